	.target	sm_80

	.elftype	@"ET_EXEC"


//--------------------- .note.nv.tkinfo           --------------------------
	.section	.note.nv.tkinfo,"",@"SHT_NOTE"
	.sectionflags	@"SHF_NOTE_NV_TKINFO"
	.tkinfo
        /*0018*/ 	.word	0x00000002
        /*0030*/ 	.string	""
        /*0030*/ 	.string	"ptxas"
        /*0030*/ 	.string	"Cuda compilation tools, release 13.0, V13.0.88"
        /*0030*/ 	.string	"Build cuda_13.0.r13.0/compiler.36424714_0"
        /*0030*/ 	.string	"-v  -suppress-debug-info  -lineinfo  -arch sm_80 "



//--------------------- .note.nv.cuinfo           --------------------------
	.section	.note.nv.cuinfo,"",@"SHT_NOTE"
	.sectionflags	@"SHF_NOTE_NV_CUINFO"
        /*0018*/ 	.short	0x0002
        /*001a*/ 	.short	0x0050
        /*001c*/ 	.short	0x0082
	.zero		2


//--------------------- .nv.info                  --------------------------
	.section	.nv.info,"",@"SHT_CUDA_INFO"
	.align	4


	//----- nvinfo : EIATTR_REGCOUNT
	.align		4
        /*0000*/ 	.byte	0x04, 0x2f
        /*0002*/ 	.short	(.L_1 - .L_0)
	.align		4
.L_0:
        /*0004*/ 	.word	index@(matmul_kernel)
        /*0008*/ 	.word	0x00000080


	//----- nvinfo : EIATTR_FRAME_SIZE
	.align		4
.L_1:
        /*000c*/ 	.byte	0x04, 0x11
        /*000e*/ 	.short	(.L_3 - .L_2)
	.align		4
.L_2:
        /*0010*/ 	.word	index@(matmul_kernel)
        /*0014*/ 	.word	0x000002f8


	//----- nvinfo : EIATTR_MIN_STACK_SIZE
	.align		4
.L_3:
        /*0018*/ 	.byte	0x04, 0x12
        /*001a*/ 	.short	(.L_5 - .L_4)
	.align		4
.L_4:
        /*001c*/ 	.word	index@(matmul_kernel)
        /*0020*/ 	.word	0x000002f8
.L_5:


//--------------------- .nv.info.matmul_kernel    --------------------------
	.section	.nv.info.matmul_kernel,"",@"SHT_CUDA_INFO"
	.sectionflags	@""
	.align	4


	//----- nvinfo : EIATTR_CUDA_API_VERSION
	.align		4
        /*0000*/ 	.byte	0x04, 0x37
        /*0002*/ 	.short	(.L_7 - .L_6)
.L_6:
        /*0004*/ 	.word	0x00000082


	//----- nvinfo : EIATTR_SW2861232_WAR
	.align		4
.L_7:
        /*0008*/ 	.byte	0x01, 0x35
	.zero		2


	//----- nvinfo : EIATTR_PARAM_CBANK
	.align		4
        /*000c*/ 	.byte	0x04, 0x0a
        /*000e*/ 	.short	(.L_9 - .L_8)
	.align		4
.L_8:
        /*0010*/ 	.word	index@(.nv.constant0.matmul_kernel)
        /*0014*/ 	.short	0x0160
        /*0016*/ 	.short	0x0050


	//----- nvinfo : EIATTR_CBANK_PARAM_SIZE
	.align		4
.L_9:
        /*0018*/ 	.byte	0x03, 0x19
        /*001a*/ 	.short	0x0050


	//----- nvinfo : EIATTR_KPARAM_INFO
	.align		4
        /*001c*/ 	.byte	0x04, 0x17
        /*001e*/ 	.short	(.L_11 - .L_10)
.L_10:
        /*0020*/ 	.word	0x00000000
        /*0024*/ 	.short	0x000d
        /*0026*/ 	.short	0x0048
        /*0028*/ 	.byte	0x00, 0xf4, 0x21, 0x00


	//----- nvinfo : EIATTR_KPARAM_INFO
	.align		4
.L_11:
        /*002c*/ 	.byte	0x04, 0x17
        /*002e*/ 	.short	(.L_13 - .L_12)
.L_12:
        /*0030*/ 	.word	0x00000000
        /*0034*/ 	.short	0x000c
        /*0036*/ 	.short	0x0040
        /*0038*/ 	.byte	0x00, 0xf4, 0x21, 0x00


	//----- nvinfo : EIATTR_KPARAM_INFO
	.align		4
.L_13:
        /*003c*/ 	.byte	0x04, 0x17
        /*003e*/ 	.short	(.L_15 - .L_14)
.L_14:
        /*0040*/ 	.word	0x00000000
        /*0044*/ 	.short	0x000b
        /*0046*/ 	.short	0x0038
        /*0048*/ 	.byte	0x00, 0xf0, 0x11, 0x00


	//----- nvinfo : EIATTR_KPARAM_INFO
	.align		4
.L_15:
        /*004c*/ 	.byte	0x04, 0x17
        /*004e*/ 	.short	(.L_17 - .L_16)
.L_16:
        /*0050*/ 	.word	0x00000000
        /*0054*/ 	.short	0x000a
        /*0056*/ 	.short	0x0034
        /*0058*/ 	.byte	0x00, 0xf0, 0x11, 0x00


	//----- nvinfo : EIATTR_KPARAM_INFO
	.align		4
.L_17:
        /*005c*/ 	.byte	0x04, 0x17
        /*005e*/ 	.short	(.L_19 - .L_18)
.L_18:
        /*0060*/ 	.word	0x00000000
        /*0064*/ 	.short	0x0009
        /*0066*/ 	.short	0x0030
        /*0068*/ 	.byte	0x00, 0xf0, 0x11, 0x00


	//----- nvinfo : EIATTR_KPARAM_INFO
	.align		4
.L_19:
        /*006c*/ 	.byte	0x04, 0x17
        /*006e*/ 	.short	(.L_21 - .L_20)
.L_20:
        /*0070*/ 	.word	0x00000000
        /*0074*/ 	.short	0x0008
        /*0076*/ 	.short	0x002c
        /*0078*/ 	.byte	0x00, 0xf0, 0x11, 0x00


	//----- nvinfo : EIATTR_KPARAM_INFO
	.align		4
.L_21:
        /*007c*/ 	.byte	0x04, 0x17
        /*007e*/ 	.short	(.L_23 - .L_22)
.L_22:
        /*0080*/ 	.word	0x00000000
        /*0084*/ 	.short	0x0007
        /*0086*/ 	.short	0x0028
        /*0088*/ 	.byte	0x00, 0xf0, 0x11, 0x00


	//----- nvinfo : EIATTR_KPARAM_INFO
	.align		4
.L_23:
        /*008c*/ 	.byte	0x04, 0x17
        /*008e*/ 	.short	(.L_25 - .L_24)
.L_24:
        /*0090*/ 	.word	0x00000000
        /*0094*/ 	.short	0x0006
        /*0096*/ 	.short	0x0024
        /*0098*/ 	.byte	0x00, 0xf0, 0x11, 0x00


	//----- nvinfo : EIATTR_KPARAM_INFO
	.align		4
.L_25:
        /*009c*/ 	.byte	0x04, 0x17
        /*009e*/ 	.short	(.L_27 - .L_26)
.L_26:
        /*00a0*/ 	.word	0x00000000
        /*00a4*/ 	.short	0x0005
        /*00a6*/ 	.short	0x0020
        /*00a8*/ 	.byte	0x00, 0xf0, 0x11, 0x00


	//----- nvinfo : EIATTR_KPARAM_INFO
	.align		4
.L_27:
        /*00ac*/ 	.byte	0x04, 0x17
        /*00ae*/ 	.short	(.L_29 - .L_28)
.L_28:
        /*00b0*/ 	.word	0x00000000
        /*00b4*/ 	.short	0x0004
        /*00b6*/ 	.short	0x001c
        /*00b8*/ 	.byte	0x00, 0xf0, 0x11, 0x00


	//----- nvinfo : EIATTR_KPARAM_INFO
	.align		4
.L_29:
        /*00bc*/ 	.byte	0x04, 0x17
        /*00be*/ 	.short	(.L_31 - .L_30)
.L_30:
        /*00c0*/ 	.word	0x00000000
        /*00c4*/ 	.short	0x0003
        /*00c6*/ 	.short	0x0018
        /*00c8*/ 	.byte	0x00, 0xf0, 0x11, 0x00


	//----- nvinfo : EIATTR_KPARAM_INFO
	.align		4
.L_31:
        /*00cc*/ 	.byte	0x04, 0x17
        /*00ce*/ 	.short	(.L_33 - .L_32)
.L_32:
        /*00d0*/ 	.word	0x00000000
        /*00d4*/ 	.short	0x0002
        /*00d6*/ 	.short	0x0010
        /*00d8*/ 	.byte	0x00, 0xf4, 0x21, 0x00


	//----- nvinfo : EIATTR_KPARAM_INFO
	.align		4
.L_33:
        /*00dc*/ 	.byte	0x04, 0x17
        /*00de*/ 	.short	(.L_35 - .L_34)
.L_34:
        /*00e0*/ 	.word	0x00000000
        /*00e4*/ 	.short	0x0001
        /*00e6*/ 	.short	0x0008
        /*00e8*/ 	.byte	0x00, 0xf4, 0x21, 0x00


	//----- nvinfo : EIATTR_KPARAM_INFO
	.align		4
.L_35:
        /*00ec*/ 	.byte	0x04, 0x17
        /*00ee*/ 	.short	(.L_37 - .L_36)
.L_36:
        /*00f0*/ 	.word	0x00000000
        /*00f4*/ 	.short	0x0000
        /*00f6*/ 	.short	0x0000
        /*00f8*/ 	.byte	0x00, 0xf4, 0x21, 0x00


	//----- nvinfo : EIATTR_MAXREG_COUNT
	.align		4
.L_37:
        /*00fc*/ 	.byte	0x03, 0x1b
        /*00fe*/ 	.short	0x0080


	//----- nvinfo : EIATTR_NUM_BARRIERS
	.align		4
        /*0100*/ 	.byte	0x02, 0x4c
        /*0102*/ 	.byte	0x01
	.zero		1


	//----- nvinfo : EIATTR_ANNOTATIONS
	.align		4
        /*0104*/ 	.byte	0x04, 0x55
        /*0106*/ 	.short	(.L_39 - .L_38)


	//   ....[0]....
.L_38:
        /*0108*/ 	.word	0x00000001
        /*010c*/ 	.byte	0x40, 0x07, 0x00, 0x00, 0x01, 0x00, 0x00, 0x00, 0x70, 0x07, 0x00, 0x00, 0x01, 0x00, 0x00, 0x00
        /* <DEDUP_REMOVED lines=251> */
        /*10cc*/ 	.byte	0x00, 0x0e, 0x01, 0x00, 0x01, 0x00, 0x00, 0x00, 0x10, 0x0e, 0x01, 0x00


	//----- nvinfo : EIATTR_MERCURY_ISA_VERSION
	.align		4
.L_39:
        /*10d8*/ 	.byte	0x03, 0x5f
        /*10da*/ 	.short	0x0000


	//----- nvinfo : EIATTR_EXIT_INSTR_OFFSETS
	.align		4
        /*10dc*/ 	.byte	0x04, 0x1c
        /*10de*/ 	.short	(.L_41 - .L_40)


	//   ....[0]....
.L_40:
        /*10e0*/ 	.word	0x00012ce0


	//   ....[1]....
        /*10e4*/ 	.word	0x00012d00


	//----- nvinfo : EIATTR_REQNTID
	.align		4
.L_41:
        /*10e8*/ 	.byte	0x04, 0x10
        /*10ea*/ 	.short	(.L_43 - .L_42)
.L_42:
        /*10ec*/ 	.word	0x00000200
        /*10f0*/ 	.word	0x00000001
        /*10f4*/ 	.word	0x00000001
.L_43:


//--------------------- .nv.callgraph             --------------------------
	.section	.nv.callgraph,"",@"SHT_CUDA_CALLGRAPH"
	.align	4
	.sectionentsize	8
	.align		4
        /*0000*/ 	.word	0x00000000
	.align		4
        /*0004*/ 	.word	0xffffffff
	.align		4
        /*0008*/ 	.word	0x00000000
	.align		4
        /*000c*/ 	.word	0xfffffffe
	.align		4
        /*0010*/ 	.word	0x00000000
	.align		4
        /*0014*/ 	.word	0xfffffffd
	.align		4
        /*0018*/ 	.word	0x00000000
	.align		4
        /*001c*/ 	.word	0xfffffffc


//--------------------- .nv.rel.action            --------------------------
	.section	.nv.rel.action,"",@"SHT_CUDA_RELOCINFO"
	.align	8
	.sectionentsize	8
        /*0000*/ 	.byte	0x73, 0x00, 0x00, 0x00, 0x00, 0x00, 0x00, 0x00, 0x00, 0x00, 0x00, 0x11, 0x25, 0x00, 0x05, 0x36


//--------------------- .nv.constant0.matmul_kernel --------------------------
	.section	.nv.constant0.matmul_kernel,"a",@progbits
	.sectionflags	@""
	.align	4
.nv.constant0.matmul_kernel:
	.zero		432


//--------------------- .text.matmul_kernel       --------------------------
	.section	.text.matmul_kernel,"ax",@progbits
	.sectioninfo	@"SHI_REGISTERS=128"
	.align	128
        .global         matmul_kernel
        .type           matmul_kernel,@function
        .size           matmul_kernel,(.L_x_3 - matmul_kernel)
        .other          matmul_kernel,@"STO_CUDA_ENTRY STV_DEFAULT"
matmul_kernel:
.text.matmul_kernel:
[----:B------:R-:W-:-:S03]  /*0000*/  IMAD.MOV.U32 R1, RZ, RZ, c[0x0][0x28] ;  /* 0x00000a00ff017624 */ /* 0x000fc600078e00ff */
[----:B------:R-:W-:Y:S01]  /*0010*/  IMAD.MOV.U32 R0, RZ, RZ, c[0x0][0x17c] ;  /* 0x00005f00ff007624 */ /* 0x000fe200078e00ff */
[----:B------:R-:W1:Y:S01]  /*0020*/  S2R R7, SR_CTAID.X ;  /* 0x0000000000077919 */ /* 0x000e620000002500 */
[----:B------:R-:W-:Y:S01]  /*0030*/  IADD3 R1, R1, -0x2f8, RZ ;  /* 0xfffffd0801017810 */ /* 0x000fe20007ffe0ff */
[----:B------:R-:W-:Y:S01]  /*0040*/  IMAD.MOV.U32 R87, RZ, RZ, c[0x0][0x188] ;  /* 0x00006200ff577624 */ /* 0x000fe200078e00ff */
[----:B------:R-:W-:Y:S01]  /*0050*/  ULDC.64 UR10, c[0x0][0x118] ;  /* 0x00004600000a7ab9 */ /* 0x000fe20000000a00 */
[----:B------:R-:W-:Y:S01]  /*0060*/  IADD3 R0, R0, 0x7f, RZ ;  /* 0x0000007f00007810 */ /* 0x000fe20007ffe0ff */
[----:B------:R-:W2:Y:S03]  /*0070*/  S2R R19, SR_TID.X ;  /* 0x0000000000137919 */ /* 0x000ea60000002100 */
[----:B------:R-:W-:-:S04]  /*0080*/  SHF.R.S32.HI R3, RZ, 0x1f, R0 ;  /* 0x0000001fff037819 */ /* 0x000fc80000011400 */
[----:B------:R-:W-:-:S04]  /*0090*/  LEA.HI R3, R3, R0, RZ, 0x7 ;  /* 0x0000000003037211 */ /* 0x000fc800078f38ff */
[----:B------:R-:W-:-:S05]  /*00a0*/  SHF.R.S32.HI R3, RZ, 0x7, R3 ;  /* 0x00000007ff037819 */ /* 0x000fca0000011403 */
[----:B------:R-:W-:Y:S01]  /*00b0*/  IMAD.SHL.U32 R4, R3, 0x8, RZ ;  /* 0x0000000803047824 */ /* 0x000fe200078e00ff */
[----:B-1----:R-:W-:-:S04]  /*00c0*/  IABS R8, R7 ;  /* 0x0000000700087213 */ /* 0x002fc80000000000 */
[-C--:B------:R-:W-:Y:S02]  /*00d0*/  IABS R5, R4.reuse ;  /* 0x0000000400057213 */ /* 0x080fe40000000000 */
[----:B------:R-:W-:Y:S02]  /*00e0*/  IABS R10, R4 ;  /* 0x00000004000a7213 */ /* 0x000fe40000000000 */
[----:B------:R-:W1:Y:S01]  /*00f0*/  I2F.RP R0, R5 ;  /* 0x0000000500007306 */ /* 0x000e620000209400 */
[--C-:B--2---:R-:W-:Y:S02]  /*0100*/  SHF.R.U32.HI R114, RZ, 0x8, R19.reuse ;  /* 0x00000008ff727819 */ /* 0x104fe40000011613 */
[----:B------:R-:W-:Y:S02]  /*0110*/  LOP3.LUT R33, R19, 0x7f, RZ, 0xc0, !PT ;  /* 0x0000007f13217812 */ /* 0x000fe400078ec0ff */
[----:B------:R-:W-:Y:S02]  /*0120*/  SGXT.U32 R114, R114, 0x1 ;  /* 0x000000017272781a */ /* 0x000fe40000000000 */
[----:B------:R-:W-:Y:S01]  /*0130*/  SHF.R.S32.HI R115, RZ, 0x8, R19 ;  /* 0x00000008ff737819 */ /* 0x000fe20000011413 */
[----:B------:R-:W-:Y:S01]  /*0140*/  IMAD R96, R33, c[0x0][0x18c], RZ ;  /* 0x0000630021607a24 */ /* 0x000fe200078e02ff */
[C---:B------:R-:W-:Y:S01]  /*0150*/  LOP3.LUT R23, R114.reuse, 0x4, RZ, 0xfc, !PT ;  /* 0x0000000472177812 */ /* 0x040fe200078efcff */
[----:B------:R-:W-:Y:S01]  /*0160*/  IMAD R104, R114, c[0x0][0x188], RZ ;  /* 0x0000620072687a24 */ /* 0x000fe200078e02ff */
[----:B------:R-:W-:-:S02]  /*0170*/  SGXT R115, R115, 0x1 ;  /* 0x000000017373781a */ /* 0x000fc40000000200 */
[----:B------:R-:W-:Y:S01]  /*0180*/  LOP3.LUT R35, R114, 0x8, RZ, 0xfc, !PT ;  /* 0x0000000872237812 */ /* 0x000fe200078efcff */
[C---:B------:R-:W-:Y:S01]  /*0190*/  IMAD R102, R87.reuse, 0x2, R104 ;  /* 0x0000000257667824 */ /* 0x040fe200078e0268 */
[----:B-1----:R-:W1:Y:S01]  /*01a0*/  MUFU.RCP R0, R0 ;  /* 0x0000000000007308 */ /* 0x002e620000001000 */
[----:B------:R-:W-:Y:S02]  /*01b0*/  IMAD.SHL.U32 R107, R104, 0x4, RZ ;  /* 0x00000004686b7824 */ /* 0x000fe400078e00ff */
[C---:B------:R-:W-:Y:S02]  /*01c0*/  IMAD R99, R87.reuse, 0x2, R102 ;  /* 0x0000000257637824 */ /* 0x040fe400078e0266 */
[----:B------:R-:W-:Y:S02]  /*01d0*/  IMAD.SHL.U32 R106, R102, 0x4, RZ ;  /* 0x00000004666a7824 */ /* 0x000fe400078e00ff */
[----:B------:R-:W-:Y:S02]  /*01e0*/  IMAD R98, R87, 0x2, R99 ;  /* 0x0000000257627824 */ /* 0x000fe400078e0263 */
[----:B------:R-:W-:-:S02]  /*01f0*/  IMAD.SHL.U32 R103, R99, 0x4, RZ ;  /* 0x0000000463677824 */ /* 0x000fc400078e00ff */
[----:B------:R-:W-:-:S04]  /*0200*/  IMAD R95, R87, 0x2, R98 ;  /* 0x00000002575f7824 */ /* 0x000fc800078e0262 */
[C---:B------:R-:W-:Y:S01]  /*0210*/  IMAD R94, R87.reuse, 0x2, R95 ;  /* 0x00000002575e7824 */ /* 0x040fe200078e025f */
[----:B-1----:R-:W-:Y:S01]  /*0220*/  IADD3 R2, R0, 0xffffffe, RZ ;  /* 0x0ffffffe00027810 */ /* 0x002fe20007ffe0ff */
[----:B------:R-:W-:Y:S02]  /*0230*/  IMAD.MOV R0, RZ, RZ, -R10 ;  /* 0x000000ffff007224 */ /* 0x000fe400078e0a0a */
[C---:B------:R-:W-:Y:S01]  /*0240*/  IMAD R92, R87.reuse, 0x2, R94 ;  /* 0x00000002575c7824 */ /* 0x040fe200078e025e */
[----:B------:R1:W2:Y:S03]  /*0250*/  F2I.FTZ.U32.TRUNC.NTZ R3, R2 ;  /* 0x0000000200037305 */ /* 0x0002a6000021f000 */
[----:B------:R-:W-:-:S04]  /*0260*/  IMAD R91, R87, 0x2, R92 ;  /* 0x00000002575b7824 */ /* 0x000fc800078e025c */
[C---:B------:R-:W-:Y:S02]  /*0270*/  IMAD R90, R87.reuse, 0x2, R91 ;  /* 0x00000002575a7824 */ /* 0x040fe400078e025b */
[----:B-1----:R-:W-:Y:S02]  /*0280*/  IMAD.MOV.U32 R2, RZ, RZ, RZ ;  /* 0x000000ffff027224 */ /* 0x002fe400078e00ff */
[----:B------:R-:W-:-:S04]  /*0290*/  IMAD R88, R87, 0x2, R90 ;  /* 0x0000000257587824 */ /* 0x000fc800078e025a */
[C---:B------:R-:W-:Y:S02]  /*02a0*/  IMAD R86, R87.reuse, 0x2, R88 ;  /* 0x0000000257567824 */ /* 0x040fe400078e0258 */
[--C-:B--2---:R-:W-:Y:S02]  /*02b0*/  IMAD.MOV R6, RZ, RZ, -R3.reuse ;  /* 0x000000ffff067224 */ /* 0x104fe400078e0a03 */
[----:B------:R-:W-:Y:S02]  /*02c0*/  IMAD R100, R87, 0x2, R86 ;  /* 0x0000000257647824 */ /* 0x000fe400078e0256 */
[----:B------:R-:W-:Y:S02]  /*02d0*/  IMAD R9, R6, R5, RZ ;  /* 0x0000000506097224 */ /* 0x000fe400078e02ff */
[----:B------:R-:W-:Y:S02]  /*02e0*/  IMAD.MOV.U32 R6, RZ, RZ, R8 ;  /* 0x000000ffff067224 */ /* 0x000fe400078e0008 */
[----:B------:R-:W-:-:S06]  /*02f0*/  IMAD.HI.U32 R3, R3, R9, R2 ;  /* 0x0000000903037227 */ /* 0x000fcc00078e0002 */
[----:B------:R-:W-:-:S04]  /*0300*/  IMAD.HI.U32 R3, R3, R6, RZ ;  /* 0x0000000603037227 */ /* 0x000fc800078e00ff */
[----:B------:R-:W-:-:S05]  /*0310*/  IMAD R0, R3, R0, R6 ;  /* 0x0000000003007224 */ /* 0x000fca00078e0206 */
[----:B------:R-:W-:-:S13]  /*0320*/  ISETP.GT.U32.AND P1, PT, R5, R0, PT ;  /* 0x000000000500720c */ /* 0x000fda0003f24070 */
[----:B------:R-:W-:Y:S01]  /*0330*/  @!P1 IMAD.IADD R0, R0, 0x1, -R5 ;  /* 0x0000000100009824 */ /* 0x000fe200078e0a05 */
[----:B------:R-:W-:Y:S02]  /*0340*/  @!P1 IADD3 R3, R3, 0x1, RZ ;  /* 0x0000000103039810 */ /* 0x000fe40007ffe0ff */
[----:B------:R-:W-:Y:S02]  /*0350*/  ISETP.NE.AND P1, PT, R4, RZ, PT ;  /* 0x000000ff0400720c */ /* 0x000fe40003f25270 */
[----:B------:R-:W-:Y:S02]  /*0360*/  ISETP.GE.U32.AND P0, PT, R0, R5, PT ;  /* 0x000000050000720c */ /* 0x000fe40003f06070 */
[----:B------:R-:W-:-:S04]  /*0370*/  LOP3.LUT R0, R7, R4, RZ, 0x3c, !PT ;  /* 0x0000000407007212 */ /* 0x000fc800078e3cff */
[----:B------:R-:W-:Y:S01]  /*0380*/  ISETP.GE.AND P2, PT, R0, RZ, PT ;  /* 0x000000ff0000720c */ /* 0x000fe20003f46270 */
[----:B------:R-:W-:-:S05]  /*0390*/  IMAD.MOV.U32 R0, RZ, RZ, c[0x0][0x178] ;  /* 0x00005e00ff007624 */ /* 0x000fca00078e00ff */
[----:B------:R-:W-:Y:S02]  /*03a0*/  IADD3 R0, R0, 0xff, RZ ;  /* 0x000000ff00007810 */ /* 0x000fe40007ffe0ff */
[----:B------:R-:W-:-:S05]  /*03b0*/  @P0 IADD3 R3, R3, 0x1, RZ ;  /* 0x0000000103030810 */ /* 0x000fca0007ffe0ff */
[----:B------:R-:W-:Y:S01]  /*03c0*/  IMAD.MOV.U32 R2, RZ, RZ, R3 ;  /* 0x000000ffff027224 */ /* 0x000fe200078e0003 */
[----:B------:R-:W-:-:S03]  /*03d0*/  SHF.R.S32.HI R3, RZ, 0x1f, R0 ;  /* 0x0000001fff037819 */ /* 0x000fc60000011400 */
[----:B------:R-:W-:Y:S01]  /*03e0*/  @!P2 IMAD.MOV R2, RZ, RZ, -R2 ;  /* 0x000000ffff02a224 */ /* 0x000fe200078e0a02 */
[----:B------:R-:W-:Y:S02]  /*03f0*/  @!P1 LOP3.LUT R2, RZ, R4, RZ, 0x33, !PT ;  /* 0x00000004ff029212 */ /* 0x000fe400078e33ff */
[----:B------:R-:W-:-:S03]  /*0400*/  LEA.HI R3, R3, R0, RZ, 0x8 ;  /* 0x0000000003037211 */ /* 0x000fc600078f40ff */
[----:B------:R-:W-:Y:S02]  /*0410*/  IMAD.SHL.U32 R13, R2, 0x8, RZ ;  /* 0x00000008020d7824 */ /* 0x000fe400078e00ff */
[----:B------:R-:W-:-:S03]  /*0420*/  IMAD.MOV R2, RZ, RZ, -R2 ;  /* 0x000000ffff027224 */ /* 0x000fc600078e0a02 */
[----:B------:R-:W-:Y:S01]  /*0430*/  LEA.HI.SX32 R3, R3, -R13, 0x18 ;  /* 0x8000000d03037211 */ /* 0x000fe200078fc2ff */
[----:B------:R-:W-:Y:S02]  /*0440*/  IMAD R14, R4, R2, R7 ;  /* 0x00000002040e7224 */ /* 0x000fe400078e0207 */
[----:B------:R-:W-:Y:S01]  /*0450*/  IMAD.MOV.U32 R4, RZ, RZ, RZ ;  /* 0x000000ffff047224 */ /* 0x000fe200078e00ff */
[----:B------:R-:W-:Y:S02]  /*0460*/  IMNMX R15, R3, 0x8, PT ;  /* 0x00000008030f7817 */ /* 0x000fe40003800200 */
[----:B------:R-:W-:Y:S02]  /*0470*/  IABS R3, c[0x0][0x17c] ;  /* 0x00005f0000037a13 */ /* 0x000fe40000000000 */
[-C--:B------:R-:W-:Y:S02]  /*0480*/  IABS R9, R15.reuse ;  /* 0x0000000f00097213 */ /* 0x080fe40000000000 */
[----:B------:R-:W-:Y:S01]  /*0490*/  IABS R2, R15 ;  /* 0x0000000f00027213 */ /* 0x000fe20000000000 */
[----:B------:R-:W1:Y:S04]  /*04a0*/  I2F.RP R8, R3 ;  /* 0x0000000300087306 */ /* 0x000e680000209400 */
[----:B------:R-:W-:-:S04]  /*04b0*/  IMAD.MOV R2, RZ, RZ, -R2 ;  /* 0x000000ffff027224 */ /* 0x000fc800078e0a02 */
[----:B------:R-:W2:Y:S08]  /*04c0*/  I2F.RP R0, R9 ;  /* 0x0000000900007306 */ /* 0x000eb00000209400 */
[----:B-1----:R-:W-:Y:S08]  /*04d0*/  MUFU.RCP R8, R8 ;  /* 0x0000000800087308 */ /* 0x002ff00000001000 */
[----:B--2---:R-:W1:Y:S02]  /*04e0*/  MUFU.RCP R0, R0 ;  /* 0x0000000000007308 */ /* 0x004e640000001000 */
[----:B-1----:R-:W-:-:S02]  /*04f0*/  IADD3 R5, R0, 0xffffffe, RZ ;  /* 0x0ffffffe00057810 */ /* 0x002fc40007ffe0ff */
[----:B------:R-:W-:-:S04]  /*0500*/  IABS R0, R14 ;  /* 0x0000000e00007213 */ /* 0x000fc80000000000 */
[----:B------:R-:W1:Y:S02]  /*0510*/  F2I.FTZ.U32.TRUNC.NTZ R5, R5 ;  /* 0x0000000500057305 */ /* 0x000e64000021f000 */
[----:B-1----:R-:W-:-:S04]  /*0520*/  IMAD.MOV R6, RZ, RZ, -R5 ;  /* 0x000000ffff067224 */ /* 0x002fc800078e0a05 */
[----:B------:R-:W-:-:S04]  /*0530*/  IMAD R7, R6, R9, RZ ;  /* 0x0000000906077224 */ /* 0x000fc800078e02ff */
[----:B------:R-:W-:Y:S01]  /*0540*/  IMAD.HI.U32 R4, R5, R7, R4 ;  /* 0x0000000705047227 */ /* 0x000fe200078e0004 */
[----:B------:R-:W-:-:S03]  /*0550*/  IADD3 R7, R8, 0xffffffe, RZ ;  /* 0x0ffffffe08077810 */ /* 0x000fc60007ffe0ff */
[----:B------:R-:W-:Y:S02]  /*0560*/  IMAD.MOV.U32 R5, RZ, RZ, R0 ;  /* 0x000000ffff057224 */ /* 0x000fe400078e0000 */
[----:B------:R-:W-:Y:S01]  /*0570*/  IMAD.MOV.U32 R8, RZ, RZ, 0x7f ;  /* 0x0000007fff087424 */ /* 0x000fe200078e00ff */
[----:B------:R-:W1:Y:S01]  /*0580*/  F2I.FTZ.U32.TRUNC.NTZ R7, R7 ;  /* 0x0000000700077305 */ /* 0x000e62000021f000 */
[----:B------:R-:W-:Y:S01]  /*0590*/  IMAD.HI.U32 R0, R4, R5, RZ ;  /* 0x0000000504007227 */ /* 0x000fe200078e00ff */
[----:B------:R-:W-:Y:S02]  /*05a0*/  IABS R4, c[0x0][0x178] ;  /* 0x00005e0000047a13 */ /* 0x000fe40000000000 */
[----:B------:R-:W-:Y:S01]  /*05b0*/  IADD3 R10, R8, c[0x0][0x180], RZ ;  /* 0x00006000080a7a10 */ /* 0x000fe20007ffe0ff */
[----:B------:R-:W-:Y:S01]  /*05c0*/  IMAD R2, R0, R2, R5 ;  /* 0x0000000200027224 */ /* 0x000fe200078e0205 */
[----:B------:R-:W-:Y:S02]  /*05d0*/  SHF.R.U32.HI R5, RZ, 0x7, R19 ;  /* 0x00000007ff057819 */ /* 0x000fe40000011613 */
[----:B------:R-:W2:Y:S02]  /*05e0*/  I2F.RP R6, R4 ;  /* 0x0000000400067306 */ /* 0x000ea40000209400 */
[----:B------:R-:W-:-:S02]  /*05f0*/  ISETP.GT.U32.AND P1, PT, R9, R2, PT ;  /* 0x000000020900720c */ /* 0x000fc40003f24070 */
[----:B------:R-:W-:-:S11]  /*0600*/  SGXT.U32 R5, R5, 0x2 ;  /* 0x000000020505781a */ /* 0x000fd60000000000 */
[----:B------:R-:W-:Y:S01]  /*0610*/  @!P1 IMAD.IADD R2, R2, 0x1, -R9 ;  /* 0x0000000102029824 */ /* 0x000fe200078e0a09 */
[----:B------:R-:W-:Y:S02]  /*0620*/  @!P1 IADD3 R0, R0, 0x1, RZ ;  /* 0x0000000100009810 */ /* 0x000fe40007ffe0ff */
[----:B------:R-:W-:Y:S02]  /*0630*/  ISETP.NE.AND P1, PT, R15, RZ, PT ;  /* 0x000000ff0f00720c */ /* 0x000fe40003f25270 */
[----:B------:R-:W-:Y:S02]  /*0640*/  ISETP.GE.U32.AND P0, PT, R2, R9, PT ;  /* 0x000000090200720c */ /* 0x000fe40003f06070 */
[----:B------:R-:W-:-:S04]  /*0650*/  LOP3.LUT R2, R14, R15, RZ, 0x3c, !PT ;  /* 0x0000000f0e027212 */ /* 0x000fc800078e3cff */
[----:B------:R-:W-:Y:S01]  /*0660*/  ISETP.GE.AND P2, PT, R2, RZ, PT ;  /* 0x000000ff0200720c */ /* 0x000fe20003f46270 */
[----:B-1----:R-:W-:-:S04]  /*0670*/  IMAD.MOV R2, RZ, RZ, -R7 ;  /* 0x000000ffff027224 */ /* 0x002fc800078e0a07 */
[----:B------:R-:W-:Y:S02]  /*0680*/  IMAD R9, R2, R3, RZ ;  /* 0x0000000302097224 */ /* 0x000fe400078e02ff */
[----:B------:R-:W-:Y:S02]  /*0690*/  @P0 IADD3 R0, R0, 0x1, RZ ;  /* 0x0000000100000810 */ /* 0x000fe40007ffe0ff */
[----:B------:R-:W-:-:S03]  /*06a0*/  ISETP.GT.AND P0, PT, R10, 0x7f, PT ;  /* 0x0000007f0a00780c */ /* 0x000fc60003f04270 */
[----:B------:R-:W-:Y:S02]  /*06b0*/  IMAD.MOV.U32 R16, RZ, RZ, R0 ;  /* 0x000000ffff107224 */ /* 0x000fe400078e0000 */
[----:B--2---:R1:W2:Y:S02]  /*06c0*/  MUFU.RCP R0, R6 ;  /* 0x0000000600007308 */ /* 0x0042a40000001000 */
[----:B------:R-:W-:Y:S01]  /*06d0*/  @!P2 IMAD.MOV R16, RZ, RZ, -R16 ;  /* 0x000000ffff10a224 */ /* 0x000fe200078e0a10 */
[----:B------:R-:W-:Y:S02]  /*06e0*/  @!P1 LOP3.LUT R16, RZ, R15, RZ, 0x33, !PT ;  /* 0x0000000fff109212 */ /* 0x000fe400078e33ff */
[----:B------:R-:W-:-:S03]  /*06f0*/  ISETP.GE.AND P1, PT, R114, c[0x0][0x180], PT ;  /* 0x0000600072007a0c */ /* 0x000fc60003f26270 */
[----:B------:R-:W-:Y:S02]  /*0700*/  IMAD.SHL.U32 R11, R16, 0x80, RZ ;  /* 0x00000080100b7824 */ /* 0x000fe400078e00ff */
[----:B-1----:R-:W-:-:S03]  /*0710*/  IMAD.MOV.U32 R6, RZ, RZ, RZ ;  /* 0x000000ffff067224 */ /* 0x002fc600078e00ff */
[----:B------:R-:W-:Y:S01]  /*0720*/  LOP3.LUT R5, R11, R5, RZ, 0xfc, !PT ;  /* 0x000000050b057212 */ /* 0x000fe200078efcff */
[----:B------:R-:W-:Y:S01]  /*0730*/  IMAD.HI.U32 R2, R7, R9, R6 ;  /* 0x0000000907027227 */ /* 0x000fe200078e0006 */
[----:B------:R1:W-:Y:S01]  /*0740*/  STL [R1+0xa8], R11 ;  /* 0x0000a80b01007387 */ /* 0x0003e20000100800 */
[----:B--2---:R-:W-:Y:S02]  /*0750*/  IADD3 R8, R0, 0xffffffe, RZ ;  /* 0x0ffffffe00087810 */ /* 0x004fe40007ffe0ff */
[----:B------:R-:W-:Y:S01]  /*0760*/  LOP3.LUT R18, R5, 0x7c, RZ, 0xfc, !PT ;  /* 0x0000007c05127812 */ /* 0x000fe200078efcff */
[----:B------:R-:W-:Y:S01]  /*0770*/  STL [R1+0x144], R95 ;  /* 0x0001445f01007387 */ /* 0x000fe20000100800 */
[----:B------:R2:W3:Y:S01]  /*0780*/  F2I.FTZ.U32.TRUNC.NTZ R9, R8 ;  /* 0x0000000800097305 */ /* 0x0004e2000021f000 */
[----:B------:R-:W-:Y:S02]  /*0790*/  IABS R63, R5 ;  /* 0x00000005003f7213 */ /* 0x000fe40000000000 */
[----:B------:R-:W-:Y:S01]  /*07a0*/  IABS R113, R18 ;  /* 0x0000001200717213 */ /* 0x000fe20000000000 */
[----:B------:R-:W-:Y:S01]  /*07b0*/  STL [R1+0x1f0], R94 ;  /* 0x0001f05e01007387 */ /* 0x000fe20000100800 */
[----:B------:R-:W-:-:S02]  /*07c0*/  SEL R0, RZ, 0x4, !P0 ;  /* 0x00000004ff007807 */ /* 0x000fc40004000000 */
[----:B------:R-:W-:Y:S01]  /*07d0*/  LOP3.LUT R17, R5, 0x4, RZ, 0xfc, !PT ;  /* 0x0000000405117812 */ /* 0x000fe200078efcff */
[----:B------:R-:W-:Y:S01]  /*07e0*/  IMAD.HI.U32 R6, R2, R113, RZ ;  /* 0x0000007102067227 */ /* 0x000fe200078e00ff */
[----:B-1----:R-:W-:Y:S01]  /*07f0*/  SEL R11, R0, RZ, !P1 ;  /* 0x000000ff000b7207 */ /* 0x002fe20004800000 */
[----:B------:R-:W-:Y:S01]  /*0800*/  STL [R1+0x140], R92 ;  /* 0x0001405c01007387 */ /* 0x000fe20000100800 */
[----:B------:R-:W-:Y:S01]  /*0810*/  ISETP.GE.AND P0, PT, R33, c[0x0][0x180], PT ;  /* 0x0000600021007a0c */ /* 0x000fe20003f06270 */
[----:B------:R-:W-:Y:S01]  /*0820*/  IMAD.MOV R12, RZ, RZ, -R6 ;  /* 0x000000ffff0c7224 */ /* 0x000fe200078e0a06 */
[----:B------:R-:W-:Y:S01]  /*0830*/  IABS R62, R17 ;  /* 0x00000011003e7213 */ /* 0x000fe20000000000 */
[----:B------:R-:W-:Y:S01]  /*0840*/  IMAD.HI.U32 R6, R2, R63, RZ ;  /* 0x0000003f02067227 */ /* 0x000fe200078e00ff */
[----:B------:R-:W-:Y:S01]  /*0850*/  ISETP.NE.U32.AND P1, PT, R11, RZ, PT ;  /* 0x000000ff0b00720c */ /* 0x000fe20003f25070 */
[----:B------:R-:W-:Y:S01]  /*0860*/  STL [R1+0x13c], R91 ;  /* 0x00013c5b01007387 */ /* 0x000fe20000100800 */
[----:B------:R-:W-:Y:S01]  /*0870*/  LOP3.LUT R7, R19, 0xff, RZ, 0xc0, !PT ;  /* 0x000000ff13077812 */ /* 0x000fe200078ec0ff */
[----:B------:R-:W-:Y:S01]  /*0880*/  IMAD R113, R3, R12, R113 ;  /* 0x0000000c03717224 */ /* 0x000fe200078e0271 */
[----:B------:R-:W-:Y:S01]  /*0890*/  ISETP.GE.AND P5, PT, R17, RZ, PT ;  /* 0x000000ff1100720c */ /* 0x000fe20003fa6270 */
[----:B--2---:R-:W-:Y:S01]  /*08a0*/  IMAD.MOV R8, RZ, RZ, -R6 ;  /* 0x000000ffff087224 */ /* 0x004fe200078e0a06 */
[----:B------:R-:W-:Y:S01]  /*08b0*/  LOP3.LUT R17, R5, 0x24, RZ, 0xfc, !PT ;  /* 0x0000002405117812 */ /* 0x000fe200078efcff */
[----:B---3--:R-:W-:Y:S01]  /*08c0*/  IMAD.MOV R11, RZ, RZ, -R9 ;  /* 0x000000ffff0b7224 */ /* 0x008fe200078e0a09 */
[C---:B------:R-:W-:Y:S01]  /*08d0*/  ISETP.GT.U32.AND P2, PT, R3.reuse, R113, PT ;  /* 0x000000710300720c */ /* 0x040fe20003f44070 */
[C---:B------:R-:W-:Y:S01]  /*08e0*/  IMAD R63, R3.reuse, R8, R63 ;  /* 0x00000008033f7224 */ /* 0x040fe200078e023f */
[----:B------:R-:W-:Y:S01]  /*08f0*/  SEL R8, R0, RZ, !P0 ;  /* 0x000000ff00087207 */ /* 0x000fe20004000000 */
[----:B------:R-:W-:Y:S01]  /*0900*/  IMAD.HI.U32 R6, R2, R62, RZ ;  /* 0x0000003e02067227 */ /* 0x000fe200078e00ff */
[----:B------:R-:W-:Y:S01]  /*0910*/  IABS R71, R17 ;  /* 0x0000001100477213 */ /* 0x000fe20000000000 */
[----:B------:R-:W-:Y:S01]  /*0920*/  STL [R1+0x138], R90 ;  /* 0x0001385a01007387 */ /* 0x000fe20000100800 */
[----:B------:R-:W-:Y:S01]  /*0930*/  ISETP.GT.U32.AND P0, PT, R3, R63, PT ;  /* 0x0000003f0300720c */ /* 0x000fe20003f04070 */
[----:B------:R-:W-:Y:S01]  /*0940*/  IMAD R11, R11, R4, RZ ;  /* 0x000000040b0b7224 */ /* 0x000fe200078e02ff */
[----:B------:R-:W-:Y:S01]  /*0950*/  ISETP.NE.U32.AND P6, PT, R8, RZ, PT ;  /* 0x000000ff0800720c */ /* 0x000fe20003fc5070 */
[----:B------:R-:W-:Y:S01]  /*0960*/  IMAD.MOV.U32 R8, RZ, RZ, RZ ;  /* 0x000000ffff087224 */ /* 0x000fe200078e00ff */
[C---:B------:R-:W-:Y:S01]  /*0970*/  LOP3.LUT R19, R5.reuse, 0x30, RZ, 0xfc, !PT ;  /* 0x0000003005137812 */ /* 0x040fe200078efcff */
[----:B------:R-:W-:Y:S01]  /*0980*/  IMAD.MOV R12, RZ, RZ, -R6 ;  /* 0x000000ffff0c7224 */ /* 0x000fe200078e0a06 */
[----:B------:R-:W-:Y:S01]  /*0990*/  LOP3.LUT R20, R5, 0x68, RZ, 0xfc, !PT ;  /* 0x0000006805147812 */ /* 0x000fe200078efcff */
[----:B------:R-:W-:Y:S01]  /*09a0*/  IMAD.HI.U32 R6, R9, R11, R8 ;  /* 0x0000000b09067227 */ /* 0x000fe200078e0008 */
[----:B------:R-:W-:-:S02]  /*09b0*/  LOP3.LUT R11, R5, 0x8, RZ, 0xfc, !PT ;  /* 0x00000008050b7812 */ /* 0x000fc400078efcff */
[----:B------:R-:W-:Y:S01]  /*09c0*/  IABS R73, R19 ;  /* 0x0000001300497213 */ /* 0x000fe20000000000 */
[--C-:B------:R-:W-:Y:S01]  /*09d0*/  @!P2 IMAD.IADD R113, R113, 0x1, -R3.reuse ;  /* 0x000000017171a824 */ /* 0x100fe200078e0a03 */
[----:B------:R-:W-:Y:S01]  /*09e0*/  IABS R59, R11 ;  /* 0x0000000b003b7213 */ /* 0x000fe20000000000 */
[----:B------:R-:W-:Y:S01]  /*09f0*/  @!P0 IMAD.IADD R63, R63, 0x1, -R3 ;  /* 0x000000013f3f8824 */ /* 0x000fe200078e0a03 */
[----:B------:R-:W-:Y:S01]  /*0a00*/  ISETP.GE.AND P0, PT, R18, RZ, PT ;  /* 0x000000ff1200720c */ /* 0x000fe20003f06270 */
[C---:B------:R-:W-:Y:S01]  /*0a10*/  IMAD R62, R3.reuse, R12, R62 ;  /* 0x0000000c033e7224 */ /* 0x040fe200078e023e */
[C---:B------:R-:W-:Y:S01]  /*0a20*/  ISETP.GT.U32.AND P3, PT, R3.reuse, R113, PT ;  /* 0x000000710300720c */ /* 0x040fe20003f64070 */
[----:B------:R-:W-:Y:S01]  /*0a30*/  IMAD.HI.U32 R9, R2, R59, RZ ;  /* 0x0000003b02097227 */ /* 0x000fe200078e00ff */
[C---:B------:R-:W-:Y:S02]  /*0a40*/  ISETP.GT.U32.AND P4, PT, R3.reuse, R63, PT ;  /* 0x0000003f0300720c */ /* 0x040fe40003f84070 */
[----:B------:R-:W-:Y:S01]  /*0a50*/  ISETP.GT.U32.AND P2, PT, R3, R62, PT ;  /* 0x0000003e0300720c */ /* 0x000fe20003f44070 */
[----:B------:R-:W-:Y:S01]  /*0a60*/  IMAD.SHL.U32 R10, R7, 0x4, RZ ;  /* 0x00000004070a7824 */ /* 0x000fe200078e00ff */
[C---:B------:R-:W-:Y:S01]  /*0a70*/  LOP3.LUT R18, R5.reuse, 0x2c, RZ, 0xfc, !PT ;  /* 0x0000002c05127812 */ /* 0x040fe200078efcff */
[----:B------:R-:W-:Y:S01]  /*0a80*/  IMAD.MOV R12, RZ, RZ, -R9 ;  /* 0x000000ffff0c7224 */ /* 0x000fe200078e0a09 */
[----:B------:R-:W-:-:S02]  /*0a90*/  LOP3.LUT R22, R5, 0x6c, RZ, 0xfc, !PT ;  /* 0x0000006c05167812 */ /* 0x000fc400078efcff */
[----:B------:R-:W-:Y:S01]  /*0aa0*/  LOP3.LUT R115, R10, 0x420, R115, 0x78, !PT ;  /* 0x000004200a737812 */ /* 0x000fe200078e7873 */
[----:B------:R-:W-:Y:S01]  /*0ab0*/  IMAD R59, R3, R12, R59 ;  /* 0x0000000c033b7224 */ /* 0x000fe200078e023b */
[----:B------:R-:W-:Y:S01]  /*0ac0*/  IABS R74, R18 ;  /* 0x00000012004a7213 */ /* 0x000fe20000000000 */
[----:B------:R-:W-:Y:S01]  /*0ad0*/  @!P3 IMAD.IADD R113, R113, 0x1, -R3 ;  /* 0x000000017171b824 */ /* 0x000fe200078e0a03 */
[C---:B------:R-:W-:Y:S01]  /*0ae0*/  ISETP.GE.AND P3, PT, R5.reuse, RZ, PT ;  /* 0x000000ff0500720c */ /* 0x040fe20003f66270 */
[----:B------:R-:W-:Y:S01]  /*0af0*/  IMAD.MOV R10, RZ, RZ, -R16 ;  /* 0x000000ffff0a7224 */ /* 0x000fe200078e0a10 */
[----:B------:R-:W-:Y:S01]  /*0b00*/  LOP3.LUT R16, R5, 0x20, RZ, 0xfc, !PT ;  /* 0x0000002005107812 */ /* 0x000fe200078efcff */
[----:B------:R-:W-:Y:S01]  /*0b10*/  @!P0 IMAD.MOV R113, RZ, RZ, -R113 ;  /* 0x000000ffff718224 */ /* 0x000fe200078e0a71 */
[----:B------:R-:W-:Y:S01]  /*0b20*/  ISETP.GT.U32.AND P0, PT, R3, R59, PT ;  /* 0x0000003b0300720c */ /* 0x000fe20003f04070 */
[----:B------:R-:W-:Y:S01]  /*0b30*/  IMAD R10, R15, R10, R14 ;  /* 0x0000000a0f0a7224 */ /* 0x000fe200078e020e */
[C---:B------:R-:W-:Y:S01]  /*0b40*/  LOP3.LUT R14, R5.reuse, 0x10, RZ, 0xfc, !PT ;  /* 0x00000010050e7812 */ /* 0x040fe200078efcff */
[--C-:B------:R-:W-:Y:S01]  /*0b50*/  @!P2 IMAD.IADD R62, R62, 0x1, -R3.reuse ;  /* 0x000000013e3ea824 */ /* 0x100fe200078e0a03 */
[----:B------:R-:W-:Y:S01]  /*0b60*/  LOP3.LUT R15, R5, 0x1c, RZ, 0xfc, !PT ;  /* 0x0000001c050f7812 */ /* 0x000fe200078efcff */
[----:B------:R-:W-:Y:S01]  /*0b70*/  IMAD.IADD R8, R13, 0x1, R10 ;  /* 0x000000010d087824 */ /* 0x000fe200078e020a */
[----:B------:R-:W-:Y:S01]  /*0b80*/  LOP3.LUT R13, R5, 0xc, RZ, 0xfc, !PT ;  /* 0x0000000c050d7812 */ /* 0x000fe200078efcff */
[----:B------:R-:W-:Y:S01]  /*0b90*/  @!P4 IMAD.IADD R63, R63, 0x1, -R3 ;  /* 0x000000013f3fc824 */ /* 0x000fe200078e0a03 */
[----:B------:R-:W-:Y:S01]  /*0ba0*/  ISETP.GT.U32.AND P2, PT, R3, R62, PT ;  /* 0x0000003e0300720c */ /* 0x000fe20003f44070 */
[----:B------:R-:W-:Y:S01]  /*0bb0*/  IMAD R34, R8, 0x100, R7 ;  /* 0x0000010008227824 */ /* 0x000fe200078e0207 */
[----:B------:R-:W-:Y:S01]  /*0bc0*/  IABS R66, R13 ;  /* 0x0000000d00427213 */ /* 0x000fe20000000000 */
[----:B------:R-:W-:Y:S01]  /*0bd0*/  @!P3 IMAD.MOV R63, RZ, RZ, -R63 ;  /* 0x000000ffff3fb224 */ /* 0x000fe200078e0a3f */
[----:B------:R-:W-:Y:S01]  /*0be0*/  IABS R65, R14 ;  /* 0x0000000e00417213 */ /* 0x000fe20000000000 */
[----:B------:R-:W-:Y:S01]  /*0bf0*/  @!P0 IMAD.IADD R59, R59, 0x1, -R3 ;  /* 0x000000013b3b8824 */ /* 0x000fe200078e0a03 */
[----:B------:R-:W-:Y:S01]  /*0c00*/  ISETP.GE.AND P3, PT, R13, RZ, PT ;  /* 0x000000ff0d00720c */ /* 0x000fe20003f66270 */
[C---:B------:R-:W-:Y:S01]  /*0c10*/  IMAD.HI.U32 R10, R2.reuse, R66, RZ ;  /* 0x00000042020a7227 */ /* 0x040fe200078e00ff */
[----:B------:R-:W-:Y:S01]  /*0c20*/  LOP3.LUT R13, R5, 0x14, RZ, 0xfc, !PT ;  /* 0x00000014050d7812 */ /* 0x000fe200078efcff */
[----:B------:R-:W-:Y:S01]  /*0c30*/  STL [R1+0x200], R34 ;  /* 0x0002002201007387 */ /* 0x000fe20000100800 */
[----:B------:R-:W-:Y:S01]  /*0c40*/  ISETP.GT.U32.AND P0, PT, R3, R59, PT ;  /* 0x0000003b0300720c */ /* 0x000fe20003f04070 */
[----:B------:R-:W-:Y:S01]  /*0c50*/  IMAD.HI.U32 R9, R2, R65, RZ ;  /* 0x0000004102097227 */ /* 0x000fe200078e00ff */
[----:B------:R-:W-:Y:S01]  /*0c60*/  IABS R64, R13 ;  /* 0x0000000d00407213 */ /* 0x000fe20000000000 */
[----:B------:R-:W-:Y:S01]  /*0c70*/  STL [R1+0x134], R88 ;  /* 0x0001345801007387 */ /* 0x000fe20000100800 */
[----:B------:R-:W-:Y:S01]  /*0c80*/  ISETP.GE.AND P4, PT, R11, RZ, PT ;  /* 0x000000ff0b00720c */ /* 0x000fe20003f86270 */
[----:B------:R-:W-:Y:S01]  /*0c90*/  IMAD.MOV R10, RZ, RZ, -R10 ;  /* 0x000000ffff0a7224 */ /* 0x000fe200078e0a0a */
[----:B------:R-:W-:Y:S01]  /*0ca0*/  IABS R68, R15 ;  /* 0x0000000f00447213 */ /* 0x000fe20000000000 */
[----:B------:R-:W-:Y:S01]  /*0cb0*/  IMAD.MOV R12, RZ, RZ, -R9 ;  /* 0x000000ffff0c7224 */ /* 0x000fe200078e0a09 */
[----:B------:R-:W-:Y:S01]  /*0cc0*/  IABS R67, R16 ;  /* 0x0000001000437213 */ /* 0x000fe20000000000 */
[----:B------:R-:W-:Y:S01]  /*0cd0*/  @!P2 IMAD.IADD R62, R62, 0x1, -R3 ;  /* 0x000000013e3ea824 */ /* 0x000fe200078e0a03 */
[----:B------:R-:W-:Y:S01]  /*0ce0*/  ISETP.GE.AND P2, PT, R14, RZ, PT ;  /* 0x000000ff0e00720c */ /* 0x000fe20003f46270 */
[----:B------:R-:W-:Y:S01]  /*0cf0*/  IMAD R66, R3, R10, R66 ;  /* 0x0000000a03427224 */ /* 0x000fe200078e0242 */
[----:B------:R-:W-:Y:S01]  /*0d00*/  LOP3.LUT R14, R5, 0x18, RZ, 0xfc, !PT ;  /* 0x00000018050e7812 */ /* 0x000fe200078efcff */
[----:B------:R-:W-:Y:S01]  /*0d10*/  IMAD R65, R3, R12, R65 ;  /* 0x0000000c03417224 */ /* 0x000fe200078e0241 */
[----:B------:R-:W-:Y:S01]  /*0d20*/  LOP3.LUT R31, R5, 0x70, RZ, 0xfc, !PT ;  /* 0x00000070051f7812 */ /* 0x000fe200078efcff */
[----:B------:R-:W-:Y:S01]  /*0d30*/  @!P5 IMAD.MOV R62, RZ, RZ, -R62 ;  /* 0x000000ffff3ed224 */ /* 0x000fe200078e0a3e */
[----:B------:R-:W-:Y:S01]  /*0d40*/  ISETP.GT.U32.AND P5, PT, R3, R66, PT ;  /* 0x000000420300720c */ /* 0x000fe20003fa4070 */
[C---:B------:R-:W-:Y:S01]  /*0d50*/  IMAD.HI.U32 R9, R2.reuse, R64, RZ ;  /* 0x0000004002097227 */ /* 0x040fe200078e00ff */
[----:B------:R-:W-:Y:S01]  /*0d60*/  IABS R69, R14 ;  /* 0x0000000e00457213 */ /* 0x000fe20000000000 */
[----:B------:R-:W-:Y:S02]  /*0d70*/  STL [R1+0x130], R86 ;  /* 0x0001305601007387 */ /* 0x000fe40000100800 */
[----:B------:R-:W-:Y:S01]  /*0d80*/  @!P0 IMAD.IADD R59, R59, 0x1, -R3 ;  /* 0x000000013b3b8824 */ /* 0x000fe200078e0a03 */
[----:B------:R-:W-:Y:S01]  /*0d90*/  ISETP.GT.U32.AND P0, PT, R3, R65, PT ;  /* 0x000000410300720c */ /* 0x000fe20003f04070 */
[----:B------:R-:W-:Y:S01]  /*0da0*/  IMAD.MOV R9, RZ, RZ, -R9 ;  /* 0x000000ffff097224 */ /* 0x000fe200078e0a09 */
[----:B------:R-:W-:Y:S01]  /*0db0*/  STL [R1+0x12c], R100 ;  /* 0x00012c6401007387 */ /* 0x000fe20000100800 */
[----:B------:R-:W-:-:S04]  /*0dc0*/  IMAD.HI.U32 R10, R2, R69, RZ ;  /* 0x00000045020a7227 */ /* 0x000fc800078e00ff */
[C---:B------:R-:W-:Y:S02]  /*0dd0*/  IMAD R64, R3.reuse, R9, R64 ;  /* 0x0000000903407224 */ /* 0x040fe400078e0240 */
[----:B------:R-:W-:Y:S02]  /*0de0*/  @!P5 IMAD.IADD R66, R66, 0x1, -R3 ;  /* 0x000000014242d824 */ /* 0x000fe400078e0a03 */
[----:B------:R-:W-:Y:S01]  /*0df0*/  IMAD.HI.U32 R11, R2, R68, RZ ;  /* 0x00000044020b7227 */ /* 0x000fe200078e00ff */
[----:B------:R-:W-:-:S03]  /*0e00*/  ISETP.GT.U32.AND P5, PT, R3, R64, PT ;  /* 0x000000400300720c */ /* 0x000fc60003fa4070 */
[----:B------:R-:W-:Y:S01]  /*0e10*/  @!P0 IMAD.IADD R65, R65, 0x1, -R3 ;  /* 0x0000000141418824 */ /* 0x000fe200078e0a03 */
[C---:B------:R-:W-:Y:S01]  /*0e20*/  ISETP.GT.U32.AND P0, PT, R3.reuse, R66, PT ;  /* 0x000000420300720c */ /* 0x040fe20003f04070 */
[----:B------:R-:W-:Y:S02]  /*0e30*/  @!P4 IMAD.MOV R59, RZ, RZ, -R59 ;  /* 0x000000ffff3bc224 */ /* 0x000fe400078e0a3b */
[----:B------:R-:W-:Y:S01]  /*0e40*/  IMAD.MOV R10, RZ, RZ, -R10 ;  /* 0x000000ffff0a7224 */ /* 0x000fe200078e0a0a */
[----:B------:R-:W-:Y:S01]  /*0e50*/  ISETP.GT.U32.AND P4, PT, R3, R65, PT ;  /* 0x000000410300720c */ /* 0x000fe20003f84070 */
[----:B------:R-:W-:Y:S02]  /*0e60*/  IMAD.MOV R11, RZ, RZ, -R11 ;  /* 0x000000ffff0b7224 */ /* 0x000fe400078e0a0b */
[----:B------:R-:W-:-:S04]  /*0e70*/  IMAD.HI.U32 R9, R2, R67, RZ ;  /* 0x0000004302097227 */ /* 0x000fc800078e00ff */
[----:B------:R-:W-:Y:S02]  /*0e80*/  @!P5 IMAD.IADD R64, R64, 0x1, -R3 ;  /* 0x000000014040d824 */ /* 0x000fe400078e0a03 */
[C---:B------:R-:W-:Y:S02]  /*0e90*/  IMAD R69, R3.reuse, R10, R69 ;  /* 0x0000000a03457224 */ /* 0x040fe400078e0245 */
[C---:B------:R-:W-:Y:S01]  /*0ea0*/  IMAD R68, R3.reuse, R11, R68 ;  /* 0x0000000b03447224 */ /* 0x040fe200078e0244 */
[----:B------:R-:W-:Y:S01]  /*0eb0*/  ISETP.GT.U32.AND P5, PT, R3, R64, PT ;  /* 0x000000400300720c */ /* 0x000fe20003fa4070 */
[----:B------:R-:W-:Y:S01]  /*0ec0*/  IMAD.MOV R12, RZ, RZ, -R9 ;  /* 0x000000ffff0c7224 */ /* 0x000fe200078e0a09 */
[----:B------:R-:W-:Y:S01]  /*0ed0*/  LOP3.LUT R11, R5, 0x28, RZ, 0xfc, !PT ;  /* 0x00000028050b7812 */ /* 0x000fe200078efcff */
[----:B------:R-:W-:Y:S01]  /*0ee0*/  @!P0 IMAD.IADD R66, R66, 0x1, -R3 ;  /* 0x0000000142428824 */ /* 0x000fe200078e0a03 */
[----:B------:R-:W-:Y:S01]  /*0ef0*/  ISETP.GT.U32.AND P0, PT, R3, R69, PT ;  /* 0x000000450300720c */ /* 0x000fe20003f04070 */
[----:B------:R-:W-:Y:S01]  /*0f00*/  IMAD.HI.U32 R10, R2, R71, RZ ;  /* 0x00000047020a7227 */ /* 0x000fe200078e00ff */
[----:B------:R-:W-:-:S03]  /*0f10*/  IABS R70, R11 ;  /* 0x0000000b00467213 */ /* 0x000fc60000000000 */
[C---:B------:R-:W-:Y:S02]  /*0f20*/  IMAD R67, R3.reuse, R12, R67 ;  /* 0x0000000c03437224 */ /* 0x040fe400078e0243 */
[----:B------:R-:W-:Y:S01]  /*0f30*/  @!P3 IMAD.MOV R66, RZ, RZ, -R66 ;  /* 0x000000ffff42b224 */ /* 0x000fe200078e0a42 */
[----:B------:R-:W-:Y:S01]  /*0f40*/  ISETP.GT.U32.AND P3, PT, R3, R68, PT ;  /* 0x000000440300720c */ /* 0x000fe20003f64070 */
[----:B------:R-:W-:Y:S02]  /*0f50*/  IMAD.MOV R10, RZ, RZ, -R10 ;  /* 0x000000ffff0a7224 */ /* 0x000fe400078e0a0a */
[----:B------:R-:W-:Y:S01]  /*0f60*/  @!P4 IMAD.IADD R65, R65, 0x1, -R3 ;  /* 0x000000014141c824 */ /* 0x000fe200078e0a03 */
[C---:B------:R-:W-:Y:S01]  /*0f70*/  ISETP.GT.U32.AND P4, PT, R3.reuse, R67, PT ;  /* 0x000000430300720c */ /* 0x040fe20003f84070 */
[----:B------:R-:W-:Y:S02]  /*0f80*/  IMAD R71, R3, R10, R71 ;  /* 0x0000000a03477224 */ /* 0x000fe400078e0247 */
[----:B------:R-:W-:-:S02]  /*0f90*/  @!P5 IMAD.IADD R64, R64, 0x1, -R3 ;  /* 0x000000014040d824 */ /* 0x000fc400078e0a03 */
[--C-:B------:R-:W-:Y:S01]  /*0fa0*/  @!P0 IMAD.IADD R69, R69, 0x1, -R3.reuse ;  /* 0x0000000145458824 */ /* 0x100fe200078e0a03 */
[----:B------:R-:W-:Y:S01]  /*0fb0*/  ISETP.GT.U32.AND P5, PT, R3, R71, PT ;  /* 0x000000470300720c */ /* 0x000fe20003fa4070 */
[----:B------:R-:W-:Y:S01]  /*0fc0*/  IMAD.HI.U32 R9, R2, R70, RZ ;  /* 0x0000004602097227 */ /* 0x000fe200078e00ff */
[----:B------:R-:W-:Y:S02]  /*0fd0*/  ISETP.GE.AND P0, PT, R13, RZ, PT ;  /* 0x000000ff0d00720c */ /* 0x000fe40003f06270 */
[----:B------:R-:W-:Y:S01]  /*0fe0*/  LOP3.LUT R13, R5, 0x34, RZ, 0xfc, !PT ;  /* 0x00000034050d7812 */ /* 0x000fe200078efcff */
[--C-:B------:R-:W-:Y:S01]  /*0ff0*/  @!P3 IMAD.IADD R68, R68, 0x1, -R3.reuse ;  /* 0x000000014444b824 */ /* 0x100fe200078e0a03 */
[----:B------:R-:W-:Y:S01]  /*1000*/  ISETP.GT.U32.AND P3, PT, R3, R69, PT ;  /* 0x000000450300720c */ /* 0x000fe20003f64070 */
[----:B------:R-:W-:Y:S01]  /*1010*/  @!P4 IMAD.IADD R67, R67, 0x1, -R3 ;  /* 0x000000014343c824 */ /* 0x000fe200078e0a03 */
[----:B------:R-:W-:Y:S01]  /*1020*/  IABS R72, R13 ;  /* 0x0000000d00487213 */ /* 0x000fe20000000000 */
[----:B------:R-:W-:Y:S01]  /*1030*/  IMAD.HI.U32 R10, R2, R74, RZ ;  /* 0x0000004a020a7227 */ /* 0x000fe200078e00ff */
[----:B------:R-:W-:-:S03]  /*1040*/  ISETP.GT.U32.AND P4, PT, R3, R68, PT ;  /* 0x000000440300720c */ /* 0x000fc60003f84070 */
[----:B------:R-:W-:Y:S02]  /*1050*/  IMAD.MOV R9, RZ, RZ, -R9 ;  /* 0x000000ffff097224 */ /* 0x000fe400078e0a09 */
[----:B------:R-:W-:Y:S02]  /*1060*/  IMAD.MOV R10, RZ, RZ, -R10 ;  /* 0x000000ffff0a7224 */ /* 0x000fe400078e0a0a */
[----:B------:R-:W-:Y:S02]  /*1070*/  IMAD R70, R3, R9, R70 ;  /* 0x0000000903467224 */ /* 0x000fe400078e0246 */
[----:B------:R-:W-:Y:S02]  /*1080*/  @!P5 IMAD.IADD R71, R71, 0x1, -R3 ;  /* 0x000000014747d824 */ /* 0x000fe400078e0a03 */
[C---:B------:R-:W-:Y:S02]  /*1090*/  IMAD R74, R3.reuse, R10, R74 ;  /* 0x0000000a034a7224 */ /* 0x040fe400078e024a */
[----:B------:R-:W-:Y:S01]  /*10a0*/  @!P0 IMAD.MOV R64, RZ, RZ, -R64 ;  /* 0x000000ffff408224 */ /* 0x000fe200078e0a40 */
[C---:B------:R-:W-:Y:S01]  /*10b0*/  ISETP.GT.U32.AND P5, PT, R3.reuse, R71, PT ;  /* 0x000000470300720c */ /* 0x040fe20003fa4070 */
[----:B------:R-:W-:Y:S01]  /*10c0*/  IMAD.HI.U32 R9, R2, R73, RZ ;  /* 0x0000004902097227 */ /* 0x000fe200078e00ff */
[----:B------:R-:W-:-:S03]  /*10d0*/  ISETP.GT.U32.AND P0, PT, R3, R70, PT ;  /* 0x000000460300720c */ /* 0x000fc60003f04070 */
[----:B------:R-:W-:Y:S01]  /*10e0*/  @!P4 IMAD.IADD R68, R68, 0x1, -R3 ;  /* 0x000000014444c824 */ /* 0x000fe200078e0a03 */
[C---:B------:R-:W-:Y:S01]  /*10f0*/  ISETP.GT.U32.AND P4, PT, R3.reuse, R74, PT ;  /* 0x0000004a0300720c */ /* 0x040fe20003f84070 */
[----:B------:R-:W-:Y:S02]  /*1100*/  IMAD.MOV R10, RZ, RZ, -R9 ;  /* 0x000000ffff0a7224 */ /* 0x000fe400078e0a09 */
[----:B------:R-:W-:Y:S01]  /*1110*/  @!P2 IMAD.MOV R65, RZ, RZ, -R65 ;  /* 0x000000ffff41a224 */ /* 0x000fe200078e0a41 */
[C---:B------:R-:W-:Y:S01]  /*1120*/  ISETP.GT.U32.AND P2, PT, R3.reuse, R67, PT ;  /* 0x000000430300720c */ /* 0x040fe20003f44070 */
[----:B------:R-:W-:Y:S02]  /*1130*/  IMAD R73, R3, R10, R73 ;  /* 0x0000000a03497224 */ /* 0x000fe400078e0249 */
[--C-:B------:R-:W-:Y:S02]  /*1140*/  @!P5 IMAD.IADD R71, R71, 0x1, -R3.reuse ;  /* 0x000000014747d824 */ /* 0x100fe400078e0a03 */
[----:B------:R-:W-:Y:S01]  /*1150*/  @!P0 IMAD.IADD R70, R70, 0x1, -R3 ;  /* 0x0000000146468824 */ /* 0x000fe200078e0a03 */
[----:B------:R-:W-:Y:S01]  /*1160*/  ISETP.GT.U32.AND P5, PT, R3, R73, PT ;  /* 0x000000490300720c */ /* 0x000fe20003fa4070 */
[----:B------:R-:W-:Y:S01]  /*1170*/  IMAD.HI.U32 R9, R2, R72, RZ ;  /* 0x0000004802097227 */ /* 0x000fe200078e00ff */
[----:B------:R-:W-:-:S02]  /*1180*/  ISETP.GE.AND P0, PT, R16, RZ, PT ;  /* 0x000000ff1000720c */ /* 0x000fc40003f06270 */
[----:B------:R-:W-:Y:S01]  /*1190*/  LOP3.LUT R16, R5, 0x48, RZ, 0xfc, !PT ;  /* 0x0000004805107812 */ /* 0x000fe200078efcff */
[--C-:B------:R-:W-:Y:S01]  /*11a0*/  @!P4 IMAD.IADD R74, R74, 0x1, -R3.reuse ;  /* 0x000000014a4ac824 */ /* 0x100fe200078e0a03 */
[----:B------:R-:W-:Y:S01]  /*11b0*/  ISETP.GE.AND P4, PT, R17, RZ, PT ;  /* 0x000000ff1100720c */ /* 0x000fe20003f86270 */
[----:B------:R-:W-:Y:S01]  /*11c0*/  @!P3 IMAD.IADD R69, R69, 0x1, -R3 ;  /* 0x000000014545b824 */ /* 0x000fe200078e0a03 */
[----:B------:R-:W-:Y:S01]  /*11d0*/  ISETP.GE.AND P3, PT, R14, RZ, PT ;  /* 0x000000ff0e00720c */ /* 0x000fe20003f66270 */
[----:B------:R-:W-:Y:S01]  /*11e0*/  IMAD.MOV R9, RZ, RZ, -R9 ;  /* 0x000000ffff097224 */ /* 0x000fe200078e0a09 */
[----:B------:R-:W-:Y:S01]  /*11f0*/  LOP3.LUT R14, R5, 0x38, RZ, 0xfc, !PT ;  /* 0x00000038050e7812 */ /* 0x000fe200078efcff */
[--C-:B------:R-:W-:Y:S01]  /*1200*/  @!P2 IMAD.IADD R67, R67, 0x1, -R3.reuse ;  /* 0x000000014343a824 */ /* 0x100fe200078e0a03 */
[----:B------:R-:W-:Y:S01]  /*1210*/  ISETP.GE.AND P2, PT, R15, RZ, PT ;  /* 0x000000ff0f00720c */ /* 0x000fe20003f46270 */
[----:B------:R-:W-:Y:S01]  /*1220*/  IMAD R72, R3, R9, R72 ;  /* 0x0000000903487224 */ /* 0x000fe200078e0248 */
[----:B------:R-:W-:Y:S01]  /*1230*/  IABS R77, R14 ;  /* 0x0000000e004d7213 */ /* 0x000fe20000000000 */
[----:B------:R-:W-:Y:S01]  /*1240*/  @!P5 IMAD.IADD R73, R73, 0x1, -R3 ;  /* 0x000000014949d824 */ /* 0x000fe200078e0a03 */
[C---:B------:R-:W-:Y:S01]  /*1250*/  ISETP.GT.U32.AND P5, PT, R3.reuse, R70, PT ;  /* 0x000000460300720c */ /* 0x040fe20003fa4070 */
[----:B------:R-:W-:Y:S01]  /*1260*/  @!P0 IMAD.MOV R67, RZ, RZ, -R67 ;  /* 0x000000ffff438224 */ /* 0x000fe200078e0a43 */
[----:B------:R-:W-:Y:S01]  /*1270*/  ISETP.GT.U32.AND P0, PT, R3, R72, PT ;  /* 0x000000480300720c */ /* 0x000fe20003f04070 */
[----:B------:R-:W-:Y:S01]  /*1280*/  @!P4 IMAD.MOV R71, RZ, RZ, -R71 ;  /* 0x000000ffff47c224 */ /* 0x000fe200078e0a47 */
[----:B------:R-:W-:Y:S01]  /*1290*/  ISETP.GE.AND P4, PT, R11, RZ, PT ;  /* 0x000000ff0b00720c */ /* 0x000fe20003f86270 */
[----:B------:R-:W-:Y:S01]  /*12a0*/  @!P3 IMAD.MOV R69, RZ, RZ, -R69 ;  /* 0x000000ffff45b224 */ /* 0x000fe200078e0a45 */
[----:B------:R-:W-:Y:S01]  /*12b0*/  LOP3.LUT R15, R5, 0x3c, RZ, 0xfc, !PT ;  /* 0x0000003c050f7812 */ /* 0x000fe200078efcff */
[----:B------:R-:W-:Y:S01]  /*12c0*/  IMAD.HI.U32 R9, R2, R77, RZ ;  /* 0x0000004d02097227 */ /* 0x000fe200078e00ff */
[----:B------:R-:W-:-:S02]  /*12d0*/  ISETP.GT.U32.AND P3, PT, R3, R73, PT ;  /* 0x000000490300720c */ /* 0x000fc40003f64070 */
[----:B------:R-:W-:Y:S01]  /*12e0*/  IABS R76, R15 ;  /* 0x0000000f004c7213 */ /* 0x000fe20000000000 */
[----:B------:R-:W-:Y:S01]  /*12f0*/  @!P2 IMAD.MOV R68, RZ, RZ, -R68 ;  /* 0x000000ffff44a224 */ /* 0x000fe200078e0a44 */
[----:B------:R-:W-:Y:S01]  /*1300*/  ISETP.GT.U32.AND P2, PT, R3, R74, PT ;  /* 0x0000004a0300720c */ /* 0x000fe20003f44070 */
[----:B------:R-:W-:Y:S01]  /*1310*/  IMAD.MOV R12, RZ, RZ, -R9 ;  /* 0x000000ffff0c7224 */ /* 0x000fe200078e0a09 */
[----:B------:R-:W-:Y:S01]  /*1320*/  LOP3.LUT R11, R5, 0x40, RZ, 0xfc, !PT ;  /* 0x00000040050b7812 */ /* 0x000fe200078efcff */
[--C-:B------:R-:W-:Y:S01]  /*1330*/  @!P5 IMAD.IADD R70, R70, 0x1, -R3.reuse ;  /* 0x000000014646d824 */ /* 0x100fe200078e0a03 */
[----:B------:R-:W-:Y:S01]  /*1340*/  ISETP.GE.AND P5, PT, R18, RZ, PT ;  /* 0x000000ff1200720c */ /* 0x000fe20003fa6270 */
[----:B------:R-:W-:Y:S01]  /*1350*/  @!P0 IMAD.IADD R72, R72, 0x1, -R3 ;  /* 0x0000000148488824 */ /* 0x000fe200078e0a03 */
[----:B------:R-:W-:Y:S01]  /*1360*/  IABS R75, R11 ;  /* 0x0000000b004b7213 */ /* 0x000fe20000000000 */
[----:B------:R-:W-:Y:S01]  /*1370*/  IMAD.HI.U32 R10, R2, R76, RZ ;  /* 0x0000004c020a7227 */ /* 0x000fe200078e00ff */
[----:B------:R-:W-:-:S02]  /*1380*/  IABS R79, R16 ;  /* 0x00000010004f7213 */ /* 0x000fc40000000000 */
[----:B------:R-:W-:Y:S01]  /*1390*/  LOP3.LUT R17, R5, 0x4c, RZ, 0xfc, !PT ;  /* 0x0000004c05117812 */ /* 0x000fe200078efcff */
[----:B------:R-:W-:Y:S01]  /*13a0*/  IMAD R77, R3, R12, R77 ;  /* 0x0000000c034d7224 */ /* 0x000fe200078e024d */
[----:B------:R-:W-:Y:S01]  /*13b0*/  LOP3.LUT R18, R5, 0x64, RZ, 0xfc, !PT ;  /* 0x0000006405127812 */ /* 0x000fe200078efcff */
[----:B------:R-:W-:Y:S01]  /*13c0*/  @!P4 IMAD.MOV R70, RZ, RZ, -R70 ;  /* 0x000000ffff46c224 */ /* 0x000fe200078e0a46 */
[C---:B------:R-:W-:Y:S01]  /*13d0*/  ISETP.GT.U32.AND P4, PT, R3.reuse, R72, PT ;  /* 0x000000480300720c */ /* 0x040fe20003f84070 */
[----:B------:R-:W-:Y:S01]  /*13e0*/  IMAD.MOV R10, RZ, RZ, -R10 ;  /* 0x000000ffff0a7224 */ /* 0x000fe200078e0a0a */
[----:B------:R-:W-:Y:S01]  /*13f0*/  ISETP.GT.U32.AND P0, PT, R3, R77, PT ;  /* 0x0000004d0300720c */ /* 0x000fe20003f04070 */
[----:B------:R-:W-:Y:S01]  /*1400*/  @!P3 IMAD.IADD R73, R73, 0x1, -R3 ;  /* 0x000000014949b824 */ /* 0x000fe200078e0a03 */
[----:B------:R-:W-:Y:S01]  /*1410*/  ISETP.GE.AND P3, PT, R13, RZ, PT ;  /* 0x000000ff0d00720c */ /* 0x000fe20003f66270 */
[----:B------:R-:W-:Y:S01]  /*1420*/  IMAD.HI.U32 R9, R2, R75, RZ ;  /* 0x0000004b02097227 */ /* 0x000fe200078e00ff */
[----:B------:R-:W-:-:S02]  /*1430*/  LOP3.LUT R13, R5, 0x44, RZ, 0xfc, !PT ;  /* 0x00000044050d7812 */ /* 0x000fc400078efcff */
[----:B------:R-:W-:Y:S01]  /*1440*/  IABS R80, R17 ;  /* 0x0000001100507213 */ /* 0x000fe20000000000 */
[----:B------:R-:W-:Y:S01]  /*1450*/  IMAD R76, R3, R10, R76 ;  /* 0x0000000a034c7224 */ /* 0x000fe200078e024c */
[----:B------:R-:W-:Y:S01]  /*1460*/  IABS R78, R13 ;  /* 0x0000000d004e7213 */ /* 0x000fe20000000000 */
[----:B------:R-:W-:Y:S01]  /*1470*/  @!P2 IMAD.IADD R74, R74, 0x1, -R3 ;  /* 0x000000014a4aa824 */ /* 0x000fe200078e0a03 */
[----:B------:R-:W-:Y:S01]  /*1480*/  ISETP.GE.AND P2, PT, R19, RZ, PT ;  /* 0x000000ff1300720c */ /* 0x000fe20003f46270 */
[----:B------:R-:W-:Y:S02]  /*1490*/  IMAD.MOV R10, RZ, RZ, -R9 ;  /* 0x000000ffff0a7224 */ /* 0x000fe400078e0a09 */
[----:B------:R-:W-:Y:S01]  /*14a0*/  @!P5 IMAD.MOV R74, RZ, RZ, -R74 ;  /* 0x000000ffff4ad224 */ /* 0x000fe200078e0a4a */
[C---:B------:R-:W-:Y:S01]  /*14b0*/  ISETP.GT.U32.AND P5, PT, R3.reuse, R76, PT ;  /* 0x0000004c0300720c */ /* 0x040fe20003fa4070 */
[----:B------:R-:W-:Y:S02]  /*14c0*/  IMAD R75, R3, R10, R75 ;  /* 0x0000000a034b7224 */ /* 0x000fe400078e024b */
[----:B------:R-:W-:-:S04]  /*14d0*/  IMAD.HI.U32 R9, R2, R78, RZ ;  /* 0x0000004e02097227 */ /* 0x000fc800078e00ff */
[--C-:B------:R-:W-:Y:S01]  /*14e0*/  @!P4 IMAD.IADD R72, R72, 0x1, -R3.reuse ;  /* 0x000000014848c824 */ /* 0x100fe200078e0a03 */
[----:B------:R-:W-:Y:S01]  /*14f0*/  ISETP.GT.U32.AND P4, PT, R3, R75, PT ;  /* 0x0000004b0300720c */ /* 0x000fe20003f84070 */
[----:B------:R-:W-:Y:S02]  /*1500*/  @!P0 IMAD.IADD R77, R77, 0x1, -R3 ;  /* 0x000000014d4d8824 */ /* 0x000fe400078e0a03 */
[----:B------:R-:W-:Y:S02]  /*1510*/  IMAD.MOV R10, RZ, RZ, -R9 ;  /* 0x000000ffff0a7224 */ /* 0x000fe400078e0a09 */
[----:B------:R-:W-:Y:S01]  /*1520*/  @!P2 IMAD.MOV R73, RZ, RZ, -R73 ;  /* 0x000000ffff49a224 */ /* 0x000fe200078e0a49 */
[C---:B------:R-:W-:Y:S01]  /*1530*/  ISETP.GT.U32.AND P0, PT, R3.reuse, R77, PT ;  /* 0x0000004d0300720c */ /* 0x040fe20003f04070 */
[C---:B------:R-:W-:Y:S01]  /*1540*/  IMAD R78, R3.reuse, R10, R78 ;  /* 0x0000000a034e7224 */ /* 0x040fe200078e024e */
[----:B------:R-:W-:Y:S01]  /*1550*/  ISETP.GE.AND P2, PT, R14, RZ, PT ;  /* 0x000000ff0e00720c */ /* 0x000fe20003f46270 */
[--C-:B------:R-:W-:Y:S01]  /*1560*/  @!P5 IMAD.IADD R76, R76, 0x1, -R3.reuse ;  /* 0x000000014c4cd824 */ /* 0x100fe200078e0a03 */
[----:B------:R-:W-:Y:S01]  /*1570*/  IABS R14, R22 ;  /* 0x00000016000e7213 */ /* 0x000fe20000000000 */
[----:B------:R-:W-:Y:S01]  /*1580*/  @!P3 IMAD.MOV R72, RZ, RZ, -R72 ;  /* 0x000000ffff48b224 */ /* 0x000fe200078e0a48 */
[----:B------:R-:W-:Y:S01]  /*1590*/  ISETP.GT.U32.AND P3, PT, R3, R78, PT ;  /* 0x0000004e0300720c */ /* 0x000fe20003f64070 */
[----:B------:R-:W-:Y:S01]  /*15a0*/  @!P4 IMAD.IADD R75, R75, 0x1, -R3 ;  /* 0x000000014b4bc824 */ /* 0x000fe200078e0a03 */
[----:B------:R-:W-:Y:S01]  /*15b0*/  ISETP.GT.U32.AND P5, PT, R3, R76, PT ;  /* 0x0000004c0300720c */ /* 0x000fe20003fa4070 */
[----:B------:R-:W-:-:S03]  /*15c0*/  IMAD.HI.U32 R9, R2, R79, RZ ;  /* 0x0000004f02097227 */ /* 0x000fc600078e00ff */
[----:B------:R-:W-:Y:S01]  /*15d0*/  ISETP.GT.U32.AND P4, PT, R3, R75, PT ;  /* 0x0000004b0300720c */ /* 0x000fe20003f84070 */
[----:B------:R-:W-:Y:S01]  /*15e0*/  @!P0 IMAD.IADD R77, R77, 0x1, -R3 ;  /* 0x000000014d4d8824 */ /* 0x000fe200078e0a03 */
[----:B------:R-:W-:Y:S01]  /*15f0*/  ISETP.GE.AND P0, PT, R15, RZ, PT ;  /* 0x000000ff0f00720c */ /* 0x000fe20003f06270 */
[----:B------:R-:W-:Y:S01]  /*1600*/  IMAD.MOV R12, RZ, RZ, -R9 ;  /* 0x000000ffff0c7224 */ /* 0x000fe200078e0a09 */
[----:B------:R-:W-:Y:S01]  /*1610*/  IABS R15, R31 ;  /* 0x0000001f000f7213 */ /* 0x000fe20000000000 */
[----:B------:R-:W-:Y:S01]  /*1620*/  @!P2 IMAD.MOV R77, RZ, RZ, -R77 ;  /* 0x000000ffff4da224 */ /* 0x000fe200078e0a4d */
[----:B------:R-:W-:Y:S01]  /*1630*/  ISETP.GE.AND P2, PT, R11, RZ, PT ;  /* 0x000000ff0b00720c */ /* 0x000fe20003f46270 */
[----:B------:R-:W-:Y:S01]  /*1640*/  IMAD.HI.U32 R10, R2, R80, RZ ;  /* 0x00000050020a7227 */ /* 0x000fe200078e00ff */
[----:B------:R-:W-:-:S03]  /*1650*/  LOP3.LUT R11, R5, 0x50, RZ, 0xfc, !PT ;  /* 0x00000050050b7812 */ /* 0x000fc600078efcff */
[C---:B------:R-:W-:Y:S01]  /*1660*/  IMAD R79, R3.reuse, R12, R79 ;  /* 0x0000000c034f7224 */ /* 0x040fe200078e024f */
[----:B------:R-:W-:Y:S01]  /*1670*/  IABS R81, R11 ;  /* 0x0000000b00517213 */ /* 0x000fe20000000000 */
[--C-:B------:R-:W-:Y:S02]  /*1680*/  @!P3 IMAD.IADD R78, R78, 0x1, -R3.reuse ;  /* 0x000000014e4eb824 */ /* 0x100fe400078e0a03 */
[----:B------:R-:W-:Y:S02]  /*1690*/  IMAD.MOV R10, RZ, RZ, -R10 ;  /* 0x000000ffff0a7224 */ /* 0x000fe400078e0a0a */
[--C-:B------:R-:W-:Y:S01]  /*16a0*/  @!P5 IMAD.IADD R76, R76, 0x1, -R3.reuse ;  /* 0x000000014c4cd824 */ /* 0x100fe200078e0a03 */
[C---:B------:R-:W-:Y:S01]  /*16b0*/  ISETP.GT.U32.AND P5, PT, R3.reuse, R79, PT ;  /* 0x0000004f0300720c */ /* 0x040fe20003fa4070 */
[C---:B------:R-:W-:Y:S01]  /*16c0*/  IMAD R80, R3.reuse, R10, R80 ;  /* 0x0000000a03507224 */ /* 0x040fe200078e0250 */
[----:B------:R-:W-:Y:S01]  /*16d0*/  ISETP.GT.U32.AND P3, PT, R3, R78, PT ;  /* 0x0000004e0300720c */ /* 0x000fe20003f64070 */
[----:B------:R-:W-:Y:S01]  /*16e0*/  @!P4 IMAD.IADD R75, R75, 0x1, -R3 ;  /* 0x000000014b4bc824 */ /* 0x000fe200078e0a03 */
[----:B------:R-:W-:Y:S01]  /*16f0*/  ISETP.GE.AND P4, PT, R13, RZ, PT ;  /* 0x000000ff0d00720c */ /* 0x000fe20003f86270 */
[----:B------:R-:W-:-:S04]  /*1700*/  IMAD.HI.U32 R9, R2, R81, RZ ;  /* 0x0000005102097227 */ /* 0x000fc800078e00ff */
[----:B------:R-:W-:Y:S01]  /*1710*/  @!P0 IMAD.MOV R76, RZ, RZ, -R76 ;  /* 0x000000ffff4c8224 */ /* 0x000fe200078e0a4c */
[----:B------:R-:W-:Y:S01]  /*1720*/  ISETP.GT.U32.AND P0, PT, R3, R80, PT ;  /* 0x000000500300720c */ /* 0x000fe20003f04070 */
[----:B------:R-:W-:Y:S01]  /*1730*/  IMAD.MOV R10, RZ, RZ, -R9 ;  /* 0x000000ffff0a7224 */ /* 0x000fe200078e0a09 */
[----:B------:R-:W-:Y:S01]  /*1740*/  LOP3.LUT R9, R5, 0x54, RZ, 0xfc, !PT ;  /* 0x0000005405097812 */ /* 0x000fe200078efcff */
[--C-:B------:R-:W-:Y:S02]  /*1750*/  @!P5 IMAD.IADD R79, R79, 0x1, -R3.reuse ;  /* 0x000000014f4fd824 */ /* 0x100fe400078e0a03 */
[----:B------:R-:W-:Y:S01]  /*1760*/  @!P3 IMAD.IADD R78, R78, 0x1, -R3 ;  /* 0x000000014e4eb824 */ /* 0x000fe200078e0a03 */
[----:B------:R-:W-:Y:S01]  /*1770*/  IABS R82, R9 ;  /* 0x0000000900527213 */ /* 0x000fe20000000000 */
[C---:B------:R-:W-:Y:S01]  /*1780*/  IMAD R81, R3.reuse, R10, R81 ;  /* 0x0000000a03517224 */ /* 0x040fe200078e0251 */
[----:B------:R-:W-:Y:S01]  /*1790*/  ISETP.GT.U32.AND P5, PT, R3, R79, PT ;  /* 0x0000004f0300720c */ /* 0x000fe20003fa4070 */
[----:B------:R-:W-:Y:S01]  /*17a0*/  @!P4 IMAD.MOV R78, RZ, RZ, -R78 ;  /* 0x000000ffff4ec224 */ /* 0x000fe200078e0a4e */
[----:B------:R-:W-:Y:S01]  /*17b0*/  LOP3.LUT R10, R5, 0x58, RZ, 0xfc, !PT ;  /* 0x00000058050a7812 */ /* 0x000fe200078efcff */
[----:B------:R-:W-:Y:S01]  /*17c0*/  @!P2 IMAD.MOV R75, RZ, RZ, -R75 ;  /* 0x000000ffff4ba224 */ /* 0x000fe200078e0a4b */
[----:B------:R-:W-:Y:S01]  /*17d0*/  ISETP.GT.U32.AND P4, PT, R3, R81, PT ;  /* 0x000000510300720c */ /* 0x000fe20003f84070 */
[----:B------:R-:W-:Y:S01]  /*17e0*/  @!P0 IMAD.IADD R80, R80, 0x1, -R3 ;  /* 0x0000000150508824 */ /* 0x000fe200078e0a03 */
[----:B------:R-:W-:-:S02]  /*17f0*/  ISETP.GE.AND P2, PT, R16, RZ, PT ;  /* 0x000000ff1000720c */ /* 0x000fc40003f46270 */
[----:B------:R-:W-:Y:S02]  /*1800*/  IABS R83, R10 ;  /* 0x0000000a00537213 */ /* 0x000fe40000000000 */
[----:B------:R-:W-:Y:S02]  /*1810*/  ISETP.GT.U32.AND P0, PT, R3, R80, PT ;  /* 0x000000500300720c */ /* 0x000fe40003f04070 */
[----:B------:R-:W-:Y:S01]  /*1820*/  ISETP.GE.AND P3, PT, R17, RZ, PT ;  /* 0x000000ff1100720c */ /* 0x000fe20003f66270 */
[--C-:B------:R-:W-:Y:S01]  /*1830*/  @!P5 IMAD.IADD R79, R79, 0x1, -R3.reuse ;  /* 0x000000014f4fd824 */ /* 0x100fe200078e0a03 */
[----:B------:R-:W-:Y:S02]  /*1840*/  ISETP.GE.AND P5, PT, R11, RZ, PT ;  /* 0x000000ff0b00720c */ /* 0x000fe40003fa6270 */
[----:B------:R-:W-:Y:S01]  /*1850*/  LOP3.LUT R11, R5, 0x5c, RZ, 0xfc, !PT ;  /* 0x0000005c050b7812 */ /* 0x000fe200078efcff */
[----:B------:R-:W-:Y:S01]  /*1860*/  @!P4 IMAD.IADD R81, R81, 0x1, -R3 ;  /* 0x000000015151c824 */ /* 0x000fe200078e0a03 */
[----:B------:R-:W-:Y:S01]  /*1870*/  LOP3.LUT R17, R5, 0x60, RZ, 0xfc, !PT ;  /* 0x0000006005117812 */ /* 0x000fe200078efcff */
[----:B------:R-:W-:Y:S01]  /*1880*/  @!P2 IMAD.MOV R79, RZ, RZ, -R79 ;  /* 0x000000ffff4fa224 */ /* 0x000fe200078e0a4f */
[----:B------:R-:W-:Y:S01]  /*1890*/  ISETP.GE.AND P2, PT, R9, RZ, PT ;  /* 0x000000ff0900720c */ /* 0x000fe20003f46270 */
[----:B------:R-:W-:Y:S01]  /*18a0*/  IMAD.HI.U32 R9, R2, R82, RZ ;  /* 0x0000005202097227 */ /* 0x000fe200078e00ff */
[----:B------:R-:W-:-:S02]  /*18b0*/  ISETP.GT.U32.AND P4, PT, R3, R81, PT ;  /* 0x000000510300720c */ /* 0x000fc40003f84070 */
[----:B------:R-:W-:Y:S01]  /*18c0*/  IABS R84, R11 ;  /* 0x0000000b00547213 */ /* 0x000fe20000000000 */
[----:B------:R-:W-:Y:S01]  /*18d0*/  @!P0 IMAD.IADD R80, R80, 0x1, -R3 ;  /* 0x0000000150508824 */ /* 0x000fe200078e0a03 */
[----:B------:R-:W-:Y:S01]  /*18e0*/  ISETP.GE.AND P0, PT, R10, RZ, PT ;  /* 0x000000ff0a00720c */ /* 0x000fe20003f06270 */
[----:B------:R-:W-:Y:S01]  /*18f0*/  IMAD.MOV R10, RZ, RZ, -R9 ;  /* 0x000000ffff0a7224 */ /* 0x000fe200078e0a09 */
[----:B------:R-:W-:Y:S01]  /*1900*/  IABS R85, R17 ;  /* 0x0000001100557213 */ /* 0x000fe20000000000 */
[----:B------:R-:W-:-:S04]  /*1910*/  IMAD.HI.U32 R9, R2, R83, RZ ;  /* 0x0000005302097227 */ /* 0x000fc800078e00ff */
[----:B------:R-:W-:Y:S02]  /*1920*/  IMAD R82, R3, R10, R82 ;  /* 0x0000000a03527224 */ /* 0x000fe400078e0252 */
[----:B------:R-:W-:Y:S02]  /*1930*/  @!P4 IMAD.IADD R81, R81, 0x1, -R3 ;  /* 0x000000015151c824 */ /* 0x000fe400078e0a03 */
[----:B------:R-:W-:Y:S01]  /*1940*/  IMAD.HI.U32 R10, R2, R84, RZ ;  /* 0x00000054020a7227 */ /* 0x000fe200078e00ff */
[----:B------:R-:W-:-:S03]  /*1950*/  ISETP.GT.U32.AND P4, PT, R3, R82, PT ;  /* 0x000000520300720c */ /* 0x000fc60003f84070 */
[----:B------:R-:W-:Y:S01]  /*1960*/  IMAD.MOV R12, RZ, RZ, -R9 ;  /* 0x000000ffff0c7224 */ /* 0x000fe200078e0a09 */
[----:B------:R-:W-:Y:S01]  /*1970*/  IABS R9, R18 ;  /* 0x0000001200097213 */ /* 0x000fe20000000000 */
[----:B------:R-:W-:Y:S02]  /*1980*/  IMAD.MOV R10, RZ, RZ, -R10 ;  /* 0x000000ffff0a7224 */ /* 0x000fe400078e0a0a */
[----:B------:R-:W-:Y:S02]  /*1990*/  IMAD R83, R3, R12, R83 ;  /* 0x0000000c03537224 */ /* 0x000fe400078e0253 */
[----:B------:R-:W-:Y:S01]  /*19a0*/  @!P3 IMAD.MOV R80, RZ, RZ, -R80 ;  /* 0x000000ffff50b224 */ /* 0x000fe200078e0a50 */
[----:B------:R-:W-:Y:S01]  /*19b0*/  ISETP.GE.AND P3, PT, R11, RZ, PT ;  /* 0x000000ff0b00720c */ /* 0x000fe20003f66270 */
[----:B------:R-:W-:Y:S02]  /*19c0*/  IMAD R84, R3, R10, R84 ;  /* 0x0000000a03547224 */ /* 0x000fe400078e0254 */
[----:B------:R-:W-:-:S02]  /*19d0*/  @!P4 IMAD.IADD R82, R82, 0x1, -R3 ;  /* 0x000000015252c824 */ /* 0x000fc400078e0a03 */
[----:B------:R-:W-:Y:S01]  /*19e0*/  @!P5 IMAD.MOV R81, RZ, RZ, -R81 ;  /* 0x000000ffff51d224 */ /* 0x000fe200078e0a51 */
[C---:B------:R-:W-:Y:S01]  /*19f0*/  ISETP.GT.U32.AND P5, PT, R3.reuse, R83, PT ;  /* 0x000000530300720c */ /* 0x040fe20003fa4070 */
[----:B------:R-:W-:Y:S01]  /*1a00*/  IMAD.HI.U32 R11, R2, R85, RZ ;  /* 0x00000055020b7227 */ /* 0x000fe200078e00ff */
[----:B------:R-:W-:-:S03]  /*1a10*/  ISETP.GT.U32.AND P4, PT, R3, R82, PT ;  /* 0x000000520300720c */ /* 0x000fc60003f84070 */
[----:B------:R-:W-:Y:S01]  /*1a20*/  IMAD.MOV R8, RZ, RZ, -R11 ;  /* 0x000000ffff087224 */ /* 0x000fe200078e0a0b */
[----:B------:R-:W-:Y:S01]  /*1a30*/  IABS R11, R20 ;  /* 0x00000014000b7213 */ /* 0x000fe20000000000 */
[----:B------:R-:W-:-:S04]  /*1a40*/  IMAD.HI.U32 R7, R2, R9, RZ ;  /* 0x0000000902077227 */ /* 0x000fc800078e00ff */
[----:B------:R-:W-:Y:S02]  /*1a50*/  IMAD R85, R3, R8, R85 ;  /* 0x0000000803557224 */ /* 0x000fe400078e0255 */
[--C-:B------:R-:W-:Y:S02]  /*1a60*/  @!P5 IMAD.IADD R83, R83, 0x1, -R3.reuse ;  /* 0x000000015353d824 */ /* 0x100fe400078e0a03 */
[----:B------:R-:W-:Y:S01]  /*1a70*/  @!P4 IMAD.IADD R82, R82, 0x1, -R3 ;  /* 0x000000015252c824 */ /* 0x000fe200078e0a03 */
[C---:B------:R-:W-:Y:S01]  /*1a80*/  ISETP.GT.U32.AND P4, PT, R3.reuse, R84, PT ;  /* 0x000000540300720c */ /* 0x040fe20003f84070 */
[----:B------:R-:W-:Y:S01]  /*1a90*/  IMAD.HI.U32 R8, R2, R11, RZ ;  /* 0x0000000b02087227 */ /* 0x000fe200078e00ff */
[----:B------:R-:W-:-:S03]  /*1aa0*/  ISETP.GT.U32.AND P5, PT, R3, R85, PT ;  /* 0x000000550300720c */ /* 0x000fc60003fa4070 */
[----:B------:R-:W-:Y:S02]  /*1ab0*/  IMAD.MOV R10, RZ, RZ, -R7 ;  /* 0x000000ffff0a7224 */ /* 0x000fe400078e0a07 */
[----:B------:R-:W-:Y:S02]  /*1ac0*/  IMAD.MOV R12, RZ, RZ, -R8 ;  /* 0x000000ffff0c7224 */ /* 0x000fe400078e0a08 */
[----:B------:R-:W-:Y:S02]  /*1ad0*/  IMAD R8, R3, R10, R9 ;  /* 0x0000000a03087224 */ /* 0x000fe400078e0209 */
[----:B------:R-:W-:-:S04]  /*1ae0*/  IMAD.HI.U32 R7, R2, R14, RZ ;  /* 0x0000000e02077227 */ /* 0x000fc800078e00ff */
[--C-:B------:R-:W-:Y:S01]  /*1af0*/  @!P4 IMAD.IADD R84, R84, 0x1, -R3.reuse ;  /* 0x000000015454c824 */ /* 0x100fe200078e0a03 */
[----:B------:R-:W-:Y:S01]  /*1b00*/  ISETP.GT.U32.AND P4, PT, R3, R83, PT ;  /* 0x000000530300720c */ /* 0x000fe20003f84070 */
[----:B------:R-:W-:Y:S02]  /*1b10*/  @!P5 IMAD.IADD R85, R85, 0x1, -R3 ;  /* 0x000000015555d824 */ /* 0x000fe400078e0a03 */
[----:B------:R-:W-:-:S03]  /*1b20*/  IMAD.HI.U32 R9, R2, R15, RZ ;  /* 0x0000000f02097227 */ /* 0x000fc600078e00ff */
[C---:B------:R-:W-:Y:S01]  /*1b30*/  ISETP.GT.U32.AND P5, PT, R3.reuse, R85, PT ;  /* 0x000000550300720c */ /* 0x040fe20003fa4070 */
[----:B------:R-:W-:Y:S01]  /*1b40*/  @!P2 IMAD.MOV R82, RZ, RZ, -R82 ;  /* 0x000000ffff52a224 */ /* 0x000fe200078e0a52 */
[----:B------:R-:W-:Y:S01]  /*1b50*/  ISETP.GT.U32.AND P2, PT, R3, R84, PT ;  /* 0x000000540300720c */ /* 0x000fe20003f44070 */
[----:B------:R-:W-:Y:S02]  /*1b60*/  IMAD.MOV R7, RZ, RZ, -R7 ;  /* 0x000000ffff077224 */ /* 0x000fe400078e0a07 */
[----:B------:R-:W-:Y:S01]  /*1b70*/  IMAD.MOV R16, RZ, RZ, -R9 ;  /* 0x000000ffff107224 */ /* 0x000fe200078e0a09 */
[----:B------:R-:W-:Y:S01]  /*1b80*/  LOP3.LUT R9, R5, 0x78, RZ, 0xfc, !PT ;  /* 0x0000007805097812 */ /* 0x000fe200078efcff */
[----:B------:R-:W-:Y:S01]  /*1b90*/  @!P4 IMAD.IADD R83, R83, 0x1, -R3 ;  /* 0x000000015353c824 */ /* 0x000fe200078e0a03 */
[C---:B------:R-:W-:Y:S01]  /*1ba0*/  ISETP.GT.U32.AND P4, PT, R3.reuse, R8, PT ;  /* 0x000000080300720c */ /* 0x040fe20003f84070 */
[C---:B------:R-:W-:Y:S01]  /*1bb0*/  IMAD R10, R3.reuse, R12, R11 ;  /* 0x0000000c030a7224 */ /* 0x040fe200078e020b */
[----:B------:R-:W-:Y:S01]  /*1bc0*/  IABS R32, R9 ;  /* 0x0000000900207213 */ /* 0x000fe20000000000 */
[C---:B------:R-:W-:Y:S01]  /*1bd0*/  IMAD R12, R3.reuse, R7, R14 ;  /* 0x00000007030c7224 */ /* 0x040fe200078e020e */
[----:B------:R-:W-:Y:S01]  /*1be0*/  IABS R7, R34 ;  /* 0x0000002200077213 */ /* 0x000fe20000000000 */
[----:B------:R-:W-:Y:S01]  /*1bf0*/  IMAD R14, R3, R16, R15 ;  /* 0x00000010030e7224 */ /* 0x000fe200078e020f */
[----:B------:R-:W-:Y:S01]  /*1c00*/  LOP3.LUT R16, R5, 0x74, RZ, 0xfc, !PT ;  /* 0x0000007405107812 */ /* 0x000fe200078efcff */
[--C-:B------:R-:W-:Y:S01]  /*1c10*/  @!P5 IMAD.IADD R85, R85, 0x1, -R3.reuse ;  /* 0x000000015555d824 */ /* 0x100fe200078e0a03 */
[C---:B------:R-:W-:Y:S01]  /*1c20*/  ISETP.GT.U32.AND P5, PT, R3.reuse, R12, PT ;  /* 0x0000000c0300720c */ /* 0x040fe20003fa4070 */
[----:B------:R-:W-:Y:S01]  /*1c30*/  @!P2 IMAD.IADD R84, R84, 0x1, -R3 ;  /* 0x000000015454a824 */ /* 0x000fe200078e0a03 */
[C---:B------:R-:W-:Y:S01]  /*1c40*/  ISETP.GT.U32.AND P2, PT, R3.reuse, R10, PT ;  /* 0x0000000a0300720c */ /* 0x040fe20003f44070 */
[----:B------:R-:W-:Y:S01]  /*1c50*/  @!P0 IMAD.MOV R83, RZ, RZ, -R83 ;  /* 0x000000ffff538224 */ /* 0x000fe200078e0a53 */
[----:B------:R-:W-:Y:S01]  /*1c60*/  IABS R30, R16 ;  /* 0x00000010001e7213 */ /* 0x000fe20000000000 */
[----:B------:R-:W-:Y:S01]  /*1c70*/  @!P4 IMAD.IADD R8, R8, 0x1, -R3 ;  /* 0x000000010808c824 */ /* 0x000fe200078e0a03 */
[----:B------:R-:W-:Y:S01]  /*1c80*/  ISETP.GT.U32.AND P4, PT, R3, R14, PT ;  /* 0x0000000e0300720c */ /* 0x000fe20003f84070 */
[----:B------:R-:W-:-:S02]  /*1c90*/  @!P3 IMAD.MOV R84, RZ, RZ, -R84 ;  /* 0x000000ffff54b224 */ /* 0x000fc400078e0a54 */
[----:B------:R-:W-:-:S04]  /*1ca0*/  IMAD.HI.U32 R5, R2, R30, RZ ;  /* 0x0000001e02057227 */ /* 0x000fc800078e00ff */
[----:B------:R-:W-:Y:S01]  /*1cb0*/  @!P5 IMAD.IADD R12, R12, 0x1, -R3 ;  /* 0x000000010c0cd824 */ /* 0x000fe200078e0a03 */
[----:B------:R-:W-:Y:S01]  /*1cc0*/  ISETP.GT.U32.AND P5, PT, R3, R8, PT ;  /* 0x000000080300720c */ /* 0x000fe20003fa4070 */
[----:B------:R-:W-:-:S04]  /*1cd0*/  IMAD.HI.U32 R2, R2, R32, RZ ;  /* 0x0000002002027227 */ /* 0x000fc800078e00ff */
[--C-:B------:R-:W-:Y:S01]  /*1ce0*/  @!P4 IMAD.IADD R14, R14, 0x1, -R3.reuse ;  /* 0x000000010e0ec824 */ /* 0x100fe200078e0a03 */
[----:B------:R-:W-:Y:S01]  /*1cf0*/  ISETP.GT.U32.AND P4, PT, R3, R12, PT ;  /* 0x0000000c0300720c */ /* 0x000fe20003f84070 */
[----:B------:R-:W-:Y:S01]  /*1d00*/  @!P2 IMAD.IADD R10, R10, 0x1, -R3 ;  /* 0x000000010a0aa824 */ /* 0x000fe200078e0a03 */
[----:B------:R-:W-:Y:S01]  /*1d10*/  ISETP.GE.AND P2, PT, R17, RZ, PT ;  /* 0x000000ff1100720c */ /* 0x000fe20003f46270 */
[----:B------:R-:W-:Y:S01]  /*1d20*/  IMAD.MOV R2, RZ, RZ, -R2 ;  /* 0x000000ffff027224 */ /* 0x000fe200078e0a02 */
[C---:B------:R-:W-:Y:S01]  /*1d30*/  ISETP.GT.U32.AND P3, PT, R3.reuse, R14, PT ;  /* 0x0000000e0300720c */ /* 0x040fe20003f64070 */
[----:B------:R-:W-:Y:S01]  /*1d40*/  IMAD.MOV R5, RZ, RZ, -R5 ;  /* 0x000000ffff057224 */ /* 0x000fe200078e0a05 */
[C---:B------:R-:W-:Y:S01]  /*1d50*/  ISETP.GT.U32.AND P0, PT, R3.reuse, R10, PT ;  /* 0x0000000a0300720c */ /* 0x040fe20003f04070 */
[C---:B------:R-:W-:Y:S02]  /*1d60*/  IMAD R32, R3.reuse, R2, R32 ;  /* 0x0000000203207224 */ /* 0x040fe400078e0220 */
[----:B------:R-:W-:-:S02]  /*1d70*/  IMAD R30, R3, R5, R30 ;  /* 0x00000005031e7224 */ /* 0x000fc400078e021e */
[----:B------:R-:W-:Y:S01]  /*1d80*/  @!P5 IMAD.IADD R8, R8, 0x1, -R3 ;  /* 0x000000010808d824 */ /* 0x000fe200078e0a03 */
[----:B------:R-:W-:Y:S01]  /*1d90*/  ISETP.GT.U32.AND P5, PT, R3, R32, PT ;  /* 0x000000200300720c */ /* 0x000fe20003fa4070 */
[----:B------:R-:W-:-:S04]  /*1da0*/  IMAD.HI.U32 R6, R6, R7, RZ ;  /* 0x0000000706067227 */ /* 0x000fc800078e00ff */
[----:B------:R-:W-:Y:S01]  /*1db0*/  @!P2 IMAD.MOV R85, RZ, RZ, -R85 ;  /* 0x000000ffff55a224 */ /* 0x000fe200078e0a55 */
[----:B------:R-:W-:Y:S01]  /*1dc0*/  ISETP.GT.U32.AND P2, PT, R3, R30, PT ;  /* 0x0000001e0300720c */ /* 0x000fe20003f44070 */
[--C-:B------:R-:W-:Y:S01]  /*1dd0*/  @!P3 IMAD.IADD R14, R14, 0x1, -R3.reuse ;  /* 0x000000010e0eb824 */ /* 0x100fe200078e0a03 */
[----:B------:R-:W-:Y:S01]  /*1de0*/  ISETP.GE.AND P3, PT, R20, RZ, PT ;  /* 0x000000ff1400720c */ /* 0x000fe20003f66270 */
[----:B------:R-:W-:Y:S02]  /*1df0*/  IMAD.MOV R6, RZ, RZ, -R6 ;  /* 0x000000ffff067224 */ /* 0x000fe400078e0a06 */
[--C-:B------:R-:W-:Y:S01]  /*1e00*/  @!P4 IMAD.IADD R12, R12, 0x1, -R3.reuse ;  /* 0x000000010c0cc824 */ /* 0x100fe200078e0a03 */
[----:B------:R-:W-:Y:S01]  /*1e10*/  ISETP.GE.AND P4, PT, R18, RZ, PT ;  /* 0x000000ff1200720c */ /* 0x000fe20003f86270 */
[----:B------:R-:W-:Y:S02]  /*1e20*/  @!P0 IMAD.IADD R10, R10, 0x1, -R3 ;  /* 0x000000010a0a8824 */ /* 0x000fe400078e0a03 */
[----:B------:R-:W-:Y:S01]  /*1e30*/  IMAD R5, R4, R6, R7 ;  /* 0x0000000604057224 */ /* 0x000fe200078e0207 */
[----:B------:R-:W-:Y:S01]  /*1e40*/  LOP3.LUT R7, R114, 0xc, RZ, 0xfc, !PT ;  /* 0x0000000c72077812 */ /* 0x000fe200078efcff */
[--C-:B------:R-:W-:Y:S01]  /*1e50*/  @!P5 IMAD.IADD R32, R32, 0x1, -R3.reuse ;  /* 0x000000012020d824 */ /* 0x100fe200078e0a03 */
[----:B------:R-:W-:Y:S01]  /*1e60*/  ISETP.GE.AND P5, PT, R23, c[0x0][0x180], PT ;  /* 0x0000600017007a0c */ /* 0x000fe20003fa6270 */
[----:B------:R-:W-:Y:S01]  /*1e70*/  IMAD.MOV.U32 R93, RZ, RZ, R10 ;  /* 0x000000ffff5d7224 */ /* 0x000fe200078e000a */
[----:B------:R-:W-:Y:S01]  /*1e80*/  ISETP.GT.U32.AND P0, PT, R4, R5, PT ;  /* 0x000000050400720c */ /* 0x000fe20003f04070 */
[----:B------:R-:W-:Y:S01]  /*1e90*/  @!P2 IMAD.IADD R30, R30, 0x1, -R3 ;  /* 0x000000011e1ea824 */ /* 0x000fe200078e0a03 */
[----:B------:R-:W-:Y:S01]  /*1ea0*/  SEL R6, R0, RZ, !P5 ;  /* 0x000000ff00067207 */ /* 0x000fe20006800000 */
[----:B------:R-:W-:Y:S01]  /*1eb0*/  IMAD.MOV.U32 R89, RZ, RZ, R8 ;  /* 0x000000ffff597224 */ /* 0x000fe200078e0008 */
[----:B------:R-:W-:Y:S01]  /*1ec0*/  ISETP.GE.AND P2, PT, R22, RZ, PT ;  /* 0x000000ff1600720c */ /* 0x000fe20003f46270 */
[----:B------:R-:W-:Y:S01]  /*1ed0*/  @!P3 IMAD.MOV R93, RZ, RZ, -R93 ;  /* 0x000000ffff5db224 */ /* 0x000fe200078e0a5d */
[C---:B------:R-:W-:Y:S01]  /*1ee0*/  ISETP.GT.U32.AND P3, PT, R3.reuse, R32, PT ;  /* 0x000000200300720c */ /* 0x040fe20003f64070 */
[----:B------:R-:W-:Y:S01]  /*1ef0*/  @!P4 IMAD.MOV R89, RZ, RZ, -R89 ;  /* 0x000000ffff59c224 */ /* 0x000fe200078e0a59 */
[----:B------:R-:W-:Y:S01]  /*1f00*/  ISETP.GT.U32.AND P4, PT, R3, R30, PT ;  /* 0x0000001e0300720c */ /* 0x000fe20003f84070 */
[----:B------:R-:W-:-:S02]  /*1f10*/  IMAD R11, R87, 0x2, R100 ;  /* 0x00000002570b7824 */ /* 0x000fc400078e0264 */
[----:B------:R-:W-:Y:S02]  /*1f20*/  IMAD.MOV.U32 R101, RZ, RZ, R14 ;  /* 0x000000ffff657224 */ /* 0x000fe400078e000e */
[----:B------:R-:W-:Y:S01]  /*1f30*/  @!P0 IMAD.IADD R5, R5, 0x1, -R4 ;  /* 0x0000000105058824 */ /* 0x000fe200078e0a04 */
[----:B------:R-:W-:Y:S01]  /*1f40*/  ISETP.GE.AND P0, PT, R31, RZ, PT ;  /* 0x000000ff1f00720c */ /* 0x000fe20003f06270 */
[----:B------:R-:W-:Y:S02]  /*1f50*/  IMAD R29, R87, 0x2, R11 ;  /* 0x00000002571d7824 */ /* 0x000fe400078e020b */
[----:B------:R-:W-:Y:S01]  /*1f60*/  IMAD.MOV.U32 R97, RZ, RZ, R12 ;  /* 0x000000ffff617224 */ /* 0x000fe200078e000c */
[----:B------:R-:W-:Y:S01]  /*1f70*/  ISETP.GT.U32.AND P5, PT, R4, R5, PT ;  /* 0x000000050400720c */ /* 0x000fe20003fa4070 */
[--C-:B------:R-:W-:Y:S01]  /*1f80*/  @!P3 IMAD.IADD R32, R32, 0x1, -R3.reuse ;  /* 0x000000012020b824 */ /* 0x100fe200078e0a03 */
[----:B------:R-:W-:Y:S01]  /*1f90*/  ISETP.GE.AND P3, PT, R35, c[0x0][0x180], PT ;  /* 0x0000600023007a0c */ /* 0x000fe20003f66270 */
[----:B------:R-:W-:Y:S01]  /*1fa0*/  @!P4 IMAD.IADD R30, R30, 0x1, -R3 ;  /* 0x000000011e1ec824 */ /* 0x000fe200078e0a03 */
[----:B------:R-:W-:Y:S01]  /*1fb0*/  ISETP.GE.AND P4, PT, R9, RZ, PT ;  /* 0x000000ff0900720c */ /* 0x000fe20003f86270 */
[C---:B------:R-:W-:Y:S01]  /*1fc0*/  IMAD R13, R87.reuse, 0x2, R29 ;  /* 0x00000002570d7824 */ /* 0x040fe200078e021d */
[----:B------:R-:W-:Y:S01]  /*1fd0*/  SEL R3, R0, RZ, !P3 ;  /* 0x000000ff00037207 */ /* 0x000fe20005800000 */
[----:B------:R-:W-:Y:S01]  /*1fe0*/  IMAD.MOV.U32 R105, RZ, RZ, R30 ;  /* 0x000000ffff697224 */ /* 0x000fe200078e001e */
[----:B------:R-:W-:Y:S01]  /*1ff0*/  ISETP.GE.AND P3, PT, R34, RZ, PT ;  /* 0x000000ff2200720c */ /* 0x000fe20003f66270 */
[----:B------:R-:W-:Y:S01]  /*2000*/  @!P0 IMAD.MOV R101, RZ, RZ, -R101 ;  /* 0x000000ffff658224 */ /* 0x000fe200078e0a65 */
[----:B------:R-:W-:Y:S01]  /*2010*/  ISETP.GE.AND P0, PT, R16, RZ, PT ;  /* 0x000000ff1000720c */ /* 0x000fe20003f06270 */
[----:B------:R-:W-:Y:S01]  /*2020*/  IMAD R28, R87, 0x2, R13 ;  /* 0x00000002571c7824 */ /* 0x000fe200078e020d */
[----:B------:R-:W-:Y:S01]  /*2030*/  LOP3.LUT R30, RZ, c[0x0][0x17c], RZ, 0x33, !PT ;  /* 0x00005f00ff1e7a12 */ /* 0x000fe200078e33ff */
[----:B------:R-:W-:Y:S01]  /*2040*/  @!P5 IMAD.IADD R5, R5, 0x1, -R4 ;  /* 0x000000010505d824 */ /* 0x000fe200078e0a04 */
[----:B------:R-:W-:Y:S01]  /*2050*/  ISETP.GE.AND P5, PT, R7, c[0x0][0x180], PT ;  /* 0x0000600007007a0c */ /* 0x000fe20003fa6270 */
[----:B------:R-:W-:-:S02]  /*2060*/  IMAD R15, R87, 0x2, R28 ;  /* 0x00000002570f7824 */ /* 0x000fc400078e021c */
[----:B------:R-:W-:Y:S01]  /*2070*/  @!P2 IMAD.MOV R97, RZ, RZ, -R97 ;  /* 0x000000ffff61a224 */ /* 0x000fe200078e0a61 */
[----:B------:R-:W-:Y:S01]  /*2080*/  SEL R4, R0, RZ, !P5 ;  /* 0x000000ff00047207 */ /* 0x000fe20006800000 */
[----:B------:R-:W-:Y:S01]  /*2090*/  IMAD R27, R87, 0x2, R15 ;  /* 0x00000002571b7824 */ /* 0x000fe200078e020f */
[----:B------:R-:W-:Y:S01]  /*20a0*/  ISETP.NE.U32.AND P2, PT, R6, RZ, PT ;  /* 0x000000ff0600720c */ /* 0x000fe20003f45070 */
[----:B------:R-:W-:Y:S01]  /*20b0*/  @!P3 IMAD.MOV R5, RZ, RZ, -R5 ;  /* 0x000000ffff05b224 */ /* 0x000fe200078e0a05 */
[----:B------:R-:W-:Y:S01]  /*20c0*/  ISETP.NE.AND P3, PT, RZ, c[0x0][0x178], PT ;  /* 0x00005e00ff007a0c */ /* 0x000fe20003f65270 */
[----:B------:R-:W-:Y:S01]  /*20d0*/  @!P0 IMAD.MOV R105, RZ, RZ, -R105 ;  /* 0x000000ffff698224 */ /* 0x000fe200078e0a69 */
[----:B------:R-:W-:Y:S01]  /*20e0*/  ISETP.NE.U32.AND P0, PT, R3, RZ, PT ;  /* 0x000000ff0300720c */ /* 0x000fe20003f05070 */
[C---:B------:R-:W-:Y:S01]  /*20f0*/  IMAD R17, R87.reuse, 0x2, R27 ;  /* 0x0000000257117824 */ /* 0x040fe200078e021b */
[----:B------:R-:W-:Y:S01]  /*2100*/  ISETP.NE.U32.AND P5, PT, R4, RZ, PT ;  /* 0x000000ff0400720c */ /* 0x000fe20003fa5070 */
[----:B------:R-:W-:Y:S01]  /*2110*/  @!P4 IMAD.MOV R32, RZ, RZ, -R32 ;  /* 0x000000ffff20c224 */ /* 0x000fe200078e0a20 */
[----:B------:R-:W-:Y:S01]  /*2120*/  ISETP.NE.AND P4, PT, RZ, c[0x0][0x17c], PT ;  /* 0x00005f00ff007a0c */ /* 0x000fe20003f85270 */
[----:B------:R-:W-:-:S03]  /*2130*/  IMAD R26, R87, 0x2, R17 ;  /* 0x00000002571a7824 */ /* 0x000fc600078e0211 */
[C---:B------:R-:W-:Y:S01]  /*2140*/  SEL R63, R30.reuse, R63, !P4 ;  /* 0x0000003f1e3f7207 */ /* 0x040fe20006000000 */
[C---:B------:R-:W-:Y:S01]  /*2150*/  IMAD R19, R87.reuse, 0x2, R26 ;  /* 0x0000000257137824 */ /* 0x040fe200078e021a */
[C---:B------:R-:W-:Y:S02]  /*2160*/  SEL R62, R30.reuse, R62, !P4 ;  /* 0x0000003e1e3e7207 */ /* 0x040fe40006000000 */
[----:B------:R-:W-:Y:S01]  /*2170*/  @!P3 LOP3.LUT R5, RZ, c[0x0][0x178], RZ, 0x33, !PT ;  /* 0x00005e00ff05ba12 */ /* 0x000fe200078e33ff */
[----:B------:R-:W-:Y:S01]  /*2180*/  IMAD R25, R87, 0x2, R19 ;  /* 0x0000000257197824 */ /* 0x000fe200078e0213 */
[C---:B------:R-:W-:Y:S02]  /*2190*/  SEL R59, R30.reuse, R59, !P4 ;  /* 0x0000003b1e3b7207 */ /* 0x040fe40006000000 */
[C---:B------:R-:W-:Y:S01]  /*21a0*/  SEL R66, R30.reuse, R66, !P4 ;  /* 0x000000421e427207 */ /* 0x040fe20006000000 */
[----:B------:R-:W-:Y:S01]  /*21b0*/  IMAD R9, R5, c[0x0][0x184], RZ ;  /* 0x0000610005097a24 */ /* 0x000fe200078e02ff */
[C---:B------:R-:W-:Y:S01]  /*21c0*/  SEL R65, R30.reuse, R65, !P4 ;  /* 0x000000411e417207 */ /* 0x040fe20006000000 */
[----:B------:R-:W-:Y:S01]  /*21d0*/  IMAD R21, R87, 0x2, R25 ;  /* 0x0000000257157824 */ /* 0x000fe200078e0219 */
[C---:B------:R-:W-:Y:S01]  /*21e0*/  SEL R64, R30.reuse, R64, !P4 ;  /* 0x000000401e407207 */ /* 0x040fe20006000000 */
[----:B------:R-:W-:Y:S01]  /*21f0*/  IMAD.SHL.U32 R3, R9, 0x4, RZ ;  /* 0x0000000409037824 */ /* 0x000fe200078e00ff */
[C---:B------:R-:W-:Y:S01]  /*2200*/  SEL R69, R30.reuse, R69, !P4 ;  /* 0x000000451e457207 */ /* 0x040fe20006000000 */
[----:B------:R-:W-:Y:S01]  /*2210*/  STL [R1+0x174], R9 ;  /* 0x0001740901007387 */ /* 0x000fe20000100800 */
[C---:B------:R-:W-:Y:S01]  /*2220*/  SEL R68, R30.reuse, R68, !P4 ;  /* 0x000000441e447207 */ /* 0x040fe20006000000 */
[----:B------:R-:W-:Y:S01]  /*2230*/  IMAD R24, R87, 0x2, R21 ;  /* 0x0000000257187824 */ /* 0x000fe200078e0215 */
[----:B------:R-:W-:Y:S01]  /*2240*/  IADD3 R61, P3, R3, c[0x0][0x160], RZ ;  /* 0x00005800033d7a10 */ /* 0x000fe20007f7e0ff */
[----:B------:R1:W-:Y:S01]  /*2250*/  STL [R1+0x1fc], R3 ;  /* 0x0001fc0301007387 */ /* 0x0003e20000100800 */
[C---:B------:R-:W-:Y:S01]  /*2260*/  SEL R67, R30.reuse, R67, !P4 ;  /* 0x000000431e437207 */ /* 0x040fe20006000000 */
[C---:B------:R-:W-:Y:S01]  /*2270*/  IMAD R23, R87.reuse, 0x2, R24 ;  /* 0x0000000257177824 */ /* 0x040fe200078e0218 */
[C---:B------:R-:W-:Y:S01]  /*2280*/  SEL R71, R30.reuse, R71, !P4 ;  /* 0x000000471e477207 */ /* 0x040fe20006000000 */
[----:B------:R-:W-:Y:S01]  /*2290*/  STL [R1+0x170], R106 ;  /* 0x0001706a01007387 */ /* 0x000fe20000100800 */
[C---:B------:R-:W-:Y:S01]  /*22a0*/  SEL R70, R30.reuse, R70, !P4 ;  /* 0x000000461e467207 */ /* 0x040fe20006000000 */
[----:B------:R-:W-:Y:S01]  /*22b0*/  IMAD R22, R87, 0x2, R23 ;  /* 0x0000000257167824 */ /* 0x000fe200078e0217 */
[----:B------:R-:W-:-:S02]  /*22c0*/  SEL R74, R30, R74, !P4 ;  /* 0x0000004a1e4a7207 */ /* 0x000fc40006000000 */
[C---:B------:R-:W-:Y:S01]  /*22d0*/  SEL R73, R30.reuse, R73, !P4 ;  /* 0x000000491e497207 */ /* 0x040fe20006000000 */
[C---:B------:R-:W-:Y:S01]  /*22e0*/  IMAD R2, R87.reuse, 0x2, R22 ;  /* 0x0000000257027824 */ /* 0x040fe200078e0216 */
[----:B------:R-:W-:Y:S01]  /*22f0*/  SEL R72, R30, R72, !P4 ;  /* 0x000000481e487207 */ /* 0x000fe20006000000 */
[----:B-1----:R-:W-:Y:S01]  /*2300*/  IMAD.SHL.U32 R3, R96, 0x4, RZ ;  /* 0x0000000460037824 */ /* 0x002fe200078e00ff */
[C---:B------:R-:W-:Y:S01]  /*2310*/  SEL R77, R30.reuse, R77, !P4 ;  /* 0x0000004d1e4d7207 */ /* 0x040fe20006000000 */
[C---:B------:R-:W-:Y:S01]  /*2320*/  IMAD R20, R87.reuse, 0x2, R2 ;  /* 0x0000000257147824 */ /* 0x040fe200078e0202 */
[C---:B------:R-:W-:Y:S02]  /*2330*/  SEL R76, R30.reuse, R76, !P4 ;  /* 0x0000004c1e4c7207 */ /* 0x040fe40006000000 */
[C---:B------:R-:W-:Y:S01]  /*2340*/  SEL R75, R30.reuse, R75, !P4 ;  /* 0x0000004b1e4b7207 */ /* 0x040fe20006000000 */
[----:B------:R-:W-:Y:S01]  /*2350*/  IMAD R18, R87, 0x2, R20 ;  /* 0x0000000257127824 */ /* 0x000fe200078e0214 */
[----:B------:R-:W-:-:S02]  /*2360*/  SEL R78, R30, R78, !P4 ;  /* 0x0000004e1e4e7207 */ /* 0x000fc40006000000 */
[C---:B------:R-:W-:Y:S01]  /*2370*/  SEL R79, R30.reuse, R79, !P4 ;  /* 0x0000004f1e4f7207 */ /* 0x040fe20006000000 */
[C---:B------:R-:W-:Y:S01]  /*2380*/  IMAD R16, R87.reuse, 0x2, R18 ;  /* 0x0000000257107824 */ /* 0x040fe200078e0212 */
[C---:B------:R-:W-:Y:S02]  /*2390*/  SEL R80, R30.reuse, R80, !P4 ;  /* 0x000000501e507207 */ /* 0x040fe40006000000 */
[C---:B------:R-:W-:Y:S01]  /*23a0*/  SEL R81, R30.reuse, R81, !P4 ;  /* 0x000000511e517207 */ /* 0x040fe20006000000 */
[C---:B------:R-:W-:Y:S01]  /*23b0*/  IMAD R14, R87.reuse, 0x2, R16 ;  /* 0x00000002570e7824 */ /* 0x040fe200078e0210 */
[C---:B------:R-:W-:Y:S02]  /*23c0*/  SEL R82, R30.reuse, R82, !P4 ;  /* 0x000000521e527207 */ /* 0x040fe40006000000 */
[C---:B------:R-:W-:Y:S01]  /*23d0*/  SEL R83, R30.reuse, R83, !P4 ;  /* 0x000000531e537207 */ /* 0x040fe20006000000 */
[----:B------:R-:W-:Y:S01]  /*23e0*/  IMAD R12, R87, 0x2, R14 ;  /* 0x00000002570c7824 */ /* 0x000fe200078e020e */
[----:B------:R-:W-:-:S02]  /*23f0*/  SEL R84, R30, R84, !P4 ;  /* 0x000000541e547207 */ /* 0x000fc40006000000 */
[C---:B------:R-:W-:Y:S01]  /*2400*/  SEL R85, R30.reuse, R85, !P4 ;  /* 0x000000551e557207 */ /* 0x040fe20006000000 */
[----:B------:R-:W-:Y:S01]  /*2410*/  IMAD R10, R87, 0x2, R12 ;  /* 0x00000002570a7824 */ /* 0x000fe200078e020c */
[C---:B------:R-:W-:Y:S01]  /*2420*/  SEL R89, R30.reuse, R89, !P4 ;  /* 0x000000591e597207 */ /* 0x040fe20006000000 */
[----:B------:R-:W-:Y:S01]  /*2430*/  IMAD R108, R83, c[0x0][0x190], RZ ;  /* 0x00006400536c7a24 */ /* 0x000fe200078e02ff */
        /* <DEDUP_REMOVED lines=10> */
[----:B------:R-:W-:Y:S01]  /*24e0*/  SEL R113, R30, R113, !P4 ;  /* 0x000000711e717207 */ /* 0x000fe20006000000 */
[----:B------:R-:W-:Y:S01]  /*24f0*/  IMAD R122, R101, c[0x0][0x190], RZ ;  /* 0x00006400657a7a24 */ /* 0x000fe200078e02ff */
[----:B------:R-:W-:Y:S01]  /*2500*/  LEA.HI.X.SX32 R60, R9, c[0x0][0x164], 0x2, P3 ;  /* 0x00005900093c7a11 */ /* 0x000fe200018f16ff */
[----:B------:R-:W-:Y:S01]  /*2510*/  IMAD R5, R87, 0x2, R6 ;  /* 0x0000000257057824 */ /* 0x000fe200078e0206 */
[----:B------:R-:W-:-:S02]  /*2520*/  LEA R30, P3, R11, R61, 0x2 ;  /* 0x0000003d0b1e7211 */ /* 0x000fc400078610ff */
[-C--:B------:R-:W-:Y:S01]  /*2530*/  LEA R32, P4, R29, R61.reuse, 0x2 ;  /* 0x0000003d1d207211 */ /* 0x080fe200078810ff */
[----:B------:R-:W-:Y:S01]  /*2540*/  IMAD R7, R87, 0x2, R5 ;  /* 0x0000000257077824 */ /* 0x000fe200078e0205 */
[-C--:B------:R-:W-:Y:S02]  /*2550*/  LEA.HI.X.SX32 R31, R11, R60.reuse, 0x2, P3 ;  /* 0x0000003c0b1f7211 */ /* 0x080fe400018f16ff */
[----:B------:R-:W-:Y:S01]  /*2560*/  LEA.HI.X.SX32 R33, R29, R60, 0x2, P4 ;  /* 0x0000003c1d217211 */ /* 0x000fe200020f16ff */
[C---:B------:R-:W-:Y:S02]  /*2570*/  IMAD R9, R87.reuse, 0x2, R7 ;  /* 0x0000000257097824 */ /* 0x040fe400078e0207 */
[----:B------:R1:W-:Y:S02]  /*2580*/  STL.64 [R1+0xc0], R30 ;  /* 0x0000c01e01007387 */ /* 0x0003e40000100a00 */
[----:B------:R-:W-:Y:S02]  /*2590*/  IMAD R11, R87, 0x2, R9 ;  /* 0x00000002570b7824 */ /* 0x000fe400078e0209 */
[----:B------:R2:W-:Y:S01]  /*25a0*/  STL.64 [R1+0xb8], R32 ;  /* 0x0000b82001007387 */ /* 0x0005e20000100a00 */
[----:B-1----:R-:W-:-:S04]  /*25b0*/  LEA R30, P3, R13, R61, 0x2 ;  /* 0x0000003d0d1e7211 */ /* 0x002fc800078610ff */
[----:B------:R-:W-:Y:S01]  /*25c0*/  LEA.HI.X.SX32 R31, R13, R60, 0x2, P3 ;  /* 0x0000003c0d1f7211 */ /* 0x000fe200018f16ff */
[----:B------:R-:W-:Y:S01]  /*25d0*/  IMAD R13, R87, 0x2, R11 ;  /* 0x00000002570d7824 */ /* 0x000fe200078e020b */
[----:B--2---:R-:W-:-:S03]  /*25e0*/  LEA R32, P4, R28, R61, 0x2 ;  /* 0x0000003d1c207211 */ /* 0x004fc600078810ff */
[----:B------:R1:W-:Y:S01]  /*25f0*/  STL.64 [R1+0xb0], R30 ;  /* 0x0000b01e01007387 */ /* 0x0003e20000100a00 */
[----:B------:R-:W-:-:S05]  /*2600*/  LEA.HI.X.SX32 R33, R28, R60, 0x2, P4 ;  /* 0x0000003c1c217211 */ /* 0x000fca00020f16ff */
[----:B------:R2:W-:Y:S01]  /*2610*/  STL.64 [R1+0xa0], R32 ;  /* 0x0000a02001007387 */ /* 0x0005e20000100a00 */
[----:B-1----:R-:W-:-:S04]  /*2620*/  LEA R30, P3, R15, R61, 0x2 ;  /* 0x0000003d0f1e7211 */ /* 0x002fc800078610ff */
[----:B------:R-:W-:Y:S01]  /*2630*/  LEA.HI.X.SX32 R31, R15, R60, 0x2, P3 ;  /* 0x0000003c0f1f7211 */ /* 0x000fe200018f16ff */
[----:B------:R-:W-:Y:S01]  /*2640*/  IMAD R15, R87, 0x2, R13 ;  /* 0x00000002570f7824 */ /* 0x000fe200078e020d */
[----:B--2---:R-:W-:-:S03]  /*2650*/  LEA R32, P4, R27, R61, 0x2 ;  /* 0x0000003d1b207211 */ /* 0x004fc600078810ff */
[----:B------:R1:W-:Y:S01]  /*2660*/  STL.64 [R1+0x98], R30 ;  /* 0x0000981e01007387 */ /* 0x0003e20000100a00 */
[----:B------:R-:W-:Y:S02]  /*2670*/  LEA.HI.X.SX32 R33, R27, R60, 0x2, P4 ;  /* 0x0000003c1b217211 */ /* 0x000fe400020f16ff */
[----:B------:R-:W-:-:S04]  /*2680*/  LEA R28, P4, R26, R61, 0x2 ;  /* 0x0000003d1a1c7211 */ /* 0x000fc800078810ff */
[----:B------:R-:W-:Y:S02]  /*2690*/  LEA.HI.X.SX32 R29, R26, R60, 0x2, P4 ;  /* 0x0000003c1a1d7211 */ /* 0x000fe400020f16ff */
[----:B-1----:R-:W-:-:S04]  /*26a0*/  LEA R30, P3, R17, R61, 0x2 ;  /* 0x0000003d111e7211 */ /* 0x002fc800078610ff */
[----:B------:R-:W-:Y:S01]  /*26b0*/  LEA.HI.X.SX32 R31, R17, R60, 0x2, P3 ;  /* 0x0000003c111f7211 */ /* 0x000fe200018f16ff */
[----:B------:R-:W-:-:S04]  /*26c0*/  IMAD R17, R87, 0x2, R15 ;  /* 0x0000000257117824 */ /* 0x000fc800078e020f */
[----:B------:R1:W-:Y:S04]  /*26d0*/  STL.64 [R1+0x88], R30 ;  /* 0x0000881e01007387 */ /* 0x0003e80000100a00 */
[----:B------:R-:W-:Y:S04]  /*26e0*/  STL.64 [R1+0x90], R32 ;  /* 0x0000902001007387 */ /* 0x000fe80000100a00 */
[----:B------:R2:W-:Y:S01]  /*26f0*/  STL.64 [R1+0x80], R28 ;  /* 0x0000801c01007387 */ /* 0x0005e20000100a00 */
[----:B-1----:R-:W-:-:S04]  /*2700*/  LEA R30, P3, R19, R61, 0x2 ;  /* 0x0000003d131e7211 */ /* 0x002fc800078610ff */
[-C--:B------:R-:W-:Y:S01]  /*2710*/  LEA.HI.X.SX32 R31, R19, R60.reuse, 0x2, P3 ;  /* 0x0000003c131f7211 */ /* 0x080fe200018f16ff */
[----:B------:R-:W-:Y:S01]  /*2720*/  IMAD R19, R87, 0x2, R17 ;  /* 0x0000000257137824 */ /* 0x000fe200078e0211 */
[-C--:B------:R-:W-:Y:S02]  /*2730*/  LEA R26, P3, R21, R61.reuse, 0x2 ;  /* 0x0000003d151a7211 */ /* 0x080fe400078610ff */
[----:B--2---:R-:W-:Y:S01]  /*2740*/  LEA R28, P4, R25, R61, 0x2 ;  /* 0x0000003d191c7211 */ /* 0x004fe200078810ff */
[----:B------:R-:W-:Y:S01]  /*2750*/  STL.64 [R1+0x78], R30 ;  /* 0x0000781e01007387 */ /* 0x000fe20000100a00 */
[-C--:B------:R-:W-:Y:S01]  /*2760*/  LEA.HI.X.SX32 R27, R21, R60.reuse, 0x2, P3 ;  /* 0x0000003c151b7211 */ /* 0x080fe200018f16ff */
[----:B------:R-:W-:Y:S01]  /*2770*/  IMAD R21, R87, 0x2, R19 ;  /* 0x0000000257157824 */ /* 0x000fe200078e0213 */
[----:B------:R-:W-:-:S05]  /*2780*/  LEA.HI.X.SX32 R29, R25, R60, 0x2, P4 ;  /* 0x0000003c191d7211 */ /* 0x000fca00020f16ff */
[----:B------:R1:W-:Y:S04]  /*2790*/  STL.64 [R1+0x70], R28 ;  /* 0x0000701c01007387 */ /* 0x0003e80000100a00 */
[----:B------:R2:W-:Y:S01]  /*27a0*/  STL.64 [R1+0x68], R26 ;  /* 0x0000681a01007387 */ /* 0x0005e20000100a00 */
[CC--:B-1----:R-:W-:Y:S02]  /*27b0*/  LEA R28, P4, R24.reuse, R61.reuse, 0x2 ;  /* 0x0000003d181c7211 */ /* 0x0c2fe400078810ff */
[C---:B--2---:R-:W-:Y:S02]  /*27c0*/  LEA R26, P3, R23.reuse, R61, 0x2 ;  /* 0x0000003d171a7211 */ /* 0x044fe400078610ff */
[-C--:B------:R-:W-:Y:S02]  /*27d0*/  LEA.HI.X.SX32 R29, R24, R60.reuse, 0x2, P4 ;  /* 0x0000003c181d7211 */ /* 0x080fe400020f16ff */
[----:B------:R-:W-:Y:S01]  /*27e0*/  LEA.HI.X.SX32 R27, R23, R60, 0x2, P3 ;  /* 0x0000003c171b7211 */ /* 0x000fe200018f16ff */
[----:B------:R-:W-:-:S02]  /*27f0*/  IMAD R23, R87, 0x2, R21 ;  /* 0x0000000257177824 */ /* 0x000fc400078e0215 */
[----:B------:R1:W-:Y:S04]  /*2800*/  STL.64 [R1+0x60], R28 ;  /* 0x0000601c01007387 */ /* 0x0003e80000100a00 */
[----:B------:R2:W-:Y:S01]  /*2810*/  STL.64 [R1+0x58], R26 ;  /* 0x0000581a01007387 */ /* 0x0005e20000100a00 */
[-C--:B-1----:R-:W-:Y:S02]  /*2820*/  LEA R28, P4, R22, R61.reuse, 0x2 ;  /* 0x0000003d161c7211 */ /* 0x082fe400078810ff */
[-C--:B--2---:R-:W-:Y:S02]  /*2830*/  LEA R26, P3, R2, R61.reuse, 0x2 ;  /* 0x0000003d021a7211 */ /* 0x084fe400078610ff */
[----:B------:R-:W-:Y:S02]  /*2840*/  LEA.HI.X.SX32 R29, R22, R60, 0x2, P4 ;  /* 0x0000003c161d7211 */ /* 0x000fe400020f16ff */
[----:B------:R-:W-:-:S02]  /*2850*/  LEA R24, P4, R20, R61, 0x2 ;  /* 0x0000003d14187211 */ /* 0x000fc400078810ff */
[-C--:B------:R-:W-:Y:S01]  /*2860*/  LEA.HI.X.SX32 R27, R2, R60.reuse, 0x2, P3 ;  /* 0x0000003c021b7211 */ /* 0x080fe200018f16ff */
[----:B------:R-:W-:Y:S01]  /*2870*/  IMAD R2, R87, 0x2, R23 ;  /* 0x0000000257027824 */ /* 0x000fe200078e0217 */
[----:B------:R-:W-:-:S03]  /*2880*/  LEA.HI.X.SX32 R25, R20, R60, 0x2, P4 ;  /* 0x0000003c14197211 */ /* 0x000fc600020f16ff */
[----:B------:R1:W-:Y:S04]  /*2890*/  STL.64 [R1+0x48], R26 ;  /* 0x0000481a01007387 */ /* 0x0003e80000100a00 */
[----:B------:R2:W-:Y:S04]  /*28a0*/  STL.64 [R1+0x50], R28 ;  /* 0x0000501c01007387 */ /* 0x0005e80000100a00 */
[----:B------:R3:W-:Y:S01]  /*28b0*/  STL.64 [R1+0x40], R24 ;  /* 0x0000401801007387 */ /* 0x0007e20000100a00 */
[----:B-1----:R-:W-:-:S04]  /*28c0*/  LEA R26, P3, R18, R61, 0x2 ;  /* 0x0000003d121a7211 */ /* 0x002fc800078610ff */
[-C--:B------:R-:W-:Y:S02]  /*28d0*/  LEA.HI.X.SX32 R27, R18, R60.reuse, 0x2, P3 ;  /* 0x0000003c121b7211 */ /* 0x080fe400018f16ff */
[-C--:B--2---:R-:W-:Y:S02]  /*28e0*/  LEA R28, P3, R14, R61.reuse, 0x2 ;  /* 0x0000003d0e1c7211 */ /* 0x084fe400078610ff */
[-C--:B---3--:R-:W-:Y:S01]  /*28f0*/  LEA R24, P4, R16, R61.reuse, 0x2 ;  /* 0x0000003d10187211 */ /* 0x088fe200078810ff */
[----:B------:R1:W-:Y:S01]  /*2900*/  STL.64 [R1+0x38], R26 ;  /* 0x0000381a01007387 */ /* 0x0003e20000100a00 */
[-C--:B------:R-:W-:Y:S02]  /*2910*/  LEA.HI.X.SX32 R29, R14, R60.reuse, 0x2, P3 ;  /* 0x0000003c0e1d7211 */ /* 0x080fe400018f16ff */
[----:B------:R-:W-:Y:S02]  /*2920*/  LEA.HI.X.SX32 R25, R16, R60, 0x2, P4 ;  /* 0x0000003c10197211 */ /* 0x000fe400020f16ff */
[----:B------:R-:W-:-:S03]  /*2930*/  LEA R30, P3, R10, R61, 0x2 ;  /* 0x0000003d0a1e7211 */ /* 0x000fc600078610ff */
[----:B------:R2:W-:Y:S01]  /*2940*/  STL.64 [R1+0x30], R24 ;  /* 0x0000301801007387 */ /* 0x0005e20000100a00 */
[-C--:B------:R-:W-:Y:S02]  /*2950*/  LEA.HI.X.SX32 R31, R10, R60.reuse, 0x2, P3 ;  /* 0x0000003c0a1f7211 */ /* 0x080fe400018f16ff */
[CC--:B------:R-:W-:Y:S01]  /*2960*/  LEA R32, P3, R4.reuse, R61.reuse, 0x2 ;  /* 0x0000003d04207211 */ /* 0x0c0fe200078610ff */
[----:B------:R3:W-:Y:S01]  /*2970*/  STL.64 [R1+0x28], R28 ;  /* 0x0000281c01007387 */ /* 0x0007e20000100a00 */
[----:B-1----:R-:W-:Y:S02]  /*2980*/  IMAD R27, R87, 0x2, R2 ;  /* 0x00000002571b7824 */ /* 0x002fe400078e0202 */
[----:B------:R-:W-:Y:S02]  /*2990*/  LEA.HI.X.SX32 R33, R4, R60, 0x2, P3 ;  /* 0x0000003c04217211 */ /* 0x000fe400018f16ff */
[-C--:B------:R-:W-:Y:S02]  /*29a0*/  LEA R4, P3, R5, R61.reuse, 0x2 ;  /* 0x0000003d05047211 */ /* 0x080fe400078610ff */
[----:B--2---:R-:W-:-:S02]  /*29b0*/  LEA R24, P4, R12, R61, 0x2 ;  /* 0x0000003d0c187211 */ /* 0x004fc400078810ff */
[-C--:B------:R-:W-:Y:S02]  /*29c0*/  LEA.HI.X.SX32 R5, R5, R60.reuse, 0x2, P3 ;  /* 0x0000003c05057211 */ /* 0x080fe400018f16ff */
[----:B------:R-:W-:Y:S01]  /*29d0*/  LEA.HI.X.SX32 R25, R12, R60, 0x2, P4 ;  /* 0x0000003c0c197211 */ /* 0x000fe200020f16ff */
[----:B---3--:R-:W-:-:S04]  /*29e0*/  IMAD R29, R87, 0x2, R27 ;  /* 0x00000002571d7824 */ /* 0x008fc800078e021b */
[----:B------:R1:W-:Y:S04]  /*29f0*/  STL.64 [R1+0x20], R24 ;  /* 0x0000201801007387 */ /* 0x0003e80000100a00 */
[----:B------:R2:W-:Y:S01]  /*2a00*/  STL.64 [R1+0x18], R30 ;  /* 0x0000181e01007387 */ /* 0x0005e20000100a00 */
[----:B-1----:R-:W-:-:S04]  /*2a10*/  LEA R24, P4, R8, R61, 0x2 ;  /* 0x0000003d08187211 */ /* 0x002fc800078810ff */
[----:B------:R-:W-:Y:S01]  /*2a20*/  LEA.HI.X.SX32 R25, R8, R60, 0x2, P4 ;  /* 0x0000003c08197211 */ /* 0x000fe200020f16ff */
[----:B--2---:R-:W-:Y:S01]  /*2a30*/  IMAD R31, R87, 0x2, R29 ;  /* 0x00000002571f7824 */ /* 0x004fe200078e021d */
[----:B------:R-:W-:-:S03]  /*2a40*/  LEA R8, P3, R9, R61, 0x2 ;  /* 0x0000003d09087211 */ /* 0x000fc600078610ff */
[----:B------:R1:W-:Y:S01]  /*2a50*/  STL.64 [R1+0x10], R24 ;  /* 0x0000101801007387 */ /* 0x0003e20000100a00 */
[-C--:B------:R-:W-:Y:S02]  /*2a60*/  LEA.HI.X.SX32 R9, R9, R60.reuse, 0x2, P3 ;  /* 0x0000003c09097211 */ /* 0x080fe400018f16ff */
[CC--:B------:R-:W-:Y:S01]  /*2a70*/  LEA R12, P3, R13.reuse, R61.reuse, 0x2 ;  /* 0x0000003d0d0c7211 */ /* 0x0c0fe200078610ff */
[----:B------:R2:W-:Y:S03]  /*2a80*/  STL.64 [R1+0x8], R32 ;  /* 0x0000082001007387 */ /* 0x0005e60000100a00 */
[----:B------:R-:W-:Y:S01]  /*2a90*/  LEA.HI.X.SX32 R13, R13, R60, 0x2, P3 ;  /* 0x0000003c0d0d7211 */ /* 0x000fe200018f16ff */
[----:B------:R3:W-:Y:S01]  /*2aa0*/  STL.64 [R1+0x2b8], R4 ;  /* 0x0002b80401007387 */ /* 0x0007e20000100a00 */
[-C--:B------:R-:W-:Y:S02]  /*2ab0*/  LEA R16, P3, R17, R61.reuse, 0x2 ;  /* 0x0000003d11107211 */ /* 0x080fe400078610ff */
[----:B-1----:R-:W-:-:S02]  /*2ac0*/  LEA R24, P4, R6, R61, 0x2 ;  /* 0x0000003d06187211 */ /* 0x002fc400078810ff */
[-C--:B------:R-:W-:Y:S02]  /*2ad0*/  LEA.HI.X.SX32 R17, R17, R60.reuse, 0x2, P3 ;  /* 0x0000003c11117211 */ /* 0x080fe400018f16ff */
[-C--:B------:R-:W-:Y:S01]  /*2ae0*/  LEA.HI.X.SX32 R25, R6, R60.reuse, 0x2, P4 ;  /* 0x0000003c06197211 */ /* 0x080fe200020f16ff */
[----:B--2---:R-:W-:Y:S01]  /*2af0*/  IMAD R33, R87, 0x2, R31 ;  /* 0x0000000257217824 */ /* 0x004fe200078e021f */
[-C--:B------:R-:W-:Y:S02]  /*2b00*/  LEA R6, P4, R7, R61.reuse, 0x2 ;  /* 0x0000003d07067211 */ /* 0x080fe400078810ff */
[-C--:B------:R-:W-:Y:S01]  /*2b10*/  LEA R20, P3, R21, R61.reuse, 0x2 ;  /* 0x0000003d15147211 */ /* 0x080fe200078610ff */
[----:B------:R-:W-:Y:S01]  /*2b20*/  IMAD R35, R87, 0x2, R33 ;  /* 0x0000000257237824 */ /* 0x000fe200078e0221 */
[-C--:B------:R-:W-:Y:S01]  /*2b30*/  LEA.HI.X.SX32 R7, R7, R60.reuse, 0x2, P4 ;  /* 0x0000003c07077211 */ /* 0x080fe200020f16ff */
[----:B------:R1:W-:Y:S01]  /*2b40*/  STL.64 [R1], R24 ;  /* 0x0000001801007387 */ /* 0x0003e20000100a00 */
[-C--:B------:R-:W-:Y:S01]  /*2b50*/  LEA R10, P4, R11, R61.reuse, 0x2 ;  /* 0x0000003d0b0a7211 */ /* 0x080fe200078810ff */
[----:B------:R-:W-:Y:S01]  /*2b60*/  IMAD R37, R87, 0x2, R35 ;  /* 0x0000000257257824 */ /* 0x000fe200078e0223 */
[-C--:B------:R-:W-:Y:S01]  /*2b70*/  LEA.HI.X.SX32 R21, R21, R60.reuse, 0x2, P3 ;  /* 0x0000003c15157211 */ /* 0x080fe200018f16ff */
[----:B------:R2:W-:Y:S01]  /*2b80*/  STL.64 [R1+0x288], R6 ;  /* 0x0002880601007387 */ /* 0x0005e20000100a00 */
[----:B------:R-:W-:Y:S01]  /*2b90*/  LEA.HI.X.SX32 R11, R11, R60, 0x2, P4 ;  /* 0x0000003c0b0b7211 */ /* 0x000fe200020f16ff */
[----:B------:R-:W-:Y:S01]  /*2ba0*/  IMAD R39, R87, 0x2, R37 ;  /* 0x0000000257277824 */ /* 0x000fe200078e0225 */
[----:B------:R-:W-:Y:S01]  /*2bb0*/  LEA R14, P4, R15, R61, 0x2 ;  /* 0x0000003d0f0e7211 */ /* 0x000fe200078810ff */
[----:B------:R-:W-:Y:S01]  /*2bc0*/  STL.64 [R1+0x2c0], R8 ;  /* 0x0002c00801007387 */ /* 0x000fe20000100a00 */
[----:B---3--:R-:W-:-:S02]  /*2bd0*/  IMAD.SHL.U32 R5, R88, 0x4, RZ ;  /* 0x0000000458057824 */ /* 0x008fc400078e00ff */
[-C--:B------:R-:W-:Y:S01]  /*2be0*/  LEA.HI.X.SX32 R15, R15, R60.reuse, 0x2, P4 ;  /* 0x0000003c0f0f7211 */ /* 0x080fe200020f16ff */
[----:B------:R-:W-:Y:S01]  /*2bf0*/  IMAD R41, R87, 0x2, R39 ;  /* 0x0000000257297824 */ /* 0x000fe200078e0227 */
[-C--:B------:R-:W-:Y:S01]  /*2c00*/  LEA R18, P4, R19, R61.reuse, 0x2 ;  /* 0x0000003d13127211 */ /* 0x080fe200078810ff */
[----:B------:R-:W-:Y:S01]  /*2c10*/  STL.64 [R1+0x290], R10 ;  /* 0x0002900a01007387 */ /* 0x000fe20000100a00 */
[CC--:B-1----:R-:W-:Y:S01]  /*2c20*/  LEA R24, P3, R2.reuse, R61.reuse, 0x2 ;  /* 0x0000003d02187211 */ /* 0x0c2fe200078610ff */
[----:B------:R-:W-:Y:S01]  /*2c30*/  IMAD R43, R87, 0x2, R41 ;  /* 0x00000002572b7824 */ /* 0x000fe200078e0229 */
[-C--:B------:R-:W-:Y:S01]  /*2c40*/  LEA.HI.X.SX32 R19, R19, R60.reuse, 0x2, P4 ;  /* 0x0000003c13137211 */ /* 0x080fe200020f16ff */
[----:B------:R-:W-:Y:S01]  /*2c50*/  STL.64 [R1+0x2c8], R12 ;  /* 0x0002c80c01007387 */ /* 0x000fe20000100a00 */
[-C--:B------:R-:W-:Y:S01]  /*2c60*/  LEA R22, P4, R23, R61.reuse, 0x2 ;  /* 0x0000003d17167211 */ /* 0x080fe200078810ff */
[----:B--2---:R-:W-:Y:S01]  /*2c70*/  IMAD.SHL.U32 R7, R91, 0x4, RZ ;  /* 0x000000045b077824 */ /* 0x004fe200078e00ff */
[-C--:B------:R-:W-:Y:S01]  /*2c80*/  LEA.HI.X.SX32 R25, R2, R60.reuse, 0x2, P3 ;  /* 0x0000003c02197211 */ /* 0x080fe200018f16ff */
[----:B------:R-:W-:Y:S01]  /*2c90*/  IMAD R2, R87, 0x2, R43 ;  /* 0x0000000257027824 */ /* 0x000fe200078e022b */
[-C--:B------:R-:W-:Y:S01]  /*2ca0*/  LEA.HI.X.SX32 R23, R23, R60.reuse, 0x2, P4 ;  /* 0x0000003c17177211 */ /* 0x080fe200020f16ff */
[----:B------:R-:W-:Y:S01]  /*2cb0*/  STL.64 [R1+0x298], R14 ;  /* 0x0002980e01007387 */ /* 0x000fe20000100a00 */
[-C--:B------:R-:W-:Y:S01]  /*2cc0*/  LEA R26, P4, R27, R61.reuse, 0x2 ;  /* 0x0000003d1b1a7211 */ /* 0x080fe200078810ff */
[----:B------:R-:W-:Y:S01]  /*2cd0*/  IMAD R47, R87, 0x2, R2 ;  /* 0x00000002572f7824 */ /* 0x000fe200078e0202 */
[-C--:B------:R-:W-:Y:S01]  /*2ce0*/  LEA R28, P3, R29, R61.reuse, 0x2 ;  /* 0x0000003d1d1c7211 */ /* 0x080fe200078610ff */
[----:B------:R-:W-:Y:S01]  /*2cf0*/  STL.64 [R1+0x2d0], R16 ;  /* 0x0002d01001007387 */ /* 0x000fe20000100a00 */
[-C--:B------:R-:W-:Y:S01]  /*2d00*/  LEA.HI.X.SX32 R27, R27, R60.reuse, 0x2, P4 ;  /* 0x0000003c1b1b7211 */ /* 0x080fe200020f16ff */
[----:B------:R-:W-:Y:S01]  /*2d10*/  IMAD R49, R87, 0x2, R47 ;  /* 0x0000000257317824 */ /* 0x000fe200078e022f */
[-C--:B------:R-:W-:Y:S01]  /*2d20*/  LEA.HI.X.SX32 R29, R29, R60.reuse, 0x2, P3 ;  /* 0x0000003c1d1d7211 */ /* 0x080fe200018f16ff */
[----:B------:R-:W-:Y:S01]  /*2d30*/  STL.64 [R1+0x2a0], R18 ;  /* 0x0002a01201007387 */ /* 0x000fe20000100a00 */
[-C--:B------:R-:W-:Y:S01]  /*2d40*/  LEA R30, P4, R31, R61.reuse, 0x2 ;  /* 0x0000003d1f1e7211 */ /* 0x080fe200078810ff */
[----:B------:R-:W-:Y:S01]  /*2d50*/  IMAD R51, R87, 0x2, R49 ;  /* 0x0000000257337824 */ /* 0x000fe200078e0231 */
[-C--:B------:R-:W-:Y:S01]  /*2d60*/  LEA R32, P3, R33, R61.reuse, 0x2 ;  /* 0x0000003d21207211 */ /* 0x080fe200078610ff */
[----:B------:R-:W-:Y:S01]  /*2d70*/  STL [R1+0x2d8], R21 ;  /* 0x0002d81501007387 */ /* 0x000fe20000100800 */
[-C--:B------:R-:W-:Y:S01]  /*2d80*/  LEA.HI.X.SX32 R31, R31, R60.reuse, 0x2, P4 ;  /* 0x0000003c1f1f7211 */ /* 0x080fe200020f16ff */
[----:B------:R-:W-:Y:S01]  /*2d90*/  IMAD R53, R87, 0x2, R51 ;  /* 0x0000000257357824 */ /* 0x000fe200078e0233 */
[-C--:B------:R-:W-:Y:S01]  /*2da0*/  LEA.HI.X.SX32 R33, R33, R60.reuse, 0x2, P3 ;  /* 0x0000003c21217211 */ /* 0x080fe200018f16ff */
[----:B------:R1:W-:Y:S01]  /*2db0*/  STL [R1+0x2dc], R20 ;  /* 0x0002dc1401007387 */ /* 0x0003e20000100800 */
[-C--:B------:R-:W-:Y:S01]  /*2dc0*/  LEA R34, P4, R35, R61.reuse, 0x2 ;  /* 0x0000003d23227211 */ /* 0x080fe200078810ff */
[----:B------:R-:W-:Y:S01]  /*2dd0*/  IMAD.SHL.U32 R6, R90, 0x4, RZ ;  /* 0x000000045a067824 */ /* 0x000fe200078e00ff */
[-C--:B------:R-:W-:Y:S01]  /*2de0*/  LEA R36, P3, R37, R61.reuse, 0x2 ;  /* 0x0000003d25247211 */ /* 0x080fe200078610ff */
[----:B------:R-:W-:Y:S01]  /*2df0*/  STL.64 [R1+0x2a8], R22 ;  /* 0x0002a81601007387 */ /* 0x000fe20000100a00 */
[-C--:B------:R-:W-:Y:S01]  /*2e00*/  LEA.HI.X.SX32 R35, R35, R60.reuse, 0x2, P4 ;  /* 0x0000003c23237211 */ /* 0x080fe200020f16ff */
[----:B------:R-:W-:Y:S01]  /*2e10*/  IMAD.SHL.U32 R4, R86, 0x4, RZ ;  /* 0x0000000456047824 */ /* 0x000fe200078e00ff */
[-C--:B------:R-:W-:Y:S01]  /*2e20*/  LEA.HI.X.SX32 R37, R37, R60.reuse, 0x2, P3 ;  /* 0x0000003c25257211 */ /* 0x080fe200018f16ff */
[----:B------:R-:W-:Y:S01]  /*2e30*/  STL.64 [R1+0x2e0], R24 ;  /* 0x0002e01801007387 */ /* 0x000fe20000100a00 */
[-C--:B------:R-:W-:Y:S01]  /*2e40*/  LEA R38, P4, R39, R61.reuse, 0x2 ;  /* 0x0000003d27267211 */ /* 0x080fe200078810ff */
[----:B-1----:R-:W-:Y:S01]  /*2e50*/  IMAD R20, R64, c[0x0][0x190], RZ ;  /* 0x0000640040147a24 */ /* 0x002fe200078e02ff */
[-C--:B------:R-:W-:Y:S01]  /*2e60*/  LEA R40, P3, R41, R61.reuse, 0x2 ;  /* 0x0000003d29287211 */ /* 0x080fe200078610ff */
[----:B------:R-:W-:Y:S01]  /*2e70*/  STL.64 [R1+0x2b0], R26 ;  /* 0x0002b01a01007387 */ /* 0x000fe20000100a00 */
[-C--:B------:R-:W-:Y:S01]  /*2e80*/  LEA.HI.X.SX32 R39, R39, R60.reuse, 0x2, P4 ;  /* 0x0000003c27277211 */ /* 0x080fe200020f16ff */
[----:B------:R-:W-:Y:S01]  /*2e90*/  IMAD R21, R72, c[0x0][0x190], RZ ;  /* 0x0000640048157a24 */ /* 0x000fe200078e02ff */
[----:B------:R-:W-:Y:S01]  /*2ea0*/  LEA.HI.X.SX32 R41, R41, R60, 0x2, P3 ;  /* 0x0000003c29297211 */ /* 0x000fe200018f16ff */
[----:B------:R-:W-:Y:S01]  /*2eb0*/  STL.64 [R1+0x2e8], R28 ;  /* 0x0002e81c01007387 */ /* 0x000fe20000100a00 */
[----:B------:R-:W-:-:S02]  /*2ec0*/  LEA R42, P4, R43, R61, 0x2 ;  /* 0x0000003d2b2a7211 */ /* 0x000fc400078810ff */
[CC--:B------:R-:W-:Y:S01]  /*2ed0*/  LEA R44, P3, R2.reuse, R61.reuse, 0x2 ;  /* 0x0000003d022c7211 */ /* 0x0c0fe200078610ff */
[----:B------:R1:W-:Y:S01]  /*2ee0*/  STL [R1+0x2f4], R30 ;  /* 0x0002f41e01007387 */ /* 0x0003e20000100800 */
[-C--:B------:R-:W-:Y:S02]  /*2ef0*/  LEA.HI.X.SX32 R43, R43, R60.reuse, 0x2, P4 ;  /* 0x0000003c2b2b7211 */ /* 0x080fe400020f16ff */
[-C--:B------:R-:W-:Y:S01]  /*2f00*/  LEA.HI.X.SX32 R45, R2, R60.reuse, 0x2, P3 ;  /* 0x0000003c022d7211 */ /* 0x080fe200018f16ff */
[----:B------:R-:W-:Y:S01]  /*2f10*/  IMAD R2, R87, 0x2, R53 ;  /* 0x0000000257027824 */ /* 0x000fe200078e0235 */
[-C--:B------:R-:W-:Y:S01]  /*2f20*/  LEA R46, P4, R47, R61.reuse, 0x2 ;  /* 0x0000003d2f2e7211 */ /* 0x080fe200078810ff */
[----:B------:R-:W-:Y:S01]  /*2f30*/  STL [R1+0x2f0], R31 ;  /* 0x0002f01f01007387 */ /* 0x000fe20000100800 */
[-C--:B------:R-:W-:Y:S01]  /*2f40*/  LEA R48, P3, R49, R61.reuse, 0x2 ;  /* 0x0000003d31307211 */ /* 0x080fe200078610ff */
[----:B------:R-:W-:Y:S01]  /*2f50*/  IMAD R58, R87, 0x2, R2 ;  /* 0x00000002573a7824 */ /* 0x000fe200078e0202 */
[-C--:B------:R-:W-:Y:S01]  /*2f60*/  LEA.HI.X.SX32 R47, R47, R60.reuse, 0x2, P4 ;  /* 0x0000003c2f2f7211 */ /* 0x080fe200020f16ff */
[----:B------:R2:W-:Y:S01]  /*2f70*/  STL [R1+0x16c], R103 ;  /* 0x00016c6701007387 */ /* 0x0005e20000100800 */
[----:B------:R-:W-:Y:S01]  /*2f80*/  LEA.HI.X.SX32 R49, R49, R60, 0x2, P3 ;  /* 0x0000003c31317211 */ /* 0x000fe200018f16ff */
[----:B-1----:R-:W-:Y:S01]  /*2f90*/  IMAD R30, R71, c[0x0][0x190], RZ ;  /* 0x00006400471e7a24 */ /* 0x002fe200078e02ff */
[----:B------:R-:W-:-:S02]  /*2fa0*/  LEA R50, P4, R51, R61, 0x2 ;  /* 0x0000003d33327211 */ /* 0x000fc400078810ff */
[-C--:B------:R-:W-:Y:S02]  /*2fb0*/  LEA R52, P3, R53, R61.reuse, 0x2 ;  /* 0x0000003d35347211 */ /* 0x080fe400078610ff */
[-C--:B------:R-:W-:Y:S02]  /*2fc0*/  LEA.HI.X.SX32 R51, R51, R60.reuse, 0x2, P4 ;  /* 0x0000003c33337211 */ /* 0x080fe400020f16ff */
[-C--:B------:R-:W-:Y:S02]  /*2fd0*/  LEA.HI.X.SX32 R53, R53, R60.reuse, 0x2, P3 ;  /* 0x0000003c35357211 */ /* 0x080fe400018f16ff */
[-C--:B------:R-:W-:Y:S02]  /*2fe0*/  LEA R54, P4, R2, R61.reuse, 0x2 ;  /* 0x0000003d02367211 */ /* 0x080fe400078810ff */
[----:B------:R-:W-:Y:S02]  /*2ff0*/  LEA R56, P3, R58, R61, 0x2 ;  /* 0x0000003d3a387211 */ /* 0x000fe400078610ff */
[-C--:B------:R-:W-:Y:S01]  /*3000*/  LEA.HI.X.SX32 R55, R2, R60.reuse, 0x2, P4 ;  /* 0x0000003c02377211 */ /* 0x080fe200020f16ff */
[----:B------:R-:W-:Y:S01]  /*3010*/  IMAD.SHL.U32 R2, R98, 0x4, RZ ;  /* 0x0000000462027824 */ /* 0x000fe200078e00ff */
[----:B------:R-:W-:-:S02]  /*3020*/  LEA.HI.X.SX32 R57, R58, R60, 0x2, P3 ;  /* 0x0000003c3a397211 */ /* 0x000fc400018f16ff */
[-C--:B------:R-:W-:Y:S02]  /*3030*/  IADD3 R24, P4, R107, R61.reuse, RZ ;  /* 0x0000003d6b187210 */ /* 0x080fe40007f9e0ff */
[-C--:B------:R-:W-:Y:S01]  /*3040*/  IADD3 R26, P3, R106, R61.reuse, RZ ;  /* 0x0000003d6a1a7210 */ /* 0x080fe20007f7e0ff */
[----:B------:R1:W-:Y:S01]  /*3050*/  STL [R1+0x168], R2 ;  /* 0x0001680201007387 */ /* 0x0003e20000100800 */
[-C--:B------:R-:W-:Y:S01]  /*3060*/  LEA.HI.X.SX32 R25, R104, R60.reuse, 0x2, P4 ;  /* 0x0000003c68197211 */ /* 0x080fe200020f16ff */
[----:B------:R-:W-:Y:S01]  /*3070*/  IMAD R104, R63, c[0x0][0x190], RZ ;  /* 0x000064003f687a24 */ /* 0x000fe200078e02ff */
[-C--:B------:R-:W-:Y:S01]  /*3080*/  LEA.HI.X.SX32 R27, R102, R60.reuse, 0x2, P3 ;  /* 0x0000003c661b7211 */ /* 0x080fe200018f16ff */
[----:B------:R-:W-:Y:S01]  /*3090*/  IMAD R102, R62, c[0x0][0x190], RZ ;  /* 0x000064003e667a24 */ /* 0x000fe200078e02ff */
[-C--:B------:R-:W-:Y:S01]  /*30a0*/  IADD3 R22, P3, R2, R61.reuse, RZ ;  /* 0x0000003d02167210 */ /* 0x080fe20007f7e0ff */
[----:B------:R-:W-:Y:S01]  /*30b0*/  STL.64 [R1+0x120], R24 ;  /* 0x0001201801007387 */ /* 0x000fe20000100a00 */
[-C--:B------:R-:W-:Y:S01]  /*30c0*/  IADD3 R12, P4, R103, R61.reuse, RZ ;  /* 0x0000003d670c7210 */ /* 0x080fe20007f9e0ff */
[----:B--2---:R-:W-:Y:S01]  /*30d0*/  IMAD R103, R59, c[0x0][0x190], RZ ;  /* 0x000064003b677a24 */ /* 0x004fe200078e02ff */
[-C--:B------:R-:W-:Y:S01]  /*30e0*/  LEA.HI.X.SX32 R23, R98, R60.reuse, 0x2, P3 ;  /* 0x0000003c62177211 */ /* 0x080fe200018f16ff */
[----:B-1----:R-:W-:Y:S01]  /*30f0*/  IMAD.SHL.U32 R2, R95, 0x4, RZ ;  /* 0x000000045f027824 */ /* 0x002fe200078e00ff */
[----:B------:R-:W-:Y:S01]  /*3100*/  STL.64 [R1+0x118], R26 ;  /* 0x0001181a01007387 */ /* 0x000fe20000100a00 */
[-C--:B------:R-:W-:Y:S01]  /*3110*/  LEA.HI.X.SX32 R13, R99, R60.reuse, 0x2, P4 ;  /* 0x0000003c630d7211 */ /* 0x080fe200020f16ff */
[----:B------:R-:W-:Y:S01]  /*3120*/  IMAD R59, R87, 0x2, R58 ;  /* 0x00000002573b7824 */ /* 0x000fe200078e023a */
[----:B------:R-:W-:Y:S01]  /*3130*/  IADD3 R124, P4, R3, c[0x0][0x168], RZ ;  /* 0x00005a00037c7a10 */ /* 0x000fe20007f9e0ff */
[----:B------:R1:W-:Y:S01]  /*3140*/  STL [R1+0x164], R2 ;  /* 0x0001640201007387 */ /* 0x0003e20000100800 */
[----:B------:R-:W-:Y:S01]  /*3150*/  IADD3 R28, P3, R2, R61, RZ ;  /* 0x0000003d021c7210 */ /* 0x000fe20007f7e0ff */
[----:B------:R-:W-:Y:S01]  /*3160*/  IMAD R99, R66, c[0x0][0x190], RZ ;  /* 0x0000640042637a24 */ /* 0x000fe200078e02ff */
[----:B------:R-:W-:Y:S01]  /*3170*/  LOP3.LUT R31, R114, 0x10, RZ, 0xfc, !PT ;  /* 0x00000010721f7812 */ /* 0x000fe200078efcff */
[----:B------:R2:W-:Y:S01]  /*3180*/  STL [R1+0x204], R3 ;  /* 0x0002040301007387 */ /* 0x0005e20000100800 */
[----:B------:R-:W-:Y:S01]  /*3190*/  LEA.HI.X.SX32 R29, R95, R60, 0x2, P3 ;  /* 0x0000003c5f1d7211 */ /* 0x000fe200018f16ff */
[----:B------:R-:W-:-:S02]  /*31a0*/  IMAD R98, R65, c[0x0][0x190], RZ ;  /* 0x0000640041627a24 */ /* 0x000fc400078e02ff */
[----:B------:R-:W-:Y:S01]  /*31b0*/  STL.64 [R1+0x110], R12 ;  /* 0x0001100c01007387 */ /* 0x000fe20000100a00 */
[----:B------:R-:W-:Y:S01]  /*31c0*/  IMAD R95, R69, c[0x0][0x190], RZ ;  /* 0x00006400455f7a24 */ /* 0x000fe200078e02ff */
[----:B-1----:R-:W-:Y:S01]  /*31d0*/  LEA.HI.X.SX32 R2, R96, c[0x0][0x16c], 0x2, P4 ;  /* 0x00005b0060027a11 */ /* 0x002fe200020f16ff */
[----:B------:R-:W-:Y:S01]  /*31e0*/  IMAD R87, R70, c[0x0][0x190], RZ ;  /* 0x0000640046577a24 */ /* 0x000fe200078e02ff */
[----:B------:R-:W-:Y:S01]  /*31f0*/  STL.64 [R1+0x108], R22 ;  /* 0x0001081601007387 */ /* 0x000fe20000100a00 */
[----:B------:R-:W-:Y:S01]  /*3200*/  LEA R62, P4, R102, R124, 0x2 ;  /* 0x0000007c663e7211 */ /* 0x000fe200078810ff */
[----:B--2---:R-:W-:Y:S02]  /*3210*/  IMAD.SHL.U32 R3, R94, 0x4, RZ ;  /* 0x000000045e037824 */ /* 0x004fe400078e00ff */
[----:B------:R-:W-:Y:S01]  /*3220*/  IMAD R96, R75, c[0x0][0x190], RZ ;  /* 0x000064004b607a24 */ /* 0x000fe200078e02ff */
[----:B------:R-:W-:Y:S01]  /*3230*/  LEA.HI.X.SX32 R63, R102, R2, 0x2, P4 ;  /* 0x00000002663f7211 */ /* 0x000fe200020f16ff */
[----:B------:R1:W-:Y:S01]  /*3240*/  LDGSTS.E [R115], [R24.64], P1 ;  /* 0x0000000018737fae */ /* 0x0003e2000892184a */
[----:B------:R-:W-:-:S02]  /*3250*/  IADD3 R18, P3, R3, R61, RZ ;  /* 0x0000003d03127210 */ /* 0x000fc40007f7e0ff */
[----:B------:R-:W-:Y:S01]  /*3260*/  LEA R66, P4, R99, R124, 0x2 ;  /* 0x0000007c63427211 */ /* 0x000fe200078810ff */
[----:B------:R2:W-:Y:S01]  /*3270*/  STL [R1+0x160], R3 ;  /* 0x0001600301007387 */ /* 0x0005e20000100800 */
[----:B------:R-:W-:Y:S01]  /*3280*/  LEA.HI.X.SX32 R19, R94, R60, 0x2, P3 ;  /* 0x0000003c5e137211 */ /* 0x000fe200018f16ff */
[----:B------:R-:W-:Y:S02]  /*3290*/  IMAD R94, R76, c[0x0][0x190], RZ ;  /* 0x000064004c5e7a24 */ /* 0x000fe400078e02ff */
[----:B------:R-:W-:Y:S04]  /*32a0*/  STL.64 [R1+0x100], R28 ;  /* 0x0001001c01007387 */ /* 0x000fe80000100a00 */
[----:B------:R2:W-:Y:S02]  /*32b0*/  LDGSTS.E [R115+0x1000], [R12.64], P2 ;  /* 0x010000000c737fae */ /* 0x0005e4000912184a */
[----:B--2---:R-:W-:-:S02]  /*32c0*/  IMAD.SHL.U32 R3, R92, 0x4, RZ ;  /* 0x000000045c037824 */ /* 0x004fc400078e00ff */
[----:B------:R2:W-:Y:S03]  /*32d0*/  LDGSTS.E [R115+0x2000], [R28.64], P0 ;  /* 0x020000001c737fae */ /* 0x0005e6000812184a */
[-C--:B------:R-:W-:Y:S01]  /*32e0*/  IADD3 R16, P3, R3, R61.reuse, RZ ;  /* 0x0000003d03107210 */ /* 0x080fe20007f7e0ff */
[----:B------:R4:W-:Y:S03]  /*32f0*/  STL [R1+0x15c], R3 ;  /* 0x00015c0301007387 */ /* 0x0009e60000100800 */
[----:B------:R-:W-:Y:S01]  /*3300*/  LEA.HI.X.SX32 R17, R92, R60, 0x2, P3 ;  /* 0x0000003c5c117211 */ /* 0x000fe200018f16ff */
[----:B------:R-:W-:Y:S01]  /*3310*/  STL [R1+0x158], R7 ;  /* 0x0001580701007387 */ /* 0x000fe20000100800 */
[----:B------:R-:W-:Y:S01]  /*3320*/  IADD3 R14, P3, R7, R61, RZ ;  /* 0x0000003d070e7210 */ /* 0x000fe20007f7e0ff */
[----:B------:R-:W-:-:S02]  /*3330*/  IMAD R92, R77, c[0x0][0x190], RZ ;  /* 0x000064004d5c7a24 */ /* 0x000fc400078e02ff */
[----:B------:R-:W-:Y:S01]  /*3340*/  STL [R1+0x154], R6 ;  /* 0x0001540601007387 */ /* 0x000fe20000100800 */
[-C--:B------:R-:W-:Y:S01]  /*3350*/  LEA.HI.X.SX32 R15, R91, R60.reuse, 0x2, P3 ;  /* 0x0000003c5b0f7211 */ /* 0x080fe200018f16ff */
[----:B----4-:R-:W-:Y:S01]  /*3360*/  IMAD.SHL.U32 R3, R100, 0x4, RZ ;  /* 0x0000000464037824 */ /* 0x010fe200078e00ff */
[-C--:B------:R-:W-:Y:S01]  /*3370*/  IADD3 R8, P3, R6, R61.reuse, RZ ;  /* 0x0000003d06087210 */ /* 0x080fe20007f7e0ff */
[----:B------:R-:W-:Y:S01]  /*3380*/  STL.64 [R1+0xf8], R18 ;  /* 0x0000f81201007387 */ /* 0x000fe20000100a00 */
[----:B------:R-:W-:Y:S02]  /*3390*/  IMAD R91, R68, c[0x0][0x190], RZ ;  /* 0x00006400445b7a24 */ /* 0x000fe400078e02ff */
[----:B------:R-:W-:Y:S01]  /*33a0*/  LEA.HI.X.SX32 R9, R90, R60, 0x2, P3 ;  /* 0x0000003c5a097211 */ /* 0x000fe200018f16ff */
[----:B------:R-:W-:Y:S01]  /*33b0*/  STL [R1+0x150], R5 ;  /* 0x0001500501007387 */ /* 0x000fe20000100800 */
[-C--:B------:R-:W-:Y:S01]  /*33c0*/  IADD3 R10, P3, R5, R61.reuse, RZ ;  /* 0x0000003d050a7210 */ /* 0x080fe20007f7e0ff */
[----:B------:R-:W-:Y:S01]  /*33d0*/  IMAD R90, R67, c[0x0][0x190], RZ ;  /* 0x00006400435a7a24 */ /* 0x000fe200078e02ff */
[----:B------:R-:W-:Y:S01]  /*33e0*/  LEA.HI.X.SX32 R67, R99, R2, 0x2, P4 ;  /* 0x0000000263437211 */ /* 0x000fe200020f16ff */
[----:B------:R4:W-:Y:S01]  /*33f0*/  STL [R1+0x14c], R4 ;  /* 0x00014c0401007387 */ /* 0x0009e20000100800 */
[----:B------:R-:W-:Y:S01]  /*3400*/  LEA.HI.X.SX32 R11, R88, R60, 0x2, P3 ;  /* 0x0000003c580b7211 */ /* 0x000fe200018f16ff */
[----:B------:R-:W-:Y:S01]  /*3410*/  IMAD R88, R73, c[0x0][0x190], RZ ;  /* 0x0000640049587a24 */ /* 0x000fe200078e02ff */
[C---:B------:R-:W-:Y:S01]  /*3420*/  LEA R70, P4, R20.reuse, R124, 0x2 ;  /* 0x0000007c14467211 */ /* 0x040fe200078810ff */
[----:B------:R1:W-:Y:S03]  /*3430*/  STL [R1+0x148], R3 ;  /* 0x0001480301007387 */ /* 0x0003e60000100800 */
[----:B------:R-:W-:Y:S01]  /*3440*/  LEA.HI.X.SX32 R71, R20, R2, 0x2, P4 ;  /* 0x0000000214477211 */ /* 0x000fe200020f16ff */
[----:B------:R-:W-:Y:S01]  /*3450*/  STL.64 [R1+0xf0], R16 ;  /* 0x0000f01001007387 */ /* 0x000fe20000100a00 */
[----:B----4-:R-:W-:-:S03]  /*3460*/  IADD3 R4, P3, R4, R61, RZ ;  /* 0x0000003d04047210 */ /* 0x010fc60007f7e0ff */
[----:B------:R-:W-:Y:S01]  /*3470*/  STL [R1+0x1f8], R104 ;  /* 0x0001f86801007387 */ /* 0x000fe20000100800 */
[----:B------:R-:W-:Y:S01]  /*3480*/  LEA.HI.X.SX32 R5, R86, R60, 0x2, P3 ;  /* 0x0000003c56057211 */ /* 0x000fe200018f16ff */
[----:B------:R-:W-:Y:S01]  /*3490*/  IMAD R86, R74, c[0x0][0x190], RZ ;  /* 0x000064004a567a24 */ /* 0x000fe200078e02ff */
[-C--:B------:R-:W-:Y:S01]  /*34a0*/  LEA R58, P3, R59, R61.reuse, 0x2 ;  /* 0x0000003d3b3a7211 */ /* 0x080fe200078610ff */
[----:B------:R4:W-:Y:S01]  /*34b0*/  STL [R1+0x1f4], R102 ;  /* 0x0001f46601007387 */ /* 0x0009e20000100800 */
[----:B------:R-:W-:Y:S02]  /*34c0*/  LEA R74, P4, R91, R124, 0x2 ;  /* 0x0000007c5b4a7211 */ /* 0x000fe400078810ff */
[----:B------:R-:W-:Y:S01]  /*34d0*/  LEA.HI.X.SX32 R59, R59, R60, 0x2, P3 ;  /* 0x0000003c3b3b7211 */ /* 0x000fe200018f16ff */
[----:B------:R-:W-:Y:S01]  /*34e0*/  STL [R1+0x1ec], R103 ;  /* 0x0001ec6701007387 */ /* 0x000fe20000100800 */
[----:B------:R-:W-:Y:S01]  /*34f0*/  IADD3 R6, P3, R3, R61, RZ ;  /* 0x0000003d03067210 */ /* 0x000fe20007f7e0ff */
[----:B-1----:R-:W-:Y:S01]  /*3500*/  IMAD R3, R78, c[0x0][0x190], RZ ;  /* 0x000064004e037a24 */ /* 0x002fe200078e02ff */
[----:B------:R-:W-:Y:S01]  /*3510*/  LEA.HI.X.SX32 R75, R91, R2, 0x2, P4 ;  /* 0x000000025b4b7211 */ /* 0x000fe200020f16ff */
[----:B------:R-:W-:Y:S01]  /*3520*/  STL.64 [R1+0xe8], R14 ;  /* 0x0000e80e01007387 */ /* 0x000fe20000100a00 */
[----:B------:R-:W-:Y:S01]  /*3530*/  LEA.HI.X.SX32 R7, R100, R60, 0x2, P3 ;  /* 0x0000003c64077211 */ /* 0x000fe200018f16ff */
[----:B----4-:R-:W-:Y:S01]  /*3540*/  IMAD R102, R80, c[0x0][0x190], RZ ;  /* 0x0000640050667a24 */ /* 0x010fe200078e02ff */
[-C--:B------:R-:W-:Y:S01]  /*3550*/  LEA R60, P3, R104, R124.reuse, 0x2 ;  /* 0x0000007c683c7211 */ /* 0x080fe200078610ff */
[----:B------:R-:W-:Y:S01]  /*3560*/  STL [R1+0x1e8], R99 ;  /* 0x0001e86301007387 */ /* 0x000fe20000100800 */
[----:B------:R-:W-:Y:S01]  /*3570*/  LEA R78, P4, R30, R124, 0x2 ;  /* 0x0000007c1e4e7211 */ /* 0x000fe200078810ff */
[----:B------:R-:W-:Y:S01]  /*3580*/  IMAD R100, R79, c[0x0][0x190], RZ ;  /* 0x000064004f647a24 */ /* 0x000fe200078e02ff */
[----:B------:R-:W-:Y:S01]  /*3590*/  LEA.HI.X.SX32 R61, R104, R2, 0x2, P3 ;  /* 0x00000002683d7211 */ /* 0x000fe200018f16ff */
[----:B------:R-:W-:Y:S01]  /*35a0*/  STL [R1+0x1e4], R98 ;  /* 0x0001e46201007387 */ /* 0x000fe20000100800 */
[----:B------:R-:W-:Y:S01]  /*35b0*/  LEA R64, P3, R103, R124, 0x2 ;  /* 0x0000007c67407211 */ /* 0x000fe200078610ff */
[----:B------:R-:W-:Y:S01]  /*35c0*/  IMAD R104, R81, c[0x0][0x190], RZ ;  /* 0x0000640051687a24 */ /* 0x000fe200078e02ff */
[-C--:B------:R-:W-:Y:S01]  /*35d0*/  LEA.HI.X.SX32 R79, R30, R2.reuse, 0x2, P4 ;  /* 0x000000021e4f7211 */ /* 0x080fe200020f16ff */
[----:B------:R1:W-:Y:S01]  /*35e0*/  STL [R1+0x1e0], R20 ;  /* 0x0001e01401007387 */ /* 0x0003e20000100800 */
[----:B------:R-:W-:-:S02]  /*35f0*/  LEA.HI.X.SX32 R65, R103, R2, 0x2, P3 ;  /* 0x0000000267417211 */ /* 0x000fc400018f16ff */
[C---:B------:R-:W-:Y:S01]  /*3600*/  LEA R68, P3, R98.reuse, R124, 0x2 ;  /* 0x0000007c62447211 */ /* 0x040fe200078610ff */
[----:B------:R-:W-:Y:S03]  /*3610*/  STL.64 [R1+0xe0], R8 ;  /* 0x0000e00801007387 */ /* 0x000fe60000100a00 */
[----:B------:R-:W-:Y:S01]  /*3620*/  LEA.HI.X.SX32 R69, R98, R2, 0x2, P3 ;  /* 0x0000000262457211 */ /* 0x000fe200018f16ff */
[----:B------:R-:W-:Y:S01]  /*3630*/  STL [R1+0x1dc], R95 ;  /* 0x0001dc5f01007387 */ /* 0x000fe20000100800 */
[CC--:B------:R-:W-:Y:S01]  /*3640*/  LEA R72, P3, R95.reuse, R124.reuse, 0x2 ;  /* 0x0000007c5f487211 */ /* 0x0c0fe200078610ff */
[----:B-1----:R-:W-:Y:S01]  /*3650*/  IMAD R20, R82, c[0x0][0x190], RZ ;  /* 0x0000640052147a24 */ /* 0x002fe200078e02ff */
[----:B------:R-:W-:Y:S01]  /*3660*/  LEA R82, P4, R86, R124, 0x2 ;  /* 0x0000007c56527211 */ /* 0x000fe200078810ff */
[----:B------:R-:W-:Y:S01]  /*3670*/  STL [R1+0x1d8], R91 ;  /* 0x0001d85b01007387 */ /* 0x000fe20000100800 */
[----:B------:R-:W-:-:S02]  /*3680*/  LEA.HI.X.SX32 R73, R95, R2, 0x2, P3 ;  /* 0x000000025f497211 */ /* 0x000fc400018f16ff */
[----:B------:R-:W-:Y:S01]  /*3690*/  LEA R76, P3, R90, R124, 0x2 ;  /* 0x0000007c5a4c7211 */ /* 0x000fe200078610ff */
[----:B------:R-:W-:Y:S01]  /*36a0*/  STL [R1+0x1d4], R90 ;  /* 0x0001d45a01007387 */ /* 0x000fe20000100800 */
[-C--:B------:R-:W-:Y:S02]  /*36b0*/  LEA.HI.X.SX32 R83, R86, R2.reuse, 0x2, P4 ;  /* 0x0000000256537211 */ /* 0x080fe400020f16ff */
[----:B------:R-:W-:Y:S01]  /*36c0*/  LEA.HI.X.SX32 R77, R90, R2, 0x2, P3 ;  /* 0x000000025a4d7211 */ /* 0x000fe200018f16ff */
[----:B------:R-:W-:Y:S01]  /*36d0*/  STL.64 [R1+0xd8], R10 ;  /* 0x0000d80a01007387 */ /* 0x000fe20000100a00 */
[----:B------:R-:W-:-:S03]  /*36e0*/  LEA R80, P3, R87, R124, 0x2 ;  /* 0x0000007c57507211 */ /* 0x000fc600078610ff */
[----:B------:R1:W-:Y:S01]  /*36f0*/  STL [R1+0x1d0], R30 ;  /* 0x0001d01e01007387 */ /* 0x0003e20000100800 */
[----:B------:R-:W-:-:S03]  /*3700*/  LEA.HI.X.SX32 R81, R87, R2, 0x2, P3 ;  /* 0x0000000257517211 */ /* 0x000fc600018f16ff */
[----:B------:R-:W-:Y:S04]  /*3710*/  STL [R1+0x1cc], R87 ;  /* 0x0001cc5701007387 */ /* 0x000fe80000100800 */
[----:B------:R-:W-:Y:S01]  /*3720*/  STL.64 [R1+0xd0], R4 ;  /* 0x0000d00401007387 */ /* 0x000fe20000100a00 */
[----:B-1----:R-:W-:Y:S01]  /*3730*/  IMAD R30, R84, c[0x0][0x190], RZ ;  /* 0x00006400541e7a24 */ /* 0x002fe200078e02ff */
[C---:B------:R-:W-:Y:S02]  /*3740*/  LEA R84, P3, R88.reuse, R124, 0x2 ;  /* 0x0000007c58547211 */ /* 0x040fe400078610ff */
[----:B------:R1:W-:Y:S02]  /*3750*/  STL [R1+0x1c8], R86 ;  /* 0x0001c85601007387 */ /* 0x0003e40000100800 */
[----:B------:R-:W-:-:S02]  /*3760*/  LEA.HI.X.SX32 R85, R88, R2, 0x2, P3 ;  /* 0x0000000258557211 */ /* 0x000fc400018f16ff */
[----:B------:R4:W-:Y:S04]  /*3770*/  STL [R1+0x1c4], R88 ;  /* 0x0001c45801007387 */ /* 0x0009e80000100800 */
[----:B------:R2:W-:Y:S01]  /*3780*/  STL [R1+0x1c0], R21 ;  /* 0x0001c01501007387 */ /* 0x0005e20000100800 */
[----:B-1----:R-:W-:-:S03]  /*3790*/  LEA R86, P4, R21, R124, 0x2 ;  /* 0x0000007c15567211 */ /* 0x002fc600078810ff */
[----:B------:R1:W-:Y:S01]  /*37a0*/  STL [R1+0x1bc], R92 ;  /* 0x0001bc5c01007387 */ /* 0x0003e20000100800 */
[----:B----4-:R-:W-:Y:S02]  /*37b0*/  LEA R88, P3, R92, R124, 0x2 ;  /* 0x0000007c5c587211 */ /* 0x010fe400078610ff */
[----:B------:R-:W-:Y:S01]  /*37c0*/  LEA.HI.X.SX32 R87, R21, R2, 0x2, P4 ;  /* 0x0000000215577211 */ /* 0x000fe200020f16ff */
[----:B------:R4:W-:Y:S01]  /*37d0*/  STL [R1+0x1b8], R94 ;  /* 0x0001b85e01007387 */ /* 0x0009e20000100800 */
[----:B------:R-:W-:Y:S01]  /*37e0*/  LEA R90, P4, R94, R124, 0x2 ;  /* 0x0000007c5e5a7211 */ /* 0x000fe200078810ff */
[----:B--2---:R-:W-:Y:S01]  /*37f0*/  IMAD R21, R89, c[0x0][0x190], RZ ;  /* 0x0000640059157a24 */ /* 0x004fe200078e02ff */
[----:B------:R-:W-:Y:S01]  /*3800*/  LEA.HI.X.SX32 R89, R92, R2, 0x2, P3 ;  /* 0x000000025c597211 */ /* 0x000fe200018f16ff */
[----:B------:R2:W-:Y:S01]  /*3810*/  STL [R1+0x1b4], R96 ;  /* 0x0001b46001007387 */ /* 0x0005e20000100800 */
[----:B-1----:R-:W-:Y:S02]  /*3820*/  LEA R92, P3, R96, R124, 0x2 ;  /* 0x0000007c605c7211 */ /* 0x002fe400078610ff */
[-C--:B------:R-:W-:Y:S01]  /*3830*/  LEA.HI.X.SX32 R91, R94, R2.reuse, 0x2, P4 ;  /* 0x000000025e5b7211 */ /* 0x080fe200020f16ff */
[----:B------:R-:W-:Y:S01]  /*3840*/  STL.64 [R1+0xc8], R6 ;  /* 0x0000c80601007387 */ /* 0x000fe20000100a00 */
[----:B------:R-:W-:-:S02]  /*3850*/  LEA.HI.X.SX32 R93, R96, R2, 0x2, P3 ;  /* 0x00000002605d7211 */ /* 0x000fc400018f16ff */
[CC--:B----4-:R-:W-:Y:S01]  /*3860*/  LEA R94, P4, R3.reuse, R124.reuse, 0x2 ;  /* 0x0000007c035e7211 */ /* 0x0d0fe200078810ff */
[----:B------:R1:W-:Y:S01]  /*3870*/  STL [R1+0x1b0], R3 ;  /* 0x0001b00301007387 */ /* 0x0003e20000100800 */
[----:B--2---:R-:W-:Y:S02]  /*3880*/  LEA R96, P3, R100, R124, 0x2 ;  /* 0x0000007c64607211 */ /* 0x004fe400078610ff */
[----:B------:R-:W-:Y:S01]  /*3890*/  LEA.HI.X.SX32 R95, R3, R2, 0x2, P4 ;  /* 0x00000002035f7211 */ /* 0x000fe200020f16ff */
[----:B------:R2:W-:Y:S01]  /*38a0*/  STL [R1+0x1ac], R100 ;  /* 0x0001ac6401007387 */ /* 0x0005e20000100800 */
[----:B------:R-:W-:-:S03]  /*38b0*/  LEA R98, P4, R102, R124, 0x2 ;  /* 0x0000007c66627211 */ /* 0x000fc600078810ff */
[----:B------:R4:W-:Y:S01]  /*38c0*/  STL [R1+0x1a8], R102 ;  /* 0x0001a86601007387 */ /* 0x0009e20000100800 */
[----:B-1----:R-:W-:Y:S01]  /*38d0*/  IMAD R3, R97, c[0x0][0x190], RZ ;  /* 0x0000640061037a24 */ /* 0x002fe200078e02ff */
[-C--:B------:R-:W-:Y:S02]  /*38e0*/  LEA.HI.X.SX32 R97, R100, R2.reuse, 0x2, P3 ;  /* 0x0000000264617211 */ /* 0x080fe400018f16ff */
[----:B------:R-:W-:Y:S01]  /*38f0*/  LEA.HI.X.SX32 R99, R102, R2, 0x2, P4 ;  /* 0x0000000266637211 */ /* 0x000fe200020f16ff */
[----:B------:R1:W-:Y:S01]  /*3900*/  STL [R1+0x1a4], R104 ;  /* 0x0001a46801007387 */ /* 0x0003e20000100800 */
[----:B--2---:R-:W-:-:S03]  /*3910*/  LEA R100, P3, R104, R124, 0x2 ;  /* 0x0000007c68647211 */ /* 0x004fc600078610ff */
[----:B------:R2:W-:Y:S01]  /*3920*/  STL [R1+0x1a0], R20 ;  /* 0x0001a01401007387 */ /* 0x0005e20000100800 */
[----:B----4-:R-:W-:Y:S02]  /*3930*/  LEA R102, P4, R20, R124, 0x2 ;  /* 0x0000007c14667211 */ /* 0x010fe400078810ff */
[-C--:B------:R-:W-:Y:S01]  /*3940*/  LEA.HI.X.SX32 R101, R104, R2.reuse, 0x2, P3 ;  /* 0x0000000268657211 */ /* 0x080fe200018f16ff */
[----:B------:R4:W-:Y:S01]  /*3950*/  STL [R1+0x19c], R108 ;  /* 0x00019c6c01007387 */ /* 0x0009e20000100800 */
[----:B------:R-:W-:Y:S02]  /*3960*/  LEA.HI.X.SX32 R103, R20, R2, 0x2, P4 ;  /* 0x0000000214677211 */ /* 0x000fe400020f16ff */
[-C--:B-1----:R-:W-:Y:S01]  /*3970*/  LEA R104, P3, R108, R124.reuse, 0x2 ;  /* 0x0000007c6c687211 */ /* 0x082fe200078610ff */
[----:B------:R1:W-:Y:S01]  /*3980*/  STL [R1+0x198], R30 ;  /* 0x0001981e01007387 */ /* 0x0003e20000100800 */
[----:B------:R-:W-:Y:S01]  /*3990*/  LEA R106, P4, R30, R124, 0x2 ;  /* 0x0000007c1e6a7211 */ /* 0x000fe200078810ff */
[----:B--2---:R-:W-:Y:S01]  /*39a0*/  IMAD R20, R105, c[0x0][0x190], RZ ;  /* 0x0000640069147a24 */ /* 0x004fe200078e02ff */
[-C--:B------:R-:W-:Y:S01]  /*39b0*/  LEA.HI.X.SX32 R105, R108, R2.reuse, 0x2, P3 ;  /* 0x000000026c697211 */ /* 0x080fe200018f16ff */
[----:B------:R2:W-:Y:S01]  /*39c0*/  STL [R1+0x194], R112 ;  /* 0x0001947001007387 */ /* 0x0005e20000100800 */
[----:B------:R-:W-:-:S02]  /*39d0*/  LEA.HI.X.SX32 R107, R30, R2, 0x2, P4 ;  /* 0x000000021e6b7211 */ /* 0x000fc400020f16ff */
[CC--:B----4-:R-:W-:Y:S01]  /*39e0*/  LEA R108, P3, R112.reuse, R124.reuse, 0x2 ;  /* 0x0000007c706c7211 */ /* 0x0d0fe200078610ff */
[----:B------:R4:W-:Y:S01]  /*39f0*/  STL [R1+0x190], R21 ;  /* 0x0001901501007387 */ /* 0x0009e20000100800 */
[----:B------:R-:W-:Y:S01]  /*3a00*/  LEA R110, P4, R21, R124, 0x2 ;  /* 0x0000007c156e7211 */ /* 0x000fe200078810ff */
[----:B-1----:R-:W-:Y:S01]  /*3a10*/  IMAD R30, R109, c[0x0][0x190], RZ ;  /* 0x000064006d1e7a24 */ /* 0x002fe200078e02ff */
[-C--:B------:R-:W-:Y:S01]  /*3a20*/  LEA.HI.X.SX32 R109, R112, R2.reuse, 0x2, P3 ;  /* 0x00000002706d7211 */ /* 0x080fe200018f16ff */
[----:B------:R1:W-:Y:S01]  /*3a30*/  STL [R1+0x18c], R118 ;  /* 0x00018c7601007387 */ /* 0x0003e20000100800 */
[----:B------:R-:W-:Y:S02]  /*3a40*/  LEA.HI.X.SX32 R111, R21, R2, 0x2, P4 ;  /* 0x00000002156f7211 */ /* 0x000fe400020f16ff */
[CC--:B--2---:R-:W-:Y:S01]  /*3a50*/  LEA R112, P3, R118.reuse, R124.reuse, 0x2 ;  /* 0x0000007c76707211 */ /* 0x0c4fe200078610ff */
[----:B------:R-:W-:Y:S01]  /*3a60*/  STL [R1+0x188], R3 ;  /* 0x0001880301007387 */ /* 0x000fe20000100800 */
[----:B------:R-:W-:Y:S01]  /*3a70*/  LEA R116, P4, R3, R124, 0x2 ;  /* 0x0000007c03747211 */ /* 0x000fe200078810ff */
[----:B----4-:R-:W-:Y:S01]  /*3a80*/  IMAD R21, R113, c[0x0][0x190], RZ ;  /* 0x0000640071157a24 */ /* 0x010fe200078e02ff */
[-C--:B------:R-:W-:Y:S01]  /*3a90*/  LEA.HI.X.SX32 R113, R118, R2.reuse, 0x2, P3 ;  /* 0x0000000276717211 */ /* 0x080fe200018f16ff */
[----:B------:R2:W-:Y:S01]  /*3aa0*/  STL [R1+0x184], R122 ;  /* 0x0001847a01007387 */ /* 0x0005e20000100800 */
[----:B------:R-:W-:-:S02]  /*3ab0*/  LEA.HI.X.SX32 R117, R3, R2, 0x2, P4 ;  /* 0x0000000203757211 */ /* 0x000fc400020f16ff */
[-C--:B-1----:R-:W-:Y:S01]  /*3ac0*/  LEA R118, P3, R122, R124.reuse, 0x2 ;  /* 0x0000007c7a767211 */ /* 0x082fe200078610ff */
[----:B------:R-:W-:Y:S01]  /*3ad0*/  STL [R1+0x180], R20 ;  /* 0x0001801401007387 */ /* 0x000fe20000100800 */
[----:B------:R-:W-:Y:S02]  /*3ae0*/  LEA R120, P4, R20, R124, 0x2 ;  /* 0x0000007c14787211 */ /* 0x000fe400078810ff */
[-C--:B------:R-:W-:Y:S01]  /*3af0*/  LEA.HI.X.SX32 R119, R122, R2.reuse, 0x2, P3 ;  /* 0x000000027a777211 */ /* 0x080fe200018f16ff */
[----:B------:R1:W-:Y:S01]  /*3b00*/  STL [R1+0x17c], R30 ;  /* 0x00017c1e01007387 */ /* 0x0003e20000100800 */
[----:B------:R-:W-:Y:S02]  /*3b10*/  LEA.HI.X.SX32 R121, R20, R2, 0x2, P4 ;  /* 0x0000000214797211 */ /* 0x000fe400020f16ff */
[-C--:B--2---:R-:W-:Y:S01]  /*3b20*/  LEA R122, P3, R30, R124.reuse, 0x2 ;  /* 0x0000007c1e7a7211 */ /* 0x084fe200078610ff */
[----:B------:R2:W-:Y:S01]  /*3b30*/  STL [R1+0x178], R21 ;  /* 0x0001781501007387 */ /* 0x0005e20000100800 */
[----:B------:R-:W-:-:S02]  /*3b40*/  LEA R124, P4, R21, R124, 0x2 ;  /* 0x0000007c157c7211 */ /* 0x000fc400078810ff */
[----:B------:R-:W-:Y:S01]  /*3b50*/  LOP3.LUT R3, R114, 0x14, RZ, 0xfc, !PT ;  /* 0x0000001472037812 */ /* 0x000fe200078efcff */
[----:B------:R4:W-:Y:S01]  /*3b60*/  LDGSTS.E [R115+0x3000], [R16.64], P5 ;  /* 0x0300000010737fae */ /* 0x0009e2000a92184a */
[-C--:B------:R-:W-:Y:S02]  /*3b70*/  LEA.HI.X.SX32 R123, R30, R2.reuse, 0x2, P3 ;  /* 0x000000021e7b7211 */ /* 0x080fe400018f16ff */
[----:B------:R-:W-:Y:S01]  /*3b80*/  ISETP.GE.AND P3, PT, R31, c[0x0][0x180], PT ;  /* 0x000060001f007a0c */ /* 0x000fe20003f66270 */
[----:B-1----:R-:W3:Y:S01]  /*3b90*/  LDL.LU R30, [R1+0x2f4] ;  /* 0x0002f400011e7983 */ /* 0x002ee20000300800 */
[----:B------:R-:W-:Y:S02]  /*3ba0*/  LOP3.LUT R20, R114, 0x18, RZ, 0xfc, !PT ;  /* 0x0000001872147812 */ /* 0x000fe400078efcff */
[----:B------:R-:W-:Y:S01]  /*3bb0*/  LEA.HI.X.SX32 R125, R21, R2, 0x2, P4 ;  /* 0x00000002157d7211 */ /* 0x000fe200020f16ff */
[----:B------:R-:W3:Y:S01]  /*3bc0*/  LDL.64 R24, [R1+0xc0] ;  /* 0x0000c00001187983 */ /* 0x000ee20000100a00 */
[----:B------:R-:W-:-:S02]  /*3bd0*/  ISETP.GE.AND P4, PT, R3, c[0x0][0x180], PT ;  /* 0x0000600003007a0c */ /* 0x000fc40003f86270 */
[----:B------:R-:W-:Y:S01]  /*3be0*/  SEL R2, R0, RZ, !P3 ;  /* 0x000000ff00027207 */ /* 0x000fe20005800000 */
[----:B----4-:R-:W4:Y:S01]  /*3bf0*/  LDL.64 R16, [R1+0x98] ;  /* 0x0000980001107983 */ /* 0x010f220000100a00 */
[----:B------:R-:W-:Y:S02]  /*3c00*/  LOP3.LUT R3, R114, 0x1c, RZ, 0xfc, !PT ;  /* 0x0000001c72037812 */ /* 0x000fe400078efcff */
[----:B------:R-:W-:Y:S01]  /*3c10*/  ISETP.GE.AND P3, PT, R20, c[0x0][0x180], PT ;  /* 0x0000600014007a0c */ /* 0x000fe20003f66270 */
[----:B------:R-:W4:Y:S01]  /*3c20*/  LDL.64 R28, [R1+0x78] ;  /* 0x00007800011c7983 */ /* 0x000f220000100a00 */
[----:B------:R-:W-:Y:S02]  /*3c30*/  SEL R20, R0, RZ, !P4 ;  /* 0x000000ff00147207 */ /* 0x000fe40006000000 */
[----:B------:R-:W-:Y:S02]  /*3c40*/  ISETP.NE.U32.AND P1, PT, R2, RZ, PT ;  /* 0x000000ff0200720c */ /* 0x000fe40003f25070 */
[----:B------:R-:W-:-:S02]  /*3c50*/  ISETP.GE.AND P4, PT, R3, c[0x0][0x180], PT ;  /* 0x0000600003007a0c */ /* 0x000fc40003f86270 */
[----:B------:R-:W-:Y:S02]  /*3c60*/  SEL R3, R0, RZ, !P3 ;  /* 0x000000ff00037207 */ /* 0x000fe40005800000 */
[----:B------:R-:W-:Y:S02]  /*3c70*/  ISETP.NE.U32.AND P3, PT, R20, RZ, PT ;  /* 0x000000ff1400720c */ /* 0x000fe40003f65070 */
[----:B--2---:R-:W2:Y:S05]  /*3c80*/  LDL.64 R20, [R1+0xb0] ;  /* 0x0000b00001147983 */ /* 0x004eaa0000100a00 */
[----:B------:R1:W-:Y:S06]  /*3c90*/  LDGSTS.E [R115+0x4000], [R8.64], P1 ;  /* 0x0400000008737fae */ /* 0x0003ec000892184a */
[----:B------:R1:W-:Y:S04]  /*3ca0*/  LDGSTS.E [R115+0x5000], [R4.64], P3 ;  /* 0x0500000004737fae */ /* 0x0003e8000992184a */
[----:B-1----:R-:W4:Y:S04]  /*3cb0*/  LDL.64 R8, [R1+0x88] ;  /* 0x0000880001087983 */ /* 0x002f280000100a00 */
[----:B------:R-:W4:Y:S01]  /*3cc0*/  LDL.64 R4, [R1+0x68] ;  /* 0x0000680001047983 */ /* 0x000f220000100a00 */
[----:B------:R-:W-:-:S02]  /*3cd0*/  LOP3.LUT R13, R114, 0x20, RZ, 0xfc, !PT ;  /* 0x00000020720d7812 */ /* 0x000fc400078efcff */
[----:B------:R-:W-:Y:S02]  /*3ce0*/  ISETP.NE.U32.AND P2, PT, R3, RZ, PT ;  /* 0x000000ff0300720c */ /* 0x000fe40003f45070 */
[----:B------:R-:W-:Y:S02]  /*3cf0*/  SEL R2, R0, RZ, !P4 ;  /* 0x000000ff00027207 */ /* 0x000fe40006000000 */
[C---:B------:R-:W-:Y:S02]  /*3d00*/  LOP3.LUT R3, R114.reuse, 0x24, RZ, 0xfc, !PT ;  /* 0x0000002472037812 */ /* 0x040fe400078efcff */
[----:B------:R-:W-:Y:S02]  /*3d10*/  ISETP.GE.AND P0, PT, R13, c[0x0][0x180], PT ;  /* 0x000060000d007a0c */ /* 0x000fe40003f06270 */
[----:B------:R-:W-:Y:S02]  /*3d20*/  LOP3.LUT R12, R114, 0x28, RZ, 0xfc, !PT ;  /* 0x00000028720c7812 */ /* 0x000fe400078efcff */
[----:B------:R-:W-:-:S02]  /*3d30*/  ISETP.NE.U32.AND P4, PT, R2, RZ, PT ;  /* 0x000000ff0200720c */ /* 0x000fc40003f85070 */
[----:B------:R-:W-:Y:S02]  /*3d40*/  ISETP.GE.AND P5, PT, R3, c[0x0][0x180], PT ;  /* 0x0000600003007a0c */ /* 0x000fe40003fa6270 */
[----:B------:R-:W-:Y:S02]  /*3d50*/  LOP3.LUT R3, R114, 0x2c, RZ, 0xfc, !PT ;  /* 0x0000002c72037812 */ /* 0x000fe400078efcff */
[----:B------:R-:W-:Y:S02]  /*3d60*/  SEL R2, R0, RZ, !P0 ;  /* 0x000000ff00027207 */ /* 0x000fe40004000000 */
[----:B------:R-:W-:Y:S02]  /*3d70*/  ISETP.GE.AND P0, PT, R12, c[0x0][0x180], PT ;  /* 0x000060000c007a0c */ /* 0x000fe40003f06270 */
[----:B------:R-:W-:Y:S02]  /*3d80*/  SEL R12, R0, RZ, !P5 ;  /* 0x000000ff000c7207 */ /* 0x000fe40006800000 */
[----:B------:R-:W-:-:S02]  /*3d90*/  ISETP.GE.AND P5, PT, R3, c[0x0][0x180], PT ;  /* 0x0000600003007a0c */ /* 0x000fc40003fa6270 */
[----:B------:R-:W-:Y:S02]  /*3da0*/  SEL R3, R0, RZ, !P0 ;  /* 0x000000ff00037207 */ /* 0x000fe40004000000 */
[----:B------:R-:W-:Y:S02]  /*3db0*/  ISETP.NE.U32.AND P1, PT, R2, RZ, PT ;  /* 0x000000ff0200720c */ /* 0x000fe40003f25070 */
[----:B------:R-:W-:Y:S02]  /*3dc0*/  LOP3.LUT R13, R114, 0x30, RZ, 0xfc, !PT ;  /* 0x00000030720d7812 */ /* 0x000fe400078efcff */
[----:B------:R-:W-:Y:S02]  /*3dd0*/  SEL R2, R0, RZ, !P5 ;  /* 0x000000ff00027207 */ /* 0x000fe40006800000 */
[----:B------:R-:W-:Y:S02]  /*3de0*/  ISETP.NE.U32.AND P3, PT, R3, RZ, PT ;  /* 0x000000ff0300720c */ /* 0x000fe40003f65070 */
[----:B------:R-:W-:-:S02]  /*3df0*/  ISETP.NE.U32.AND P0, PT, R12, RZ, PT ;  /* 0x000000ff0c00720c */ /* 0x000fc40003f05070 */
[----:B------:R-:W-:Y:S02]  /*3e00*/  LOP3.LUT R3, R114, 0x34, RZ, 0xfc, !PT ;  /* 0x0000003472037812 */ /* 0x000fe400078efcff */
[----:B------:R-:W-:Y:S02]  /*3e10*/  ISETP.NE.U32.AND P5, PT, R2, RZ, PT ;  /* 0x000000ff0200720c */ /* 0x000fe40003fa5070 */
[C---:B------:R-:W-:Y:S02]  /*3e20*/  LOP3.LUT R12, R114.reuse, 0x38, RZ, 0xfc, !PT ;  /* 0x00000038720c7812 */ /* 0x040fe400078efcff */
[----:B------:R-:W-:Y:S01]  /*3e30*/  LOP3.LUT R31, R114, 0x48, RZ, 0xfc, !PT ;  /* 0x00000048721f7812 */ /* 0x000fe200078efcff */
[----:B---3--:R1:W-:Y:S01]  /*3e40*/  LDGSTS.E [R115+0x6000], [R24.64], P2 ;  /* 0x0600000018737fae */ /* 0x0083e2000912184a */
[----:B------:R-:W-:-:S04]  /*3e50*/  ISETP.GE.AND P2, PT, R13, c[0x0][0x180], PT ;  /* 0x000060000d007a0c */ /* 0x000fc80003f46270 */
[----:B------:R-:W-:Y:S02]  /*3e60*/  SEL R2, R0, RZ, !P2 ;  /* 0x000000ff00027207 */ /* 0x000fe40005000000 */
[----:B------:R-:W-:Y:S01]  /*3e70*/  ISETP.GE.AND P2, PT, R12, c[0x0][0x180], PT ;  /* 0x000060000c007a0c */ /* 0x000fe20003f46270 */
[----:B-1----:R-:W3:Y:S04]  /*3e80*/  LDL.64 R24, [R1+0x58] ;  /* 0x0000580001187983 */ /* 0x002ee80000100a00 */
[----:B--2---:R1:W-:Y:S01]  /*3e90*/  LDGSTS.E [R115+0x7000], [R20.64], P4 ;  /* 0x0700000014737fae */ /* 0x0043e2000a12184a */
[----:B------:R-:W-:Y:S02]  /*3ea0*/  ISETP.GE.AND P4, PT, R3, c[0x0][0x180], PT ;  /* 0x0000600003007a0c */ /* 0x000fe40003f86270 */
[----:B------:R-:W-:Y:S01]  /*3eb0*/  LOP3.LUT R3, R114, 0x3c, RZ, 0xfc, !PT ;  /* 0x0000003c72037812 */ /* 0x000fe200078efcff */
[----:B----4-:R2:W-:Y:S01]  /*3ec0*/  LDGSTS.E [R115+0x8000], [R16.64], P1 ;  /* 0x0800000010737fae */ /* 0x0105e2000892184a */
[----:B------:R-:W-:-:S02]  /*3ed0*/  SEL R12, R0, RZ, !P4 ;  /* 0x000000ff000c7207 */ /* 0x000fc40006000000 */
[----:B------:R-:W-:Y:S01]  /*3ee0*/  ISETP.GE.AND P4, PT, R3, c[0x0][0x180], PT ;  /* 0x0000600003007a0c */ /* 0x000fe20003f86270 */
[----:B-1----:R-:W4:Y:S01]  /*3ef0*/  LDL.64 R20, [R1+0x48] ;  /* 0x0000480001147983 */ /* 0x002f220000100a00 */
[----:B------:R-:W-:Y:S02]  /*3f00*/  SEL R3, R0, RZ, !P2 ;  /* 0x000000ff00037207 */ /* 0x000fe40005000000 */
[----:B------:R-:W-:Y:S01]  /*3f10*/  ISETP.NE.U32.AND P2, PT, R12, RZ, PT ;  /* 0x000000ff0c00720c */ /* 0x000fe20003f45070 */
[----:B--2---:R-:W2:Y:S04]  /*3f20*/  LDL.64 R16, [R1+0x38] ;  /* 0x0000380001107983 */ /* 0x004ea80000100a00 */
[----:B------:R1:W-:Y:S04]  /*3f30*/  LDGSTS.E [R115+0x9000], [R8.64], P0 ;  /* 0x0900000008737fae */ /* 0x0003e8000812184a */
[----:B------:R-:W2:Y:S04]  /*3f40*/  LDL.64 R12, [R1+0x28] ;  /* 0x00002800010c7983 */ /* 0x000ea80000100a00 */
[----:B------:R1:W-:Y:S04]  /*3f50*/  LDGSTS.E [R115+0xa000], [R28.64], P3 ;  /* 0x0a0000001c737fae */ /* 0x0003e8000992184a */
[----:B-1----:R-:W2:Y:S04]  /*3f60*/  LDL.64 R8, [R1+0x18] ;  /* 0x0000180001087983 */ /* 0x002ea80000100a00 */
[----:B------:R-:W2:Y:S04]  /*3f70*/  LDL.LU R31, [R1+0x2f0] ;  /* 0x0002f000011f7983 */ /* 0x000ea80000300800 */
[----:B------:R-:W2:Y:S04]  /*3f80*/  LDL.LU.64 R28, [R1+0x2e8] ;  /* 0x0002e800011c7983 */ /* 0x000ea80000300a00 */
[----:B------:R1:W-:Y:S04]  /*3f90*/  LDGSTS.E [R115+0xb000], [R4.64], P5 ;  /* 0x0b00000004737fae */ /* 0x0003e8000a92184a */
[----:B-1----:R-:W2:Y:S01]  /*3fa0*/  LDL.64 R4, [R1+0x8] ;  /* 0x0000080001047983 */ /* 0x002ea20000100a00 */
[----:B------:R-:W-:-:S02]  /*3fb0*/  ISETP.NE.U32.AND P1, PT, R2, RZ, PT ;  /* 0x000000ff0200720c */ /* 0x000fc40003f25070 */
[----:B------:R-:W-:-:S04]  /*3fc0*/  SEL R2, R0, RZ, !P4 ;  /* 0x000000ff00027207 */ /* 0x000fc80006000000 */
[----:B------:R-:W-:Y:S02]  /*3fd0*/  ISETP.NE.U32.AND P4, PT, R2, RZ, PT ;  /* 0x000000ff0200720c */ /* 0x000fe40003f85070 */
[----:B------:R-:W-:-:S04]  /*3fe0*/  LOP3.LUT R2, R114, 0x40, RZ, 0xfc, !PT ;  /* 0x0000004072027812 */ /* 0x000fc800078efcff */
[----:B------:R-:W-:Y:S02]  /*3ff0*/  ISETP.GE.AND P3, PT, R2, c[0x0][0x180], PT ;  /* 0x0000600002007a0c */ /* 0x000fe40003f66270 */
[----:B------:R-:W1:Y:S01]  /*4000*/  S2R R2, SR_TID.X ;  /* 0x0000000000027919 */ /* 0x000e620000002100 */
[----:B------:R-:W-:Y:S02]  /*4010*/  ISETP.NE.U32.AND P0, PT, R3, RZ, PT ;  /* 0x000000ff0300720c */ /* 0x000fe40003f05070 */
[----:B------:R-:W-:-:S04]  /*4020*/  LOP3.LUT R3, R114, 0x44, RZ, 0xfc, !PT ;  /* 0x0000004472037812 */ /* 0x000fc800078efcff */
[----:B------:R-:W-:Y:S02]  /*4030*/  ISETP.GE.AND P5, PT, R3, c[0x0][0x180], PT ;  /* 0x0000600003007a0c */ /* 0x000fe40003fa6270 */
[----:B------:R-:W-:Y:S02]  /*4040*/  LOP3.LUT R3, R114, 0x4c, RZ, 0xfc, !PT ;  /* 0x0000004c72037812 */ /* 0x000fe400078efcff */
[----:B-1----:R-:W-:-:S04]  /*4050*/  SHF.R.U32.HI R114, RZ, 0x8, R2 ;  /* 0x00000008ff727819 */ /* 0x002fc80000011602 */
[----:B------:R-:W-:-:S04]  /*4060*/  SGXT.U32 R114, R114, 0x1 ;  /* 0x000000017272781a */ /* 0x000fc80000000000 */
[----:B------:R-:W-:Y:S02]  /*4070*/  LOP3.LUT R114, R114, 0x48, RZ, 0xfc, !PT ;  /* 0x0000004872727812 */ /* 0x000fe400078efcff */
[----:B------:R-:W-:Y:S02]  /*4080*/  SEL R2, R0, RZ, !P3 ;  /* 0x000000ff00027207 */ /* 0x000fe40005800000 */
[----:B------:R-:W-:Y:S02]  /*4090*/  ISETP.GE.AND P3, PT, R114, c[0x0][0x180], PT ;  /* 0x0000600072007a0c */ /* 0x000fe40003f66270 */
[C---:B------:R-:W-:Y:S02]  /*40a0*/  SEL R114, R0.reuse, RZ, !P5 ;  /* 0x000000ff00727207 */ /* 0x040fe40006800000 */
[----:B------:R-:W-:Y:S02]  /*40b0*/  ISETP.GE.AND P5, PT, R3, c[0x0][0x180], PT ;  /* 0x0000600003007a0c */ /* 0x000fe40003fa6270 */
[----:B------:R-:W-:-:S02]  /*40c0*/  SEL R3, R0, RZ, !P3 ;  /* 0x000000ff00037207 */ /* 0x000fc40005800000 */
[----:B------:R-:W-:Y:S02]  /*40d0*/  ISETP.NE.U32.AND P3, PT, R114, RZ, PT ;  /* 0x000000ff7200720c */ /* 0x000fe40003f65070 */
[----:B------:R-:W1:Y:S02]  /*40e0*/  S2R R114, SR_TID.X ;  /* 0x0000000000727919 */ /* 0x000e640000002100 */
[----:B-1----:R-:W-:-:S04]  /*40f0*/  SHF.R.U32.HI R114, RZ, 0x8, R114 ;  /* 0x00000008ff727819 */ /* 0x002fc80000011672 */
[----:B------:R-:W-:Y:S01]  /*4100*/  SGXT.U32 R114, R114, 0x1 ;  /* 0x000000017272781a */ /* 0x000fe20000000000 */
[----:B---3--:R1:W-:Y:S01]  /*4110*/  LDGSTS.E [R115+0xc000], [R24.64], P1 ;  /* 0x0c00000018737fae */ /* 0x0083e2000892184a */
[----:B------:R-:W-:-:S03]  /*4120*/  ISETP.NE.U32.AND P1, PT, R2, RZ, PT ;  /* 0x000000ff0200720c */ /* 0x000fc60003f25070 */
[----:B-1----:R-:W3:Y:S04]  /*4130*/  LDL.LU.64 R24, [R1+0x2e0] ;  /* 0x0002e00001187983 */ /* 0x002ee80000300a00 */
[----:B----4-:R1:W-:Y:S04]  /*4140*/  LDGSTS.E [R115+0xd000], [R20.64], P2 ;  /* 0x0d00000014737fae */ /* 0x0103e8000912184a */
[----:B--2---:R2:W-:Y:S01]  /*4150*/  LDGSTS.E [R115+0xe000], [R16.64], P0 ;  /* 0x0e00000010737fae */ /* 0x0045e2000812184a */
[----:B-1----:R-:W-:-:S03]  /*4160*/  LOP3.LUT R21, R114, 0x58, RZ, 0xfc, !PT ;  /* 0x0000005872157812 */ /* 0x002fc600078efcff */
[----:B------:R-:W4:Y:S04]  /*4170*/  LDL.LU R20, [R1+0x2dc] ;  /* 0x0002dc0001147983 */ /* 0x000f280000300800 */
[----:B------:R1:W-:Y:S04]  /*4180*/  LDGSTS.E [R115+0xf000], [R12.64], P4 ;  /* 0x0f0000000c737fae */ /* 0x0003e8000a12184a */
[----:B------:R-:W4:Y:S04]  /*4190*/  LDL.LU R21, [R1+0x2d8] ;  /* 0x0002d80001157983 */ /* 0x000f280000300800 */
[----:B--2---:R-:W2:Y:S04]  /*41a0*/  LDL.LU.64 R16, [R1+0x2d0] ;  /* 0x0002d00001107983 */ /* 0x004ea80000300a00 */
[----:B-1----:R-:W2:Y:S04]  /*41b0*/  LDL.LU.64 R12, [R1+0x2c8] ;  /* 0x0002c800010c7983 */ /* 0x002ea80000300a00 */
[----:B------:R1:W-:Y:S04]  /*41c0*/  LDGSTS.E [R115+0x10000], [R8.64], P1 ;  /* 0x1000000008737fae */ /* 0x0003e8000892184a */
[----:B------:R1:W-:Y:S04]  /*41d0*/  LDGSTS.E [R115+0x11000], [R4.64], P3 ;  /* 0x1100000004737fae */ /* 0x0003e8000992184a */
[----:B-1----:R-:W2:Y:S04]  /*41e0*/  LDL.LU.64 R8, [R1+0x2c0] ;  /* 0x0002c00001087983 */ /* 0x002ea80000300a00 */
[----:B------:R-:W2:Y:S01]  /*41f0*/  LDL.LU.64 R4, [R1+0x2b8] ;  /* 0x0002b80001047983 */ /* 0x000ea20000300a00 */
        /* <DEDUP_REMOVED lines=18> */
[----:B------:R-:W1:Y:S01]  /*4320*/  S2R R114, SR_TID.X ;  /* 0x0000000000727919 */ /* 0x000e620000002100 */
[----:B------:R-:W-:Y:S02]  /*4330*/  ISETP.NE.U32.AND P1, PT, R2, RZ, PT ;  /* 0x000000ff0200720c */ /* 0x000fe40003f25070 */
[----:B------:R-:W-:Y:S02]  /*4340*/  SEL R2, R0, RZ, !P4 ;  /* 0x000000ff00027207 */ /* 0x000fe40006000000 */
[----:B------:R-:W-:Y:S02]  /*4350*/  ISETP.NE.U32.AND P4, PT, R3, RZ, PT ;  /* 0x000000ff0300720c */ /* 0x000fe40003f85070 */
[----:B------:R-:W-:Y:S02]  /*4360*/  ISETP.NE.U32.AND P3, PT, R2, RZ, PT ;  /* 0x000000ff0200720c */ /* 0x000fe40003f65070 */
[----:B-1----:R-:W-:-:S04]  /*4370*/  SHF.R.U32.HI R114, RZ, 0x8, R114 ;  /* 0x00000008ff727819 */ /* 0x002fc80000011672 */
[----:B------:R-:W-:-:S04]  /*4380*/  SGXT.U32 R114, R114, 0x1 ;  /* 0x000000017272781a */ /* 0x000fc80000000000 */
[C---:B------:R-:W-:Y:S02]  /*4390*/  LOP3.LUT R2, R114.reuse, 0x64, RZ, 0xfc, !PT ;  /* 0x0000006472027812 */ /* 0x040fe400078efcff */
[C---:B------:R-:W-:Y:S02]  /*43a0*/  LOP3.LUT R3, R114.reuse, 0x60, RZ, 0xfc, !PT ;  /* 0x0000006072037812 */ /* 0x040fe400078efcff */
[----:B------:R-:W-:Y:S01]  /*43b0*/  LOP3.LUT R3, R114, 0x68, RZ, 0xfc, !PT ;  /* 0x0000006872037812 */ /* 0x000fe200078efcff */
[----:B--2---:R1:W-:Y:S04]  /*43c0*/  LDGSTS.E [R115+0x12000], [R4.64], P2 ;  /* 0x1200000004737fae */ /* 0x0043e8000912184a */
[----:B------:R1:W-:Y:S04]  /*43d0*/  STL.64 [R1+0x210], R4 ;  /* 0x0002100401007387 */ /* 0x0003e80000100a00 */
[----:B------:R2:W-:Y:S01]  /*43e0*/  LDGSTS.E [R115+0x13000], [R8.64], P5 ;  /* 0x1300000008737fae */ /* 0x0005e2000a92184a */
[----:B------:R-:W-:-:S02]  /*43f0*/  ISETP.GE.AND P5, PT, R2, c[0x0][0x180], PT ;  /* 0x0000600002007a0c */ /* 0x000fc40003fa6270 */
[C---:B-1----:R-:W-:Y:S02]  /*4400*/  LOP3.LUT R5, R114.reuse, 0x60, RZ, 0xfc, !PT ;  /* 0x0000006072057812 */ /* 0x042fe400078efcff */
[----:B------:R-:W-:Y:S01]  /*4410*/  LOP3.LUT R4, R114, 0x6c, RZ, 0xfc, !PT ;  /* 0x0000006c72047812 */ /* 0x000fe200078efcff */
[----:B------:R2:W-:Y:S01]  /*4420*/  STL.64 [R1+0x220], R8 ;  /* 0x0002200801007387 */ /* 0x0005e20000100a00 */
[----:B------:R-:W-:-:S03]  /*4430*/  ISETP.GE.AND P2, PT, R5, c[0x0][0x180], PT ;  /* 0x0000600005007a0c */ /* 0x000fc60003f46270 */
[----:B------:R1:W-:Y:S01]  /*4440*/  LDGSTS.E [R115+0x14000], [R12.64], P1 ;  /* 0x140000000c737fae */ /* 0x0003e2000892184a */
[C---:B------:R-:W-:Y:S02]  /*4450*/  SEL R2, R0.reuse, RZ, !P2 ;  /* 0x000000ff00027207 */ /* 0x040fe40005000000 */
[----:B------:R-:W-:Y:S01]  /*4460*/  ISETP.GE.AND P2, PT, R3, c[0x0][0x180], PT ;  /* 0x0000600003007a0c */ /* 0x000fe20003f46270 */
[----:B------:R1:W-:Y:S01]  /*4470*/  LDGSTS.E [R115+0x15000], [R16.64], P0 ;  /* 0x1500000010737fae */ /* 0x0003e2000812184a */
[----:B------:R-:W-:Y:S02]  /*4480*/  SEL R5, R0, RZ, !P5 ;  /* 0x000000ff00057207 */ /* 0x000fe40006800000 */
[----:B------:R-:W-:Y:S01]  /*4490*/  ISETP.GE.AND P5, PT, R4, c[0x0][0x180], PT ;  /* 0x0000600004007a0c */ /* 0x000fe20003fa6270 */
[----:B----4-:R4:W-:Y:S01]  /*44a0*/  LDGSTS.E [R115+0x16000], [R20.64], P4 ;  /* 0x1600000014737fae */ /* 0x0109e2000a12184a */
[----:B------:R-:W-:Y:S02]  /*44b0*/  SEL R4, R0, RZ, !P2 ;  /* 0x000000ff00047207 */ /* 0x000fe40005000000 */
[----:B--2---:R-:W-:Y:S01]  /*44c0*/  LOP3.LUT R8, R114, 0x70, RZ, 0xfc, !PT ;  /* 0x0000007072087812 */ /* 0x004fe200078efcff */
[----:B---3--:R2:W-:Y:S01]  /*44d0*/  LDGSTS.E [R115+0x17000], [R24.64], P3 ;  /* 0x1700000018737fae */ /* 0x0085e2000992184a */
[----:B------:R-:W-:-:S02]  /*44e0*/  ISETP.NE.U32.AND P1, PT, R2, RZ, PT ;  /* 0x000000ff0200720c */ /* 0x000fc40003f25070 */
[----:B------:R-:W-:Y:S02]  /*44f0*/  ISETP.NE.U32.AND P0, PT, R4, RZ, PT ;  /* 0x000000ff0400720c */ /* 0x000fe40003f05070 */
[----:B------:R-:W-:Y:S02]  /*4500*/  SEL R2, R0, RZ, !P5 ;  /* 0x000000ff00027207 */ /* 0x000fe40006800000 */
[----:B------:R-:W-:Y:S02]  /*4510*/  LOP3.LUT R4, R114, 0x74, RZ, 0xfc, !PT ;  /* 0x0000007472047812 */ /* 0x000fe400078efcff */
[----:B------:R-:W-:Y:S02]  /*4520*/  ISETP.NE.U32.AND P2, PT, R5, RZ, PT ;  /* 0x000000ff0500720c */ /* 0x000fe40003f45070 */
[----:B------:R-:W-:Y:S02]  /*4530*/  ISETP.GE.AND P4, PT, R8, c[0x0][0x180], PT ;  /* 0x0000600008007a0c */ /* 0x000fe40003f86270 */
[----:B------:R-:W-:Y:S01]  /*4540*/  LOP3.LUT R5, R114, 0x78, RZ, 0xfc, !PT ;  /* 0x0000007872057812 */ /* 0x000fe200078efcff */
[----:B------:R2:W-:Y:S01]  /*4550*/  LDGSTS.E [R115+0x18000], [R28.64], P1 ;  /* 0x180000001c737fae */ /* 0x0005e2000892184a */
[----:B------:R-:W-:-:S02]  /*4560*/  ISETP.NE.U32.AND P5, PT, R2, RZ, PT ;  /* 0x000000ff0200720c */ /* 0x000fc40003fa5070 */
[----:B------:R-:W-:Y:S02]  /*4570*/  ISETP.GE.AND P3, PT, R4, c[0x0][0x180], PT ;  /* 0x0000600004007a0c */ /* 0x000fe40003f66270 */
[----:B------:R-:W-:Y:S02]  /*4580*/  LOP3.LUT R4, R114, 0x7c, RZ, 0xfc, !PT ;  /* 0x0000007c72047812 */ /* 0x000fe400078efcff */
[C---:B------:R-:W-:Y:S01]  /*4590*/  SEL R2, R0.reuse, RZ, !P4 ;  /* 0x000000ff00027207 */ /* 0x040fe20006000000 */
[----:B------:R1:W-:Y:S01]  /*45a0*/  LDGSTS.E [R115+0x19000], [R32.64], P2 ;  /* 0x1900000020737fae */ /* 0x0003e2000912184a */
[----:B------:R-:W-:Y:S02]  /*45b0*/  ISETP.GE.AND P4, PT, R5, c[0x0][0x180], PT ;  /* 0x0000600005007a0c */ /* 0x000fe40003f86270 */
[----:B------:R-:W-:Y:S01]  /*45c0*/  SEL R5, R0, RZ, !P3 ;  /* 0x000000ff00057207 */ /* 0x000fe20005800000 */
[----:B------:R1:W-:Y:S01]  /*45d0*/  LDGSTS.E [R115+0x1a000], [R36.64], P0 ;  /* 0x1a00000024737fae */ /* 0x0003e2000812184a */
[----:B------:R-:W-:-:S02]  /*45e0*/  ISETP.GE.AND P3, PT, R4, c[0x0][0x180], PT ;  /* 0x0000600004007a0c */ /* 0x000fc40003f66270 */
[----:B------:R-:W-:Y:S01]  /*45f0*/  SEL R4, R0, RZ, !P4 ;  /* 0x000000ff00047207 */ /* 0x000fe20006000000 */
[----:B------:R1:W-:Y:S01]  /*4600*/  LDGSTS.E [R115+0x1b000], [R40.64], P5 ;  /* 0x1b00000028737fae */ /* 0x0003e2000a92184a */
[----:B------:R-:W-:Y:S02]  /*4610*/  ISETP.NE.U32.AND P1, PT, R2, RZ, PT ;  /* 0x000000ff0200720c */ /* 0x000fe40003f25070 */
[----:B------:R-:W-:Y:S02]  /*4620*/  LOP3.LUT R8, R114, 0x2, RZ, 0xfc, !PT ;  /* 0x0000000272087812 */ /* 0x000fe400078efcff */
[----:B------:R-:W-:Y:S02]  /*4630*/  SEL R2, R0, RZ, !P3 ;  /* 0x000000ff00027207 */ /* 0x000fe40005800000 */
[----:B------:R-:W-:Y:S02]  /*4640*/  ISETP.NE.U32.AND P3, PT, R4, RZ, PT ;  /* 0x000000ff0400720c */ /* 0x000fe40003f65070 */
[----:B------:R-:W-:-:S02]  /*4650*/  LOP3.LUT R4, R114, 0x6, RZ, 0xfc, !PT ;  /* 0x0000000672047812 */ /* 0x000fc400078efcff */
[----:B------:R-:W-:Y:S02]  /*4660*/  ISETP.NE.U32.AND P4, PT, R5, RZ, PT ;  /* 0x000000ff0500720c */ /* 0x000fe40003f85070 */
[----:B------:R-:W-:Y:S01]  /*4670*/  ISETP.GE.AND P0, PT, R8, c[0x0][0x180], PT ;  /* 0x0000600008007a0c */ /* 0x000fe20003f06270 */
[----:B------:R-:W-:Y:S01]  /*4680*/  STL [R1+0x228], R12 ;  /* 0x0002280c01007387 */ /* 0x000fe20000100800 */
[----:B------:R-:W-:Y:S02]  /*4690*/  LOP3.LUT R5, R114, 0xa, RZ, 0xfc, !PT ;  /* 0x0000000a72057812 */ /* 0x000fe400078efcff */
[----:B------:R-:W-:Y:S01]  /*46a0*/  ISETP.NE.U32.AND P2, PT, R2, RZ, PT ;  /* 0x000000ff0200720c */ /* 0x000fe20003f45070 */
[----:B------:R1:W-:Y:S01]  /*46b0*/  LDGSTS.E [R115+0x1c000], [R44.64], P1 ;  /* 0x1c0000002c737fae */ /* 0x0003e2000892184a */
[----:B------:R-:W-:Y:S02]  /*46c0*/  ISETP.GE.AND P5, PT, R4, c[0x0][0x180], PT ;  /* 0x0000600004007a0c */ /* 0x000fe40003fa6270 */
[----:B------:R-:W-:-:S02]  /*46d0*/  LOP3.LUT R4, R114, 0xe, RZ, 0xfc, !PT ;  /* 0x0000000e72047812 */ /* 0x000fc400078efcff */
[C---:B------:R-:W-:Y:S01]  /*46e0*/  SEL R2, R0.reuse, RZ, !P0 ;  /* 0x000000ff00027207 */ /* 0x040fe20004000000 */
[----:B------:R-:W-:Y:S01]  /*46f0*/  STL [R1+0x218], R13 ;  /* 0x0002180d01007387 */ /* 0x000fe20000100800 */
[----:B------:R-:W-:Y:S02]  /*4700*/  ISETP.GE.AND P0, PT, R5, c[0x0][0x180], PT ;  /* 0x0000600005007a0c */ /* 0x000fe40003f06270 */
[----:B------:R-:W-:Y:S01]  /*4710*/  SEL R5, R0, RZ, !P5 ;  /* 0x000000ff00057207 */ /* 0x000fe20006800000 */
[----:B------:R1:W-:Y:S01]  /*4720*/  LDGSTS.E [R115+0x1d000], [R48.64], P4 ;  /* 0x1d00000030737fae */ /* 0x0003e2000a12184a */
[----:B------:R-:W-:Y:S02]  /*4730*/  ISETP.GE.AND P5, PT, R4, c[0x0][0x180], PT ;  /* 0x0000600004007a0c */ /* 0x000fe40003fa6270 */
[----:B------:R-:W-:Y:S01]  /*4740*/  SEL R4, R0, RZ, !P0 ;  /* 0x000000ff00047207 */ /* 0x000fe20004000000 */
[----:B------:R-:W-:Y:S01]  /*4750*/  STL [R1+0x238], R16 ;  /* 0x0002381001007387 */ /* 0x000fe20000100800 */
[----:B------:R-:W-:-:S02]  /*4760*/  ISETP.NE.U32.AND P1, PT, R2, RZ, PT ;  /* 0x000000ff0200720c */ /* 0x000fc40003f25070 */
[----:B------:R-:W-:Y:S01]  /*4770*/  SEL R2, R0, RZ, !P5 ;  /* 0x000000ff00027207 */ /* 0x000fe20006800000 */
[----:B------:R-:W-:Y:S01]  /*4780*/  STL [R1+0x20c], R17 ;  /* 0x00020c1101007387 */ /* 0x000fe20000100800 */
[----:B------:R-:W-:Y:S02]  /*4790*/  ISETP.NE.U32.AND P5, PT, R4, RZ, PT ;  /* 0x000000ff0400720c */ /* 0x000fe40003fa5070 */
[----:B------:R-:W-:Y:S01]  /*47a0*/  LOP3.LUT R4, R114, 0x16, RZ, 0xfc, !PT ;  /* 0x0000001672047812 */ /* 0x000fe200078efcff */
[----:B------:R-:W-:Y:S04]  /*47b0*/  STL [R1+0x248], R20 ;  /* 0x0002481401007387 */ /* 0x000fe80000100800 */
[----:B------:R-:W-:Y:S04]  /*47c0*/  STL [R1+0x208], R21 ;  /* 0x0002081501007387 */ /* 0x000fe80000100800 */
[----:B------:R2:W-:Y:S04]  /*47d0*/  STL.64 [R1+0x230], R24 ;  /* 0x0002301801007387 */ /* 0x0005e80000100a00 */
[----:B------:R-:W-:Y:S04]  /*47e0*/  STL.64 [R1+0x240], R28 ;  /* 0x0002401c01007387 */ /* 0x000fe80000100a00 */
[----:B------:R1:W-:Y:S04]  /*47f0*/  LDGSTS.E [R115+0x1e000], [R52.64], P3 ;  /* 0x1e00000034737fae */ /* 0x0003e8000992184a */
[----:B------:R-:W-:Y:S04]  /*4800*/  STL [R1+0x258], R32 ;  /* 0x0002582001007387 */ /* 0x000fe80000100800 */
[----:B------:R1:W-:Y:S01]  /*4810*/  LDGSTS.E [R115+0x1f000], [R56.64], P2 ;  /* 0x1f00000038737fae */ /* 0x0003e2000912184a */
[----:B------:R-:W-:-:S02]  /*4820*/  ISETP.GE.AND P2, PT, R4, c[0x0][0x180], PT ;  /* 0x0000600004007a0c */ /* 0x000fc40003f46270 */
[----:B------:R-:W-:Y:S01]  /*4830*/  LOP3.LUT R4, R115, 0x40, RZ, 0x3c, !PT ;  /* 0x0000004073047812 */ /* 0x000fe200078e3cff */
[----:B------:R1:W-:Y:S04]  /*4840*/  STL [R1+0x24c], R33 ;  /* 0x00024c2101007387 */ /* 0x0003e80000100800 */
[----:B------:R1:W-:Y:S01]  /*4850*/  STL.64 [R1+0x250], R36 ;  /* 0x0002502401007387 */ /* 0x0003e20000100a00 */
[----:B------:R-:W-:-:S03]  /*4860*/  ISETP.NE.U32.AND P0, PT, R5, RZ, PT ;  /* 0x000000ff0500720c */ /* 0x000fc60003f05070 */
[----:B------:R-:W-:Y:S01]  /*4870*/  STL.64 [R1+0x260], R40 ;  /* 0x0002602801007387 */ /* 0x000fe20000100a00 */
[----:B------:R-:W-:-:S03]  /*4880*/  LOP3.LUT R9, R114, 0x12, RZ, 0xfc, !PT ;  /* 0x0000001272097812 */ /* 0x000fc600078efcff */
[----:B------:R1:W-:Y:S04]  /*4890*/  STL.64 [R1+0x268], R44 ;  /* 0x0002682c01007387 */ /* 0x0003e80000100a00 */
[----:B------:R1:W-:Y:S04]  /*48a0*/  STL.64 [R1+0x270], R48 ;  /* 0x0002703001007387 */ /* 0x0003e80000100a00 */
[----:B------:R-:W-:Y:S01]  /*48b0*/  STL.64 [R1+0x278], R52 ;  /* 0x0002783401007387 */ /* 0x000fe20000100a00 */
[----:B------:R-:W-:-:S03]  /*48c0*/  ISETP.GE.AND P3, PT, R9, c[0x0][0x180], PT ;  /* 0x0000600009007a0c */ /* 0x000fc60003f66270 */
[----:B------:R1:W-:Y:S04]  /*48d0*/  STL.64 [R1+0x280], R56 ;  /* 0x0002803801007387 */ /* 0x0003e80000100a00 */
[----:B------:R1:W-:Y:S01]  /*48e0*/  LDGSTS.E [R4+0x800], [R26.64], P1 ;  /* 0x008000001a047fae */ /* 0x0003e2000892184a */
[----:B------:R-:W-:Y:S02]  /*48f0*/  LOP3.LUT R8, R114, 0x1a, RZ, 0xfc, !PT ;  /* 0x0000001a72087812 */ /* 0x000fe400078efcff */
[----:B------:R-:W-:Y:S01]  /*4900*/  ISETP.NE.U32.AND P4, PT, R2, RZ, PT ;  /* 0x000000ff0200720c */ /* 0x000fe20003f85070 */
[----:B------:R2:W-:Y:S01]  /*4910*/  LDGSTS.E [R4+0x1800], [R22.64], P0 ;  /* 0x0180000016047fae */ /* 0x0005e2000812184a */
[----:B------:R-:W-:-:S03]  /*4920*/  SEL R2, R0, RZ, !P3 ;  /* 0x000000ff00027207 */ /* 0x000fc60005800000 */
[----:B-1----:R-:W3:Y:S04]  /*4930*/  LDL.LU.64 R26, [R1+0x2b0] ;  /* 0x0002b000011a7983 */ /* 0x002ee80000300a00 */
[----:B--2---:R-:W2:Y:S01]  /*4940*/  LDL.64 R24, [R1+0xb8] ;  /* 0x0000b80001187983 */ /* 0x004ea20000100a00 */
[----:B------:R-:W-:Y:S02]  /*4950*/  ISETP.GE.AND P3, PT, R8, c[0x0][0x180], PT ;  /* 0x0000600008007a0c */ /* 0x000fe40003f66270 */
[----:B------:R-:W-:Y:S01]  /*4960*/  SEL R8, R0, RZ, !P2 ;  /* 0x000000ff00087207 */ /* 0x000fe20005000000 */
[----:B------:R-:W3:Y:S01]  /*4970*/  LDL.LU.64 R22, [R1+0x2a8] ;  /* 0x0002a80001167983 */ /* 0x000ee20000300a00 */
[----:B------:R-:W-:Y:S02]  /*4980*/  ISETP.NE.U32.AND P2, PT, R2, RZ, PT ;  /* 0x000000ff0200720c */ /* 0x000fe40003f45070 */
[C---:B------:R-:W-:Y:S01]  /*4990*/  LOP3.LUT R5, R114.reuse, 0x1e, RZ, 0xfc, !PT ;  /* 0x0000001e72057812 */ /* 0x040fe200078efcff */
[----:B----4-:R-:W4:Y:S01]  /*49a0*/  LDL.64 R20, [R1+0xa0] ;  /* 0x0000a00001147983 */ /* 0x010f220000100a00 */
[----:B------:R-:W-:-:S03]  /*49b0*/  LOP3.LUT R9, R114, 0x26, RZ, 0xfc, !PT ;  /* 0x0000002672097812 */ /* 0x000fc600078efcff */
[----:B------:R1:W-:Y:S01]  /*49c0*/  LDGSTS.E [R4+0x2800], [R18.64], P5 ;  /* 0x0280000012047fae */ /* 0x0003e2000a92184a */
[----:B------:R-:W-:Y:S02]  /*49d0*/  ISETP.GE.AND P1, PT, R5, c[0x0][0x180], PT ;  /* 0x0000600005007a0c */ /* 0x000fe40003f26270 */
[----:B------:R-:W-:Y:S01]  /*49e0*/  SEL R5, R0, RZ, !P3 ;  /* 0x000000ff00057207 */ /* 0x000fe20005800000 */
[----:B------:R1:W-:Y:S01]  /*49f0*/  LDGSTS.E [R4+0x3800], [R14.64], P4 ;  /* 0x038000000e047fae */ /* 0x0003e2000a12184a */
[----:B------:R-:W-:Y:S02]  /*4a00*/  ISETP.NE.U32.AND P3, PT, R8, RZ, PT ;  /* 0x000000ff0800720c */ /* 0x000fe40003f65070 */
[----:B------:R-:W-:Y:S01]  /*4a10*/  LOP3.LUT R8, R114, 0x2a, RZ, 0xfc, !PT ;  /* 0x0000002a72087812 */ /* 0x000fe200078efcff */
[----:B------:R1:W-:Y:S04]  /*4a20*/  LDGSTS.E [R4+0x4800], [R10.64], P2 ;  /* 0x048000000a047fae */ /* 0x0003e8000912184a */
[----:B-1----:R-:W3:Y:S04]  /*4a30*/  LDL.LU.64 R18, [R1+0x2a0] ;  /* 0x0002a00001127983 */ /* 0x002ee80000300a00 */
[----:B------:R-:W3:Y:S01]  /*4a40*/  LDL.64 R16, [R1+0x90] ;  /* 0x0000900001107983 */ /* 0x000ee20000100a00 */
[----:B------:R-:W-:-:S02]  /*4a50*/  ISETP.GE.AND P4, PT, R9, c[0x0][0x180], PT ;  /* 0x0000600009007a0c */ /* 0x000fc40003f86270 */
[C---:B------:R-:W-:Y:S01]  /*4a60*/  LOP3.LUT R12, R114.reuse, 0x22, RZ, 0xfc, !PT ;  /* 0x00000022720c7812 */ /* 0x040fe200078efcff */
[----:B------:R-:W3:Y:S01]  /*4a70*/  LDL.LU.64 R14, [R1+0x298] ;  /* 0x00029800010e7983 */ /* 0x000ee20000300a00 */
[----:B------:R-:W-:Y:S02]  /*4a80*/  ISETP.NE.U32.AND P0, PT, R5, RZ, PT ;  /* 0x000000ff0500720c */ /* 0x000fe40003f05070 */
[----:B------:R-:W-:Y:S01]  /*4a90*/  LOP3.LUT R5, R114, 0x2e, RZ, 0xfc, !PT ;  /* 0x0000002e72057812 */ /* 0x000fe200078efcff */
[----:B------:R1:W-:Y:S01]  /*4aa0*/  LDGSTS.E [R4+0x5800], [R6.64], P3 ;  /* 0x0580000006047fae */ /* 0x0003e2000992184a */
[----:B------:R-:W-:Y:S02]  /*4ab0*/  ISETP.GE.AND P2, PT, R8, c[0x0][0x180], PT ;  /* 0x0000600008007a0c */ /* 0x000fe40003f46270 */
[----:B------:R-:W-:Y:S02]  /*4ac0*/  SEL R8, R0, RZ, !P4 ;  /* 0x000000ff00087207 */ /* 0x000fe40006000000 */
[----:B------:R-:W-:-:S02]  /*4ad0*/  ISETP.GE.AND P5, PT, R12, c[0x0][0x180], PT ;  /* 0x000060000c007a0c */ /* 0x000fc40003fa6270 */
[----:B------:R-:W3:Y:S01]  /*4ae0*/  LDL.64 R12, [R1+0x80] ;  /* 0x00008000010c7983 */ /* 0x000ee20000100a00 */
[----:B------:R-:W-:Y:S02]  /*4af0*/  ISETP.GE.AND P4, PT, R5, c[0x0][0x180], PT ;  /* 0x0000600005007a0c */ /* 0x000fe40003f86270 */
[----:B------:R-:W-:Y:S01]  /*4b00*/  SEL R5, R0, RZ, !P2 ;  /* 0x000000ff00057207 */ /* 0x000fe20005000000 */
[----:B------:R-:W3:Y:S01]  /*4b10*/  LDL.LU.64 R10, [R1+0x290] ;  /* 0x00029000010a7983 */ /* 0x000ee20000300a00 */
[----:B------:R-:W-:-:S03]  /*4b20*/  ISETP.NE.U32.AND P2, PT, R8, RZ, PT ;  /* 0x000000ff0800720c */ /* 0x000fc60003f45070 */
[----:B------:R-:W3:Y:S04]  /*4b30*/  LDL.64 R8, [R1+0x70] ;  /* 0x0000700001087983 */ /* 0x000ee80000100a00 */
[----:B-1----:R-:W3:Y:S04]  /*4b40*/  LDL.LU.64 R6, [R1+0x288] ;  /* 0x0002880001067983 */ /* 0x002ee80000300a00 */
[----:B------:R-:W3:Y:S01]  /*4b50*/  LDL.64 R32, [R1+0x60] ;  /* 0x0000600001207983 */ /* 0x000ee20000100a00 */
[----:B------:R-:W-:-:S03]  /*4b60*/  SEL R2, R0, RZ, !P1 ;  /* 0x000000ff00027207 */ /* 0x000fc60004800000 */
[----:B------:R-:W3:Y:S01]  /*4b70*/  LDL.64 R28, [R1+0x50] ;  /* 0x00005000011c7983 */ /* 0x000ee20000100a00 */
[----:B------:R-:W-:Y:S02]  /*4b80*/  ISETP.NE.U32.AND P1, PT, R2, RZ, PT ;  /* 0x000000ff0200720c */ /* 0x000fe40003f25070 */
[----:B------:R-:W-:-:S04]  /*4b90*/  SEL R2, R0, RZ, !P5 ;  /* 0x000000ff00027207 */ /* 0x000fc80006800000 */
[----:B------:R-:W-:Y:S02]  /*4ba0*/  ISETP.NE.U32.AND P5, PT, R2, RZ, PT ;  /* 0x000000ff0200720c */ /* 0x000fe40003fa5070 */
[----:B------:R-:W-:Y:S02]  /*4bb0*/  SEL R2, R0, RZ, !P4 ;  /* 0x000000ff00027207 */ /* 0x000fe40006000000 */
[----:B------:R-:W-:Y:S01]  /*4bc0*/  ISETP.NE.U32.AND P4, PT, R5, RZ, PT ;  /* 0x000000ff0500720c */ /* 0x000fe20003f85070 */
[----:B--2---:R1:W-:Y:S04]  /*4bd0*/  LDGSTS.E [R4+0x6800], [R24.64], P0 ;  /* 0x0680000018047fae */ /* 0x0043e8000812184a */
[----:B----4-:R2:W-:Y:S04]  /*4be0*/  LDGSTS.E [R4+0x7800], [R20.64], P1 ;  /* 0x0780000014047fae */ /* 0x0105e8000892184a */
[----:B-1----:R-:W4:Y:S04]  /*4bf0*/  LDL.64 R24, [R1+0x40] ;  /* 0x0000400001187983 */ /* 0x002f280000100a00 */
[----:B--2---:R-:W2:Y:S04]  /*4c00*/  LDL.64 R20, [R1+0x30] ;  /* 0x0000300001147983 */ /* 0x004ea80000100a00 */
[----:B---3--:R1:W-:Y:S04]  /*4c10*/  LDGSTS.E [R4+0x8800], [R16.64], P5 ;  /* 0x0880000010047fae */ /* 0x0083e8000a92184a */
[----:B-1----:R-:W3:Y:S04]  /*4c20*/  LDL.64 R16, [R1+0x20] ;  /* 0x0000200001107983 */ /* 0x002ee80000100a00 */
[----:B------:R1:W-:Y:S04]  /*4c30*/  LDGSTS.E [R4+0x9800], [R12.64], P2 ;  /* 0x098000000c047fae */ /* 0x0003e8000912184a */
[----:B------:R1:W-:Y:S04]  /*4c40*/  LDGSTS.E [R4+0xa800], [R8.64], P4 ;  /* 0x0a80000008047fae */ /* 0x0003e8000a12184a */
[----:B-1----:R-:W3:Y:S04]  /*4c50*/  LDL.64 R12, [R1+0x10] ;  /* 0x00001000010c7983 */ /* 0x002ee80000100a00 */
[----:B------:R-:W3:Y:S01]  /*4c60*/  LDL.64 R8, [R1] ;  /* 0x0000000001087983 */ /* 0x000ee20000100a00 */
[----:B------:R-:W-:-:S02]  /*4c70*/  LOP3.LUT R5, R114, 0x32, RZ, 0xfc, !PT ;  /* 0x0000003272057812 */ /* 0x000fc400078efcff */
[----:B------:R-:W-:Y:S02]  /*4c80*/  ISETP.NE.U32.AND P3, PT, R2, RZ, PT ;  /* 0x000000ff0200720c */ /* 0x000fe40003f65070 */
[----:B------:R-:W-:Y:S02]  /*4c90*/  LOP3.LUT R2, R114, 0x36, RZ, 0xfc, !PT ;  /* 0x0000003672027812 */ /* 0x000fe400078efcff */
[----:B------:R-:W-:Y:S02]  /*4ca0*/  ISETP.GE.AND P0, PT, R5, c[0x0][0x180], PT ;  /* 0x0000600005007a0c */ /* 0x000fe40003f06270 */
[----:B------:R-:W-:Y:S02]  /*4cb0*/  ISETP.GE.AND P1, PT, R2, c[0x0][0x180], PT ;  /* 0x0000600002007a0c */ /* 0x000fe40003f26270 */
[----:B------:R-:W-:-:S04]  /*4cc0*/  SEL R2, R0, RZ, !P0 ;  /* 0x000000ff00027207 */ /* 0x000fc80004000000 */
[----:B------:R-:W-:Y:S01]  /*4cd0*/  ISETP.NE.U32.AND P0, PT, R2, RZ, PT ;  /* 0x000000ff0200720c */ /* 0x000fe20003f05070 */
[----:B------:R1:W-:Y:S01]  /*4ce0*/  LDGSTS.E [R4+0xb800], [R32.64], P3 ;  /* 0x0b80000020047fae */ /* 0x0003e2000992184a */
[----:B------:R-:W-:Y:S02]  /*4cf0*/  SEL R2, R0, RZ, !P1 ;  /* 0x000000ff00027207 */ /* 0x000fe40004800000 */
[----:B------:R-:W-:Y:S02]  /*4d00*/  LOP3.LUT R5, R114, 0x3a, RZ, 0xfc, !PT ;  /* 0x0000003a72057812 */ /* 0x000fe400078efcff */
[----:B------:R-:W-:Y:S02]  /*4d10*/  ISETP.NE.U32.AND P1, PT, R2, RZ, PT ;  /* 0x000000ff0200720c */ /* 0x000fe40003f25070 */
[----:B------:R-:W-:Y:S02]  /*4d20*/  LOP3.LUT R2, R114, 0x3e, RZ, 0xfc, !PT ;  /* 0x0000003e72027812 */ /* 0x000fe400078efcff */
[----:B------:R-:W-:-:S02]  /*4d30*/  ISETP.GE.AND P5, PT, R5, c[0x0][0x180], PT ;  /* 0x0000600005007a0c */ /* 0x000fc40003fa6270 */
[----:B------:R-:W-:Y:S01]  /*4d40*/  ISETP.GE.AND P2, PT, R2, c[0x0][0x180], PT ;  /* 0x0000600002007a0c */ /* 0x000fe20003f46270 */
[----:B------:R1:W-:Y:S01]  /*4d50*/  LDGSTS.E [R4+0xc800], [R28.64], P0 ;  /* 0x0c8000001c047fae */ /* 0x0003e2000812184a */
[----:B------:R-:W-:-:S04]  /*4d60*/  SEL R2, R0, RZ, !P5 ;  /* 0x000000ff00027207 */ /* 0x000fc80006800000 */
[----:B------:R-:W-:Y:S02]  /*4d70*/  ISETP.NE.U32.AND P5, PT, R2, RZ, PT ;  /* 0x000000ff0200720c */ /* 0x000fe40003fa5070 */
[----:B------:R-:W-:Y:S02]  /*4d80*/  SEL R2, R0, RZ, !P2 ;  /* 0x000000ff00027207 */ /* 0x000fe40005000000 */
[----:B------:R-:W-:Y:S02]  /*4d90*/  LOP3.LUT R5, R114, 0x42, RZ, 0xfc, !PT ;  /* 0x0000004272057812 */ /* 0x000fe400078efcff */
[----:B------:R-:W-:Y:S02]  /*4da0*/  ISETP.NE.U32.AND P2, PT, R2, RZ, PT ;  /* 0x000000ff0200720c */ /* 0x000fe40003f45070 */
[----:B------:R-:W-:Y:S02]  /*4db0*/  LOP3.LUT R2, R114, 0x46, RZ, 0xfc, !PT ;  /* 0x0000004672027812 */ /* 0x000fe400078efcff */
[----:B------:R-:W-:-:S02]  /*4dc0*/  ISETP.GE.AND P4, PT, R5, c[0x0][0x180], PT ;  /* 0x0000600005007a0c */ /* 0x000fc40003f86270 */
[----:B------:R-:W-:Y:S02]  /*4dd0*/  ISETP.GE.AND P3, PT, R2, c[0x0][0x180], PT ;  /* 0x0000600002007a0c */ /* 0x000fe40003f66270 */
[----:B------:R-:W-:-:S04]  /*4de0*/  SEL R2, R0, RZ, !P4 ;  /* 0x000000ff00027207 */ /* 0x000fc80006000000 */
[----:B------:R-:W-:Y:S02]  /*4df0*/  ISETP.NE.U32.AND P4, PT, R2, RZ, PT ;  /* 0x000000ff0200720c */ /* 0x000fe40003f85070 */
[----:B------:R-:W-:Y:S02]  /*4e00*/  SEL R2, R0, RZ, !P3 ;  /* 0x000000ff00027207 */ /* 0x000fe40005800000 */
[----:B------:R-:W-:Y:S02]  /*4e10*/  LOP3.LUT R5, R114, 0x4a, RZ, 0xfc, !PT ;  /* 0x0000004a72057812 */ /* 0x000fe400078efcff */
[----:B------:R-:W-:Y:S02]  /*4e20*/  ISETP.NE.U32.AND P3, PT, R2, RZ, PT ;  /* 0x000000ff0200720c */ /* 0x000fe40003f65070 */
[----:B------:R-:W-:Y:S02]  /*4e30*/  LOP3.LUT R2, R114, 0x4e, RZ, 0xfc, !PT ;  /* 0x0000004e72027812 */ /* 0x000fe400078efcff */
[----:B------:R-:W-:-:S02]  /*4e40*/  ISETP.GE.AND P0, PT, R5, c[0x0][0x180], PT ;  /* 0x0000600005007a0c */ /* 0x000fc40003f06270 */
[----:B------:R-:W-:Y:S01]  /*4e50*/  LOP3.LUT R5, R114, 0x52, RZ, 0xfc, !PT ;  /* 0x0000005272057812 */ /* 0x000fe200078efcff */
[----:B------:R-:W-:Y:S02]  /*4e60*/  ULDC UR6, c[0x0][0x180] ;  /* 0x0000600000067ab9 */ /* 0x000fe40000000800 */
[----:B------:R-:W-:Y:S01]  /*4e70*/  UIADD3 UR7, UR6, -0x80, URZ ;  /* 0xffffff8006077890 */ /* 0x000fe2000fffe03f */
[----:B------:R-:W1:Y:S04]  /*4e80*/  S2R R37, SR_TID.X ;  /* 0x0000000000257919 */ /* 0x000e680000002100 */
[----:B----4-:R4:W-:Y:S01]  /*4e90*/  LDGSTS.E [R4+0xd800], [R24.64], P1 ;  /* 0x0d80000018047fae */ /* 0x0109e2000892184a */
[----:B------:R-:W-:Y:S02]  /*4ea0*/  ISETP.GE.AND P1, PT, R2, c[0x0][0x180], PT ;  /* 0x0000600002007a0c */ /* 0x000fe40003f26270 */
[----:B------:R-:W-:-:S04]  /*4eb0*/  SEL R2, R0, RZ, !P0 ;  /* 0x000000ff00027207 */ /* 0x000fc80004000000 */
[----:B------:R-:W-:Y:S01]  /*4ec0*/  ISETP.NE.U32.AND P0, PT, R2, RZ, PT ;  /* 0x000000ff0200720c */ /* 0x000fe20003f05070 */
[----:B--2---:R4:W-:Y:S01]  /*4ed0*/  LDGSTS.E [R4+0xe800], [R20.64], P5 ;  /* 0x0e80000014047fae */ /* 0x0049e2000a92184a */
[----:B------:R-:W-:Y:S02]  /*4ee0*/  SEL R2, R0, RZ, !P1 ;  /* 0x000000ff00027207 */ /* 0x000fe40004800000 */
[----:B------:R-:W-:Y:S02]  /*4ef0*/  ISETP.GE.AND P5, PT, R5, c[0x0][0x180], PT ;  /* 0x0000600005007a0c */ /* 0x000fe40003fa6270 */
[----:B------:R-:W-:Y:S02]  /*4f00*/  ISETP.NE.U32.AND P1, PT, R2, RZ, PT ;  /* 0x000000ff0200720c */ /* 0x000fe40003f25070 */
[C---:B------:R-:W-:Y:S02]  /*4f10*/  LOP3.LUT R2, R114.reuse, 0x56, RZ, 0xfc, !PT ;  /* 0x0000005672027812 */ /* 0x040fe400078efcff */
[----:B------:R-:W-:Y:S01]  /*4f20*/  LOP3.LUT R5, R114, 0x5a, RZ, 0xfc, !PT ;  /* 0x0000005a72057812 */ /* 0x000fe200078efcff */
[----:B---3--:R4:W-:Y:S01]  /*4f30*/  LDGSTS.E [R4+0xf800], [R16.64], P2 ;  /* 0x0f80000010047fae */ /* 0x0089e2000912184a */
[----:B------:R-:W-:-:S02]  /*4f40*/  ISETP.GE.AND P2, PT, R2, c[0x0][0x180], PT ;  /* 0x0000600002007a0c */ /* 0x000fc40003f46270 */
[----:B------:R-:W-:-:S04]  /*4f50*/  SEL R2, R0, RZ, !P5 ;  /* 0x000000ff00027207 */ /* 0x000fc80006800000 */
[----:B------:R-:W-:Y:S02]  /*4f60*/  ISETP.NE.U32.AND P5, PT, R2, RZ, PT ;  /* 0x000000ff0200720c */ /* 0x000fe40003fa5070 */
[----:B------:R-:W-:-:S04]  /*4f70*/  SEL R2, R0, RZ, !P2 ;  /* 0x000000ff00027207 */ /* 0x000fc80005000000 */
[----:B------:R-:W-:Y:S02]  /*4f80*/  ISETP.NE.U32.AND P2, PT, R2, RZ, PT ;  /* 0x000000ff0200720c */ /* 0x000fe40003f45070 */
[----:B------:R-:W-:Y:S01]  /*4f90*/  LOP3.LUT R2, R114, 0x5e, RZ, 0xfc, !PT ;  /* 0x0000005e72027812 */ /* 0x000fe200078efcff */
[----:B------:R4:W-:Y:S01]  /*4fa0*/  LDGSTS.E [R4+0x10800], [R12.64], P4 ;  /* 0x108000000c047fae */ /* 0x0009e2000a12184a */
[----:B------:R-:W-:-:S03]  /*4fb0*/  ISETP.GE.AND P4, PT, R5, c[0x0][0x180], PT ;  /* 0x0000600005007a0c */ /* 0x000fc60003f86270 */
[----:B------:R2:W-:Y:S01]  /*4fc0*/  LDGSTS.E [R4+0x11800], [R8.64], P3 ;  /* 0x1180000008047fae */ /* 0x0005e2000992184a */
[----:B------:R-:W-:Y:S02]  /*4fd0*/  ISETP.GE.AND P3, PT, R2, c[0x0][0x180], PT ;  /* 0x0000600002007a0c */ /* 0x000fe40003f66270 */
[----:B------:R-:W-:Y:S01]  /*4fe0*/  SEL R2, R0, RZ, !P4 ;  /* 0x000000ff00027207 */ /* 0x000fe20006000000 */
[----:B------:R4:W-:Y:S03]  /*4ff0*/  LDGSTS.E [R4+0x12800], [R6.64], P0 ;  /* 0x1280000006047fae */ /* 0x0009e6000812184a */
[----:B------:R-:W-:Y:S01]  /*5000*/  ISETP.NE.U32.AND P4, PT, R2, RZ, PT ;  /* 0x000000ff0200720c */ /* 0x000fe20003f85070 */
[----:B------:R4:W-:Y:S01]  /*5010*/  LDGSTS.E [R4+0x13800], [R10.64], P1 ;  /* 0x138000000a047fae */ /* 0x0009e2000892184a */
[----:B------:R-:W-:Y:S02]  /*5020*/  SEL R2, R0, RZ, !P3 ;  /* 0x000000ff00027207 */ /* 0x000fe40005800000 */
[----:B------:R-:W-:Y:S01]  /*5030*/  LOP3.LUT R5, R114, 0x62, RZ, 0xfc, !PT ;  /* 0x0000006272057812 */ /* 0x000fe200078efcff */
[----:B------:R4:W-:Y:S01]  /*5040*/  LDGSTS.E [R4+0x14800], [R14.64], P5 ;  /* 0x148000000e047fae */ /* 0x0009e2000a92184a */
[----:B------:R-:W-:-:S02]  /*5050*/  ISETP.NE.U32.AND P3, PT, R2, RZ, PT ;  /* 0x000000ff0200720c */ /* 0x000fc40003f65070 */
[----:B------:R-:W-:Y:S01]  /*5060*/  LOP3.LUT R2, R114, 0x66, RZ, 0xfc, !PT ;  /* 0x0000006672027812 */ /* 0x000fe200078efcff */
[----:B------:R4:W-:Y:S01]  /*5070*/  LDGSTS.E [R4+0x15800], [R18.64], P2 ;  /* 0x1580000012047fae */ /* 0x0009e2000912184a */
[----:B------:R-:W-:Y:S02]  /*5080*/  ISETP.GE.AND P0, PT, R5, c[0x0][0x180], PT ;  /* 0x0000600005007a0c */ /* 0x000fe40003f06270 */
[----:B------:R-:W-:Y:S01]  /*5090*/  ISETP.GE.AND P1, PT, R2, c[0x0][0x180], PT ;  /* 0x0000600002007a0c */ /* 0x000fe20003f26270 */
[----:B------:R4:W-:Y:S01]  /*50a0*/  LDGSTS.E [R4+0x16800], [R22.64], P4 ;  /* 0x1680000016047fae */ /* 0x0009e2000a12184a */
        /* <DEDUP_REMOVED lines=20> */
[----:B------:R-:W-:Y:S02]  /*51f0*/  SEL R2, R0, RZ, !P4 ;  /* 0x000000ff00027207 */ /* 0x000fe40006000000 */
[----:B------:R-:W-:Y:S02]  /*5200*/  LOP3.LUT R5, R114, 0x7a, RZ, 0xfc, !PT ;  /* 0x0000007a72057812 */ /* 0x000fe400078efcff */
[----:B------:R-:W-:Y:S01]  /*5210*/  ISETP.NE.U32.AND P4, PT, R2, RZ, PT ;  /* 0x000000ff0200720c */ /* 0x000fe20003f85070 */
[----:B--2---:R-:W-:Y:S01]  /*5220*/  IMAD.MOV.U32 R9, RZ, RZ, 0x7f ;  /* 0x0000007fff097424 */ /* 0x004fe200078e00ff */
[----:B------:R-:W-:Y:S01]  /*5230*/  SEL R2, R0, RZ, !P3 ;  /* 0x000000ff00027207 */ /* 0x000fe20005800000 */
[----:B------:R4:W-:Y:S01]  /*5240*/  LDGSTS.E [R4+0x1b800], [R42.64], P2 ;  /* 0x1b8000002a047fae */ /* 0x0009e2000912184a */
[----:B------:R-:W-:-:S02]  /*5250*/  ISETP.GE.AND P0, PT, R5, c[0x0][0x180], PT ;  /* 0x0000600005007a0c */ /* 0x000fc40003f06270 */
[----:B------:R-:W-:Y:S02]  /*5260*/  LOP3.LUT R5, R114, 0x7e, RZ, 0xfc, !PT ;  /* 0x0000007e72057812 */ /* 0x000fe400078efcff */
[----:B------:R-:W-:Y:S02]  /*5270*/  ISETP.NE.U32.AND P3, PT, R2, RZ, PT ;  /* 0x000000ff0200720c */ /* 0x000fe40003f65070 */
[C---:B------:R-:W-:Y:S02]  /*5280*/  SEL R2, R0.reuse, RZ, !P0 ;  /* 0x000000ff00027207 */ /* 0x040fe40004000000 */
[----:B------:R-:W-:Y:S01]  /*5290*/  ISETP.GE.AND P0, PT, R5, c[0x0][0x180], PT ;  /* 0x0000600005007a0c */ /* 0x000fe20003f06270 */
[----:B------:R4:W-:Y:S04]  /*52a0*/  LDGSTS.E [R4+0x1c800], [R46.64], P4 ;  /* 0x1c8000002e047fae */ /* 0x0009e8000a12184a */
[----:B------:R-:W2:Y:S01]  /*52b0*/  S2R R5, SR_TID.X ;  /* 0x0000000000057919 */ /* 0x000ea20000002100 */
[----:B------:R-:W-:-:S02]  /*52c0*/  SEL R0, R0, RZ, !P0 ;  /* 0x000000ff00007207 */ /* 0x000fc40004000000 */
[----:B------:R-:W-:Y:S01]  /*52d0*/  ISETP.GE.AND P5, PT, R114, UR7, PT ;  /* 0x0000000772007c0c */ /* 0x000fe2000bfa6270 */
[----:B------:R4:W-:Y:S01]  /*52e0*/  LDGSTS.E [R4+0x1d800], [R50.64], P3 ;  /* 0x1d80000032047fae */ /* 0x0009e2000992184a */
[----:B------:R-:W-:Y:S02]  /*52f0*/  ISETP.NE.U32.AND P0, PT, R0, RZ, PT ;  /* 0x000000ff0000720c */ /* 0x000fe40003f05070 */
[----:B------:R-:W-:Y:S02]  /*5300*/  SEL R0, RZ, 0x4, P5 ;  /* 0x00000004ff007807 */ /* 0x000fe40002800000 */
[----:B--2---:R-:W-:-:S04]  /*5310*/  SHF.R.U32.HI R5, RZ, 0x8, R5 ;  /* 0x00000008ff057819 */ /* 0x004fc80000011605 */
[----:B------:R-:W-:-:S04]  /*5320*/  SGXT.U32 R5, R5, 0x1 ;  /* 0x000000010505781a */ /* 0x000fc80000000000 */
[----:B------:R-:W-:-:S04]  /*5330*/  LOP3.LUT R5, R5, 0x4, RZ, 0xfc, !PT ;  /* 0x0000000405057812 */ /* 0x000fc800078efcff */
[----:B------:R-:W-:Y:S02]  /*5340*/  ISETP.GE.AND P5, PT, R5, UR7, PT ;  /* 0x0000000705007c0c */ /* 0x000fe4000bfa6270 */
[----:B------:R-:W2:Y:S01]  /*5350*/  S2R R5, SR_TID.X ;  /* 0x0000000000057919 */ /* 0x000ea20000002100 */
[----:B------:R-:W-:-:S04]  /*5360*/  IADD3 R9, R9, c[0x0][0x180], RZ ;  /* 0x0000600009097a10 */ /* 0x000fc80007ffe0ff */
[----:B------:R-:W-:Y:S02]  /*5370*/  ISETP.GT.AND P2, PT, R9, 0xff, PT ;  /* 0x000000ff0900780c */ /* 0x000fe40003f44270 */
[----:B------:R-:W-:Y:S02]  /*5380*/  ISETP.NE.U32.AND P1, PT, R2, RZ, PT ;  /* 0x000000ff0200720c */ /* 0x000fe40003f25070 */
[----:B------:R-:W-:Y:S02]  /*5390*/  SEL R2, R0, RZ, P2 ;  /* 0x000000ff00027207 */ /* 0x000fe40001000000 */
[----:B------:R-:W-:Y:S02]  /*53a0*/  SEL R0, RZ, 0x4, P5 ;  /* 0x00000004ff007807 */ /* 0x000fe40002800000 */
[----:B--2---:R-:W-:-:S07]  /*53b0*/  SHF.R.U32.HI R9, RZ, 0x8, R5 ;  /* 0x00000008ff097819 */ /* 0x004fce0000011605 */
[----:B------:R4:W-:Y:S01]  /*53c0*/  LDGSTS.E [R4+0x1e800], [R54.64], P1 ;  /* 0x1e80000036047fae */ /* 0x0009e2000892184a */
[----:B------:R-:W-:Y:S02]  /*53d0*/  SHF.R.U32.HI R5, RZ, 0x8, R5 ;  /* 0x00000008ff057819 */ /* 0x000fe40000011605 */
[----:B------:R-:W-:Y:S01]  /*53e0*/  SGXT.U32 R9, R9, 0x1 ;  /* 0x000000010909781a */ /* 0x000fe20000000000 */
[----:B------:R4:W-:Y:S01]  /*53f0*/  LDGSTS.E [R4+0x1f800], [R58.64], P0 ;  /* 0x1f8000003a047fae */ /* 0x0009e2000812184a */
[----:B------:R-:W-:Y:S02]  /*5400*/  SGXT.U32 R5, R5, 0x1 ;  /* 0x000000010505781a */ /* 0x000fe40000000000 */
[----:B------:R-:W-:Y:S01]  /*5410*/  LOP3.LUT R9, R9, 0x8, RZ, 0xfc, !PT ;  /* 0x0000000809097812 */ /* 0x000fe200078efcff */
[----:B------:R-:W0:Y:S01]  /*5420*/  LDGDEPBAR ;  /* 0x00000000000079af */ /* 0x000e220000000000 */
[----:B------:R-:W-:Y:S02]  /*5430*/  SEL R0, R0, RZ, P2 ;  /* 0x000000ff00007207 */ /* 0x000fe40001000000 */
[----:B------:R-:W-:-:S02]  /*5440*/  LOP3.LUT R5, R5, 0xc, RZ, 0xfc, !PT ;  /* 0x0000000c05057812 */ /* 0x000fc400078efcff */
[----:B------:R-:W-:Y:S02]  /*5450*/  ISETP.GE.AND P3, PT, R9, UR7, PT ;  /* 0x0000000709007c0c */ /* 0x000fe4000bf66270 */
[----:B------:R-:W-:Y:S02]  /*5460*/  ISETP.NE.U32.AND P4, PT, R0, RZ, PT ;  /* 0x000000ff0000720c */ /* 0x000fe40003f85070 */
[----:B------:R-:W-:Y:S02]  /*5470*/  SEL R0, RZ, 0x4, P3 ;  /* 0x00000004ff007807 */ /* 0x000fe40001800000 */
[----:B------:R-:W-:Y:S02]  /*5480*/  ISETP.GE.AND P3, PT, R5, UR7, PT ;  /* 0x0000000705007c0c */ /* 0x000fe4000bf66270 */
[----:B------:R-:W2:Y:S01]  /*5490*/  S2R R5, SR_TID.X ;  /* 0x0000000000057919 */ /* 0x000ea20000002100 */
[----:B------:R-:W-:Y:S02]  /*54a0*/  ISETP.NE.U32.AND P5, PT, R2, RZ, PT ;  /* 0x000000ff0200720c */ /* 0x000fe40003fa5070 */
[----:B-1----:R-:W-:-:S04]  /*54b0*/  LOP3.LUT R2, R37, 0x180, RZ, 0xc0, !PT ;  /* 0x0000018025027812 */ /* 0x002fc800078ec0ff */
[----:B------:R1:W3:Y:S02]  /*54c0*/  R2UR UR9, R2 ;  /* 0x00000000020973c2 */ /* 0x0002e400000e0000 */
[----:B-1----:R-:W-:Y:S02]  /*54d0*/  SEL R2, R0, RZ, P2 ;  /* 0x000000ff00027207 */ /* 0x002fe40001000000 */
[----:B------:R-:W-:Y:S02]  /*54e0*/  SEL R0, RZ, 0x4, P3 ;  /* 0x00000004ff007807 */ /* 0x000fe40001800000 */
[----:B--2---:R-:W-:-:S04]  /*54f0*/  SHF.R.U32.HI R9, RZ, 0x8, R5 ;  /* 0x00000008ff097819 */ /* 0x004fc80000011605 */
[----:B------:R-:W-:Y:S02]  /*5500*/  SGXT.U32 R9, R9, 0x1 ;  /* 0x000000010909781a */ /* 0x000fe40000000000 */
[----:B------:R-:W-:Y:S02]  /*5510*/  SHF.R.U32.HI R5, RZ, 0x8, R5 ;  /* 0x00000008ff057819 */ /* 0x000fe40000011605 */
[----:B------:R-:W-:Y:S02]  /*5520*/  LOP3.LUT R9, R9, 0x10, RZ, 0xfc, !PT ;  /* 0x0000001009097812 */ /* 0x000fe400078efcff */
[----:B------:R-:W-:Y:S02]  /*5530*/  SEL R0, R0, RZ, P2 ;  /* 0x000000ff00007207 */ /* 0x000fe40001000000 */
[----:B------:R-:W-:Y:S02]  /*5540*/  SGXT.U32 R5, R5, 0x1 ;  /* 0x000000010505781a */ /* 0x000fe40000000000 */
[----:B------:R-:W-:-:S02]  /*5550*/  ISETP.GE.AND P1, PT, R9, UR7, PT ;  /* 0x0000000709007c0c */ /* 0x000fc4000bf26270 */
[----:B------:R-:W-:Y:S02]  /*5560*/  LOP3.LUT R5, R5, 0x14, RZ, 0xfc, !PT ;  /* 0x0000001405057812 */ /* 0x000fe400078efcff */
[----:B------:R-:W-:Y:S02]  /*5570*/  ISETP.NE.U32.AND P0, PT, R0, RZ, PT ;  /* 0x000000ff0000720c */ /* 0x000fe40003f05070 */
[----:B------:R-:W-:Y:S02]  /*5580*/  SEL R0, RZ, 0x4, P1 ;  /* 0x00000004ff007807 */ /* 0x000fe40000800000 */
[----:B------:R-:W-:Y:S02]  /*5590*/  ISETP.GE.AND P1, PT, R5, UR7, PT ;  /* 0x0000000705007c0c */ /* 0x000fe4000bf26270 */
[----:B------:R-:W-:Y:S02]  /*55a0*/  SEL R0, R0, RZ, P2 ;  /* 0x000000ff00007207 */ /* 0x000fe40001000000 */
[----:B----4-:R-:W-:-:S02]  /*55b0*/  LOP3.LUT R4, R37, 0x1ff, RZ, 0xc0, !PT ;  /* 0x000001ff25047812 */ /* 0x010fc400078ec0ff */
[----:B------:R-:W-:Y:S02]  /*55c0*/  ISETP.NE.U32.AND P3, PT, R2, RZ, PT ;  /* 0x000000ff0200720c */ /* 0x000fe40003f65070 */
[----:B------:R-:W-:Y:S02]  /*55d0*/  SEL R2, RZ, 0x4, P1 ;  /* 0x00000004ff027807 */ /* 0x000fe40000800000 */
[----:B------:R-:W-:Y:S01]  /*55e0*/  ISETP.NE.U32.AND P1, PT, R0, RZ, PT ;  /* 0x000000ff0000720c */ /* 0x000fe20003f25070 */
[----:B------:R-:W-:Y:S02]  /*55f0*/  IMAD.SHL.U32 R0, R4, 0x4, RZ ;  /* 0x0000000404007824 */ /* 0x000fe400078e00ff */
[----:B------:R-:W2:Y:S04]  /*5600*/  LDL.LU.64 R4, [R1+0x120] ;  /* 0x0001200001047983 */ /* 0x000ea80000300a00 */
[----:B------:R-:W4:Y:S01]  /*5610*/  LDL.LU.64 R20, [R1+0x110] ;  /* 0x0001100001147983 */ /* 0x000f220000300a00 */
[----:B---3--:R-:W-:-:S06]  /*5620*/  USHF.R.U32.HI UR4, URZ, 0x3, UR9 ;  /* 0x000000033f047899 */ /* 0x008fcc0008011609 */
[----:B------:R-:W-:-:S05]  /*5630*/  LOP3.LUT R12, R0, UR4, RZ, 0x3c, !PT ;  /* 0x00000004000c7c12 */ /* 0x000fca000f8e3cff */
[----:B------:R1:W-:Y:S04]  /*5640*/  LDGSTS.E [R12+0x40000], [R60.64], P6 ;  /* 0x400000003c0c7fae */ /* 0x0003e8000b12184a */
        /* <DEDUP_REMOVED lines=10> */
[----:B------:R1:W-:Y:S01]  /*56f0*/  LDGSTS.E [R12+0x4b000], [R104.64], P6 ;  /* 0x4b000000680c7fae */ /* 0x0003e2000b12184a */
[----:B------:R-:W-:-:S03]  /*5700*/  LOP3.LUT R9, R12, 0x40, RZ, 0x3c, !PT ;  /* 0x000000400c097812 */ /* 0x000fc600078e3cff */
[----:B------:R1:W-:Y:S04]  /*5710*/  LDGSTS.E [R12+0x4c000], [R108.64], P6 ;  /* 0x4c0000006c0c7fae */ /* 0x0003e8000b12184a */
[----:B------:R1:W-:Y:S04]  /*5720*/  LDGSTS.E [R12+0x4d000], [R112.64], P6 ;  /* 0x4d000000700c7fae */ /* 0x0003e8000b12184a */
[----:B------:R1:W-:Y:S04]  /*5730*/  LDGSTS.E [R12+0x4e000], [R118.64], P6 ;  /* 0x4e000000760c7fae */ /* 0x0003e8000b12184a */
[----:B------:R1:W-:Y:S04]  /*5740*/  LDGSTS.E [R12+0x4f000], [R122.64], P6 ;  /* 0x4f0000007a0c7fae */ /* 0x0003e8000b12184a */
[----:B------:R-:W3:Y:S04]  /*5750*/  S2R R16, SR_TID.X ;  /* 0x0000000000107919 */ /* 0x000ee80000002100 */
[----:B------:R3:W-:Y:S04]  /*5760*/  LDGSTS.E [R9+0x40800], [R62.64], P6 ;  /* 0x408000003e097fae */ /* 0x0007e8000b12184a */
[----:B-1----:R-:W4:Y:S04]  /*5770*/  LDL.LU.64 R12, [R1+0x100] ;  /* 0x00010000010c7983 */ /* 0x002f280000300a00 */
        /* <DEDUP_REMOVED lines=15> */
[----:B------:R-:W0:Y:S04]  /*5870*/  LDGDEPBAR ;  /* 0x00000000000079af */ /* 0x000e280000000000 */
[----:B------:R-:W4:Y:S01]  /*5880*/  LDL.LU.64 R28, [R1+0xf0] ;  /* 0x0000f000011c7983 */ /* 0x000f220000300a00 */
[----:B---3--:R-:W-:-:S04]  /*5890*/  SHF.R.U32.HI R9, RZ, 0x8, R16 ;  /* 0x00000008ff097819 */ /* 0x008fc80000011610 */
[----:B------:R-:W-:-:S04]  /*58a0*/  SGXT.U32 R9, R9, 0x1 ;  /* 0x000000010909781a */ /* 0x000fc80000000000 */
[----:B------:R-:W-:Y:S01]  /*58b0*/  LOP3.LUT R9, R9, 0x18, RZ, 0xfc, !PT ;  /* 0x0000001809097812 */ /* 0x000fe200078efcff */
[----:B------:R-:W-:Y:S03]  /*58c0*/  BAR.SYNC.DEFER_BLOCKING 0x0 ;  /* 0x0000000000007b1d */ /* 0x000fe60000010000 */
[----:B------:R-:W-:Y:S01]  /*58d0*/  ISETP.GE.AND P6, PT, R9, UR7, PT ;  /* 0x0000000709007c0c */ /* 0x000fe2000bfc6270 */
[----:B------:R-:W-:-:S04]  /*58e0*/  IMAD.MOV.U32 R9, RZ, RZ, c[0x0][0x188] ;  /* 0x00006200ff097624 */ /* 0x000fc800078e00ff */
[----:B------:R-:W-:Y:S01]  /*58f0*/  IMAD.SHL.U32 R44, R9, 0x80, RZ ;  /* 0x00000080092c7824 */ /* 0x000fe200078e00ff */
[----:B------:R-:W-:-:S04]  /*5900*/  SHF.R.U32.HI R16, RZ, 0x8, R16 ;  /* 0x00000008ff107819 */ /* 0x000fc80000011610 */
[----:B------:R-:W-:-:S04]  /*5910*/  SGXT.U32 R16, R16, 0x1 ;  /* 0x000000011010781a */ /* 0x000fc80000000000 */
[----:B------:R-:W-:Y:S02]  /*5920*/  LOP3.LUT R16, R16, 0x1c, RZ, 0xfc, !PT ;  /* 0x0000001c10107812 */ /* 0x000fe400078efcff */
[----:B------:R-:W-:Y:S02]  /*5930*/  SEL R0, RZ, 0x4, P6 ;  /* 0x00000004ff007807 */ /* 0x000fe40003000000 */
[----:B------:R-:W-:-:S04]  /*5940*/  ISETP.GE.AND P6, PT, R16, UR7, PT ;  /* 0x0000000710007c0c */ /* 0x000fc8000bfc6270 */
[----:B------:R-:W-:Y:S02]  /*5950*/  SEL R16, RZ, 0x4, P6 ;  /* 0x00000004ff107807 */ /* 0x000fe40003000000 */
[----:B------:R-:W-:Y:S01]  /*5960*/  SEL R0, R0, RZ, P2 ;  /* 0x000000ff00007207 */ /* 0x000fe20001000000 */
[----:B--2---:R-:W-:-:S04]  /*5970*/  IMAD.WIDE R24, R44, 0x4, R4 ;  /* 0x000000042c187825 */ /* 0x004fc800078e0204 */
[----:B----4-:R-:W-:Y:S01]  /*5980*/  IMAD.WIDE R20, R44, 0x4, R20 ;  /* 0x000000042c147825 */ /* 0x010fe200078e0214 */
[----:B------:R-:W-:Y:S01]  /*5990*/  @!PT LDS RZ, [RZ] ;  /* 0x00000000fffff984 */ /* 0x000fe20000000800 */
[----:B------:R-:W-:Y:S01]  /*59a0*/  @!PT LDS RZ, [RZ] ;  /* 0x00000000fffff984 */ /* 0x000fe20000000800 */
[----:B------:R-:W-:Y:S01]  /*59b0*/  @!PT LDS RZ, [RZ] ;  /* 0x00000000fffff984 */ /* 0x000fe20000000800 */
[----:B------:R1:W-:Y:S04]  /*59c0*/  LDGSTS.E [R115+0x20000], [R24.64], P5 ;  /* 0x2000000018737fae */ /* 0x0003e8000a92184a */
[----:B------:R2:W-:Y:S04]  /*59d0*/  LDGSTS.E [R115+0x21000], [R20.64], P4 ;  /* 0x2100000014737fae */ /* 0x0005e8000a12184a */
[----:B--2---:R-:W2:Y:S04]  /*59e0*/  LDL.LU.64 R20, [R1+0xe0] ;  /* 0x0000e00001147983 */ /* 0x004ea80000300a00 */
[----:B------:R-:W3:Y:S04]  /*59f0*/  S2R R5, SR_TID.X ;  /* 0x0000000000057919 */ /* 0x000ee80000002100 */
[----:B------:R-:W4:Y:S01]  /*5a00*/  S2R R4, SR_TID.X ;  /* 0x0000000000047919 */ /* 0x000f220000002100 */
[----:B------:R-:W-:-:S02]  /*5a10*/  ISETP.NE.U32.AND P5, PT, R0, RZ, PT ;  /* 0x000000ff0000720c */ /* 0x000fc40003fa5070 */
[----:B------:R-:W-:Y:S01]  /*5a20*/  SEL R8, R2, RZ, P2 ;  /* 0x000000ff02087207 */ /* 0x000fe20001000000 */
[----:B------:R-:W2:Y:S04]  /*5a30*/  LDL.LU.64 R48, [R1+0xd0] ;  /* 0x0000d00001307983 */ /* 0x000ea80000300a00 */
[----:B------:R-:W2:Y:S01]  /*5a40*/  LDL.LU.64 R40, [R1+0xc0] ;  /* 0x0000c00001287983 */ /* 0x000ea20000300a00 */
[----:B---3--:R-:W-:-:S04]  /*5a50*/  SHF.R.U32.HI R5, RZ, 0x8, R5 ;  /* 0x00000008ff057819 */ /* 0x008fc80000011605 */
[----:B------:R-:W-:-:S04]  /*5a60*/  SGXT.U32 R5, R5, 0x1 ;  /* 0x000000010505781a */ /* 0x000fc80000000000 */
[----:B------:R-:W-:-:S04]  /*5a70*/  LOP3.LUT R5, R5, 0x20, RZ, 0xfc, !PT ;  /* 0x0000002005057812 */ /* 0x000fc800078efcff */
[----:B------:R-:W-:Y:S02]  /*5a80*/  ISETP.GE.AND P6, PT, R5, UR7, PT ;  /* 0x0000000705007c0c */ /* 0x000fe4000bfc6270 */
[--C-:B----4-:R-:W-:Y:S02]  /*5a90*/  SHF.R.U32.HI R5, RZ, 0x8, R4.reuse ;  /* 0x00000008ff057819 */ /* 0x110fe40000011604 */
[----:B------:R-:W-:-:S04]  /*5aa0*/  SHF.R.U32.HI R4, RZ, 0x8, R4 ;  /* 0x00000008ff047819 */ /* 0x000fc80000011604 */
[----:B------:R-:W-:Y:S02]  /*5ab0*/  SGXT.U32 R4, R4, 0x1 ;  /* 0x000000010404781a */ /* 0x000fe40000000000 */
[----:B------:R-:W-:Y:S02]  /*5ac0*/  SGXT.U32 R5, R5, 0x1 ;  /* 0x000000010505781a */ /* 0x000fe40000000000 */
[----:B------:R-:W-:Y:S02]  /*5ad0*/  LOP3.LUT R4, R4, 0x24, RZ, 0xfc, !PT ;  /* 0x0000002404047812 */ /* 0x000fe400078efcff */
[----:B------:R-:W-:Y:S02]  /*5ae0*/  SEL R0, RZ, 0x4, P6 ;  /* 0x00000004ff007807 */ /* 0x000fe40003000000 */
[----:B------:R-:W-:Y:S02]  /*5af0*/  LOP3.LUT R5, R5, 0x28, RZ, 0xfc, !PT ;  /* 0x0000002805057812 */ /* 0x000fe400078efcff */
[----:B------:R-:W-:-:S04]  /*5b00*/  ISETP.GE.AND P6, PT, R4, UR7, PT ;  /* 0x0000000704007c0c */ /* 0x000fc8000bfc6270 */
[----:B------:R-:W-:Y:S02]  /*5b10*/  SEL R2, RZ, 0x4, P6 ;  /* 0x00000004ff027807 */ /* 0x000fe40003000000 */
[----:B------:R-:W-:Y:S02]  /*5b20*/  ISETP.GE.AND P6, PT, R5, UR7, PT ;  /* 0x0000000705007c0c */ /* 0x000fe4000bfc6270 */
[----:B------:R-:W3:Y:S04]  /*5b30*/  S2R R5, SR_TID.X ;  /* 0x0000000000057919 */ /* 0x000ee80000002100 */
[----:B------:R-:W4:Y:S01]  /*5b40*/  S2R R4, SR_TID.X ;  /* 0x0000000000047919 */ /* 0x000f220000002100 */
        /* <DEDUP_REMOVED lines=14> */
[----:B------:R-:W3:Y:S01]  /*5c30*/  S2R R5, SR_TID.X ;  /* 0x0000000000057919 */ /* 0x000ee20000002100 */
[----:B------:R-:W-:-:S05]  /*5c40*/  IMAD.WIDE R12, R44, 0x4, R12 ;  /* 0x000000042c0c7825 */ /* 0x000fca00078e020c */
[----:B------:R4:W-:Y:S01]  /*5c50*/  LDGSTS.E [R115+0x22000], [R12.64], P3 ;  /* 0x220000000c737fae */ /* 0x0009e2000992184a */
[----:B---3--:R-:W-:-:S04]  /*5c60*/  SHF.R.U32.HI R4, RZ, 0x8, R5 ;  /* 0x00000008ff047819 */ /* 0x008fc80000011605 */
[----:B------:R-:W-:-:S04]  /*5c70*/  SGXT.U32 R4, R4, 0x1 ;  /* 0x000000010404781a */ /* 0x000fc80000000000 */
[----:B------:R-:W-:-:S04]  /*5c80*/  LOP3.LUT R4, R4, 0x38, RZ, 0xfc, !PT ;  /* 0x0000003804047812 */ /* 0x000fc800078efcff */
[----:B------:R-:W-:Y:S02]  /*5c90*/  ISETP.GE.AND P3, PT, R4, UR7, PT ;  /* 0x0000000704007c0c */ /* 0x000fe4000bf66270 */
[--C-:B------:R-:W-:Y:S02]  /*5ca0*/  SHF.R.U32.HI R4, RZ, 0x8, R5.reuse ;  /* 0x00000008ff047819 */ /* 0x100fe40000011605 */
[----:B----4-:R-:W-:Y:S02]  /*5cb0*/  SHF.R.U32.HI R12, RZ, 0x8, R5 ;  /* 0x00000008ff0c7819 */ /* 0x010fe40000011605 */
[----:B------:R-:W-:Y:S02]  /*5cc0*/  SGXT.U32 R4, R4, 0x1 ;  /* 0x000000010404781a */ /* 0x000fe40000000000 */
[----:B------:R-:W-:Y:S02]  /*5cd0*/  SGXT.U32 R12, R12, 0x1 ;  /* 0x000000010c0c781a */ /* 0x000fe40000000000 */
[----:B------:R-:W-:-:S02]  /*5ce0*/  LOP3.LUT R4, R4, 0x3c, RZ, 0xfc, !PT ;  /* 0x0000003c04047812 */ /* 0x000fc400078efcff */
[----:B------:R-:W-:Y:S02]  /*5cf0*/  SEL R5, RZ, 0x4, P3 ;  /* 0x00000004ff057807 */ /* 0x000fe40001800000 */
[----:B------:R-:W-:Y:S02]  /*5d00*/  LOP3.LUT R12, R12, 0x40, RZ, 0xfc, !PT ;  /* 0x000000400c0c7812 */ /* 0x000fe400078efcff */
[----:B------:R-:W-:-:S04]  /*5d10*/  ISETP.GE.AND P3, PT, R4, UR7, PT ;  /* 0x0000000704007c0c */ /* 0x000fc8000bf66270 */
[----:B------:R-:W-:Y:S02]  /*5d20*/  SEL R4, RZ, 0x4, P3 ;  /* 0x00000004ff047807 */ /* 0x000fe40001800000 */
[----:B------:R-:W-:Y:S02]  /*5d30*/  ISETP.GE.AND P3, PT, R12, UR7, PT ;  /* 0x000000070c007c0c */ /* 0x000fe4000bf66270 */
[----:B------:R-:W3:Y:S04]  /*5d40*/  S2R R12, SR_TID.X ;  /* 0x00000000000c7919 */ /* 0x000ee80000002100 */
[----:B------:R-:W4:Y:S01]  /*5d50*/  S2R R13, SR_TID.X ;  /* 0x00000000000d7919 */ /* 0x000f220000002100 */
[----:B------:R-:W-:Y:S02]  /*5d60*/  SEL R45, RZ, 0x4, P3 ;  /* 0x00000004ff2d7807 */ /* 0x000fe40001800000 */
[----:B---3--:R-:W-:-:S04]  /*5d70*/  SHF.R.U32.HI R12, RZ, 0x8, R12 ;  /* 0x00000008ff0c7819 */ /* 0x008fc8000001160c */
[----:B------:R-:W-:-:S04]  /*5d80*/  SGXT.U32 R12, R12, 0x1 ;  /* 0x000000010c0c781a */ /* 0x000fc80000000000 */
[----:B------:R-:W-:-:S04]  /*5d90*/  LOP3.LUT R12, R12, 0x44, RZ, 0xfc, !PT ;  /* 0x000000440c0c7812 */ /* 0x000fc800078efcff */
[----:B------:R-:W-:Y:S02]  /*5da0*/  ISETP.GE.AND P3, PT, R12, UR7, PT ;  /* 0x000000070c007c0c */ /* 0x000fe4000bf66270 */
[--C-:B----4-:R-:W-:Y:S02]  /*5db0*/  SHF.R.U32.HI R12, RZ, 0x8, R13.reuse ;  /* 0x00000008ff0c7819 */ /* 0x110fe4000001160d */
[----:B------:R-:W-:Y:S02]  /*5dc0*/  SHF.R.U32.HI R13, RZ, 0x8, R13 ;  /* 0x00000008ff0d7819 */ /* 0x000fe4000001160d */
[----:B------:R-:W-:Y:S02]  /*5dd0*/  SEL R0, R0, RZ, P2 ;  /* 0x000000ff00007207 */ /* 0x000fe40001000000 */
[----:B------:R-:W-:Y:S02]  /*5de0*/  SGXT.U32 R13, R13, 0x1 ;  /* 0x000000010d0d781a */ /* 0x000fe40000000000 */
[----:B-1----:R-:W-:-:S02]  /*5df0*/  SEL R24, RZ, 0x4, P4 ;  /* 0x00000004ff187807 */ /* 0x002fc40002000000 */
[----:B------:R-:W-:Y:S02]  /*5e00*/  LOP3.LUT R13, R13, 0x48, RZ, 0xfc, !PT ;  /* 0x000000480d0d7812 */ /* 0x000fe400078efcff */
[----:B------:R-:W-:Y:S02]  /*5e10*/  SGXT.U32 R12, R12, 0x1 ;  /* 0x000000010c0c781a */ /* 0x000fe40000000000 */
[----:B------:R-:W-:Y:S02]  /*5e20*/  ISETP.NE.U32.AND P4, PT, R0, RZ, PT ;  /* 0x000000ff0000720c */ /* 0x000fe40003f85070 */
[----:B------:R-:W-:Y:S02]  /*5e30*/  SEL R0, R2, RZ, P2 ;  /* 0x000000ff02007207 */ /* 0x000fe40001000000 */
[----:B------:R-:W-:Y:S02]  /*5e40*/  SEL R2, RZ, 0x4, P3 ;  /* 0x00000004ff027807 */ /* 0x000fe40001800000 */
[----:B------:R-:W-:-:S02]  /*5e50*/  LOP3.LUT R12, R12, 0x4c, RZ, 0xfc, !PT ;  /* 0x0000004c0c0c7812 */ /* 0x000fc400078efcff */
[----:B------:R-:W-:-:S04]  /*5e60*/  ISETP.GE.AND P3, PT, R13, UR7, PT ;  /* 0x000000070d007c0c */ /* 0x000fc8000bf66270 */
[----:B------:R-:W-:Y:S02]  /*5e70*/  SEL R32, RZ, 0x4, P3 ;  /* 0x00000004ff207807 */ /* 0x000fe40001800000 */
[----:B------:R-:W-:Y:S02]  /*5e80*/  ISETP.GE.AND P3, PT, R12, UR7, PT ;  /* 0x000000070c007c0c */ /* 0x000fe4000bf66270 */
[----:B------:R-:W1:Y:S01]  /*5e90*/  S2R R12, SR_TID.X ;  /* 0x00000000000c7919 */ /* 0x000e620000002100 */
[----:B------:R-:W-:Y:S01]  /*5ea0*/  IMAD.WIDE R28, R44, 0x4, R28 ;  /* 0x000000042c1c7825 */ /* 0x000fe200078e021c */
[----:B------:R-:W-:-:S04]  /*5eb0*/  SEL R9, RZ, 0x4, P6 ;  /* 0x00000004ff097807 */ /* 0x000fc80003000000 */
[----:B------:R3:W-:Y:S01]  /*5ec0*/  LDGSTS.E [R115+0x23000], [R28.64], P0 ;  /* 0x230000001c737fae */ /* 0x0007e2000812184a */
[----:B------:R-:W-:Y:S02]  /*5ed0*/  ISETP.NE.U32.AND P0, PT, R0, RZ, PT ;  /* 0x000000ff0000720c */ /* 0x000fe40003f05070 */
[----:B------:R-:W-:Y:S02]  /*5ee0*/  SEL R0, R9, RZ, P2 ;  /* 0x000000ff09007207 */ /* 0x000fe40001000000 */
[----:B------:R-:W4:Y:S04]  /*5ef0*/  S2R R9, SR_TID.X ;  /* 0x0000000000097919 */ /* 0x000f280000002100 */
[----:B---3--:R-:W3:Y:S01]  /*5f00*/  LDL.LU.64 R28, [R1+0xb0] ;  /* 0x0000b000011c7983 */ /* 0x008ee20000300a00 */
[----:B-1----:R-:W-:-:S04]  /*5f10*/  SHF.R.U32.HI R12, RZ, 0x8, R12 ;  /* 0x00000008ff0c7819 */ /* 0x002fc8000001160c */
[----:B------:R-:W-:-:S04]  /*5f20*/  SGXT.U32 R12, R12, 0x1 ;  /* 0x000000010c0c781a */ /* 0x000fc80000000000 */
[----:B------:R-:W-:Y:S01]  /*5f30*/  LOP3.LUT R12, R12, 0x50, RZ, 0xfc, !PT ;  /* 0x000000500c0c7812 */ /* 0x000fe200078efcff */
[----:B--2---:R-:W-:-:S05]  /*5f40*/  IMAD.WIDE R20, R44, 0x4, R20 ;  /* 0x000000042c147825 */ /* 0x004fca00078e0214 */
[----:B------:R1:W-:Y:S01]  /*5f50*/  LDGSTS.E [R115+0x24000], [R20.64], P1 ;  /* 0x2400000014737fae */ /* 0x0003e2000892184a */
[----:B------:R-:W-:Y:S02]  /*5f60*/  ISETP.GE.AND P1, PT, R12, UR7, PT ;  /* 0x000000070c007c0c */ /* 0x000fe4000bf26270 */
[--C-:B----4-:R-:W-:Y:S02]  /*5f70*/  SHF.R.U32.HI R12, RZ, 0x8, R9.reuse ;  /* 0x00000008ff0c7819 */ /* 0x110fe40000011609 */
[----:B------:R-:W-:Y:S02]  /*5f80*/  SHF.R.U32.HI R9, RZ, 0x8, R9 ;  /* 0x00000008ff097819 */ /* 0x000fe40000011609 */
[----:B------:R-:W-:Y:S02]  /*5f90*/  SGXT.U32 R12, R12, 0x1 ;  /* 0x000000010c0c781a */ /* 0x000fe40000000000 */
[----:B------:R-:W-:Y:S02]  /*5fa0*/  SGXT.U32 R9, R9, 0x1 ;  /* 0x000000010909781a */ /* 0x000fe40000000000 */
[----:B------:R-:W-:-:S02]  /*5fb0*/  LOP3.LUT R12, R12, 0x54, RZ, 0xfc, !PT ;  /* 0x000000540c0c7812 */ /* 0x000fc400078efcff */
[----:B-1----:R-:W-:Y:S02]  /*5fc0*/  SEL R20, RZ, 0x4, P1 ;  /* 0x00000004ff147807 */ /* 0x002fe40000800000 */
[----:B------:R-:W-:Y:S02]  /*5fd0*/  LOP3.LUT R9, R9, 0x58, RZ, 0xfc, !PT ;  /* 0x0000005809097812 */ /* 0x000fe400078efcff */
[----:B------:R-:W-:Y:S02]  /*5fe0*/  ISETP.GE.AND P1, PT, R12, UR7, PT ;  /* 0x000000070c007c0c */ /* 0x000fe4000bf26270 */
[----:B------:R-:W-:Y:S02]  /*5ff0*/  SEL R25, R16, RZ, P2 ;  /* 0x000000ff10197207 */ /* 0x000fe40001000000 */
[----:B------:R-:W-:Y:S02]  /*6000*/  SEL R16, RZ, 0x4, P1 ;  /* 0x00000004ff107807 */ /* 0x000fe40000800000 */
[----:B------:R-:W-:-:S02]  /*6010*/  ISETP.NE.U32.AND P6, PT, R8, RZ, PT ;  /* 0x000000ff0800720c */ /* 0x000fc40003fc5070 */
[----:B------:R-:W-:Y:S02]  /*6020*/  ISETP.GE.AND P1, PT, R9, UR7, PT ;  /* 0x0000000709007c0c */ /* 0x000fe4000bf26270 */
[----:B------:R-:W2:Y:S04]  /*6030*/  LDL.LU.64 R8, [R1+0x98] ;  /* 0x0000980001087983 */ /* 0x000ea80000300a00 */
[----:B------:R-:W4:Y:S04]  /*6040*/  LDL.LU.64 R56, [R1+0x88] ;  /* 0x0000880001387983 */ /* 0x000f280000300a00 */
[----:B------:R-:W1:Y:S04]  /*6050*/  S2R R13, SR_TID.X ;  /* 0x00000000000d7919 */ /* 0x000e680000002100 */
[----:B------:R-:W1:Y:S01]  /*6060*/  S2R R21, SR_TID.X ;  /* 0x0000000000157919 */ /* 0x000e620000002100 */
[----:B------:R-:W-:-:S02]  /*6070*/  SEL R33, RZ, 0x4, P3 ;  /* 0x00000004ff217807 */ /* 0x000fc40001800000 */
[----:B------:R-:W-:Y:S01]  /*6080*/  ISETP.NE.U32.AND P3, PT, R0, RZ, PT ;  /* 0x000000ff0000720c */ /* 0x000fe20003f65070 */
[C---:B------:R-:W-:Y:S01]  /*6090*/  IMAD.WIDE R48, R44.reuse, 0x4, R48 ;  /* 0x000000042c307825 */ /* 0x040fe200078e0230 */
[----:B------:R-:W-:Y:S01]  /*60a0*/  SEL R0, R17, RZ, P2 ;  /* 0x000000ff11007207 */ /* 0x000fe20001000000 */
[----:B------:R-:W4:Y:S04]  /*60b0*/  LDL.LU.64 R52, [R1+0x78] ;  /* 0x0000780001347983 */ /* 0x000f280000300a00 */
[----:B------:R1:W-:Y:S02]  /*60c0*/  LDGSTS.E [R115+0x25000], [R48.64], P6 ;  /* 0x2500000030737fae */ /* 0x0003e4000b12184a */
[----:B-1----:R-:W-:Y:S02]  /*60d0*/  SHF.R.U32.HI R13, RZ, 0x8, R13 ;  /* 0x00000008ff0d7819 */ /* 0x002fe4000001160d */
[----:B------:R-:W-:Y:S01]  /*60e0*/  SHF.R.U32.HI R37, RZ, 0x8, R37 ;  /* 0x00000008ff257819 */ /* 0x000fe20000011625 */
[----:B------:R-:W-:Y:S01]  /*60f0*/  IMAD.WIDE R40, R44, 0x4, R40 ;  /* 0x000000042c287825 */ /* 0x000fe200078e0228 */
[----:B------:R-:W-:Y:S01]  /*6100*/  SGXT.U32 R13, R13, 0x1 ;  /* 0x000000010d0d781a */ /* 0x000fe20000000000 */
[----:B------:R-:W4:Y:S01]  /*6110*/  LDL.LU.64 R48, [R1+0x68] ;  /* 0x0000680001307983 */ /* 0x000f220000300a00 */
[----:B------:R-:W-:-:S02]  /*6120*/  SHF.R.U32.HI R17, RZ, 0x8, R21 ;  /* 0x00000008ff117819 */ /* 0x000fc40000011615 */
[----:B------:R-:W-:Y:S01]  /*6130*/  LOP3.LUT R13, R13, 0x5c, RZ, 0xfc, !PT ;  /* 0x0000005c0d0d7812 */ /* 0x000fe200078efcff */
[----:B------:R1:W-:Y:S01]  /*6140*/  LDGSTS.E [R115+0x26000], [R40.64], P5 ;  /* 0x2600000028737fae */ /* 0x0003e2000a92184a */
[----:B------:R-:W-:Y:S02]  /*6150*/  SGXT.U32 R17, R17, 0x1 ;  /* 0x000000011111781a */ /* 0x000fe40000000000 */
[----:B------:R-:W-:Y:S02]  /*6160*/  SHF.R.U32.HI R21, RZ, 0x8, R21 ;  /* 0x00000008ff157819 */ /* 0x000fe40000011615 */
[----:B------:R-:W-:Y:S02]  /*6170*/  ISETP.GE.AND P6, PT, R13, UR7, PT ;  /* 0x000000070d007c0c */ /* 0x000fe4000bfc6270 */
[----:B------:R-:W-:Y:S02]  /*6180*/  LOP3.LUT R17, R17, 0x60, RZ, 0xfc, !PT ;  /* 0x0000006011117812 */ /* 0x000fe400078efcff */
[----:B------:R-:W-:-:S02]  /*6190*/  SGXT.U32 R21, R21, 0x1 ;  /* 0x000000011515781a */ /* 0x000fc40000000000 */
[----:B------:R-:W-:Y:S01]  /*61a0*/  SEL R13, RZ, 0x4, P6 ;  /* 0x00000004ff0d7807 */ /* 0x000fe20003000000 */
[----:B-1----:R-:W4:Y:S01]  /*61b0*/  LDL.LU.64 R40, [R1+0x58] ;  /* 0x0000580001287983 */ /* 0x002f220000300a00 */
[----:B------:R-:W-:Y:S02]  /*61c0*/  ISETP.GE.AND P6, PT, R17, UR7, PT ;  /* 0x0000000711007c0c */ /* 0x000fe4000bfc6270 */
[----:B------:R-:W-:Y:S02]  /*61d0*/  LOP3.LUT R21, R21, 0x64, RZ, 0xfc, !PT ;  /* 0x0000006415157812 */ /* 0x000fe400078efcff */
[----:B------:R-:W-:Y:S02]  /*61e0*/  SEL R17, RZ, 0x4, P6 ;  /* 0x00000004ff117807 */ /* 0x000fe40003000000 */
[----:B------:R-:W-:Y:S02]  /*61f0*/  ISETP.GE.AND P6, PT, R21, UR7, PT ;  /* 0x0000000715007c0c */ /* 0x000fe4000bfc6270 */
[----:B------:R-:W-:-:S02]  /*6200*/  SGXT.U32 R37, R37, 0x1 ;  /* 0x000000012525781a */ /* 0x000fc40000000000 */
[----:B------:R-:W-:Y:S02]  /*6210*/  SEL R21, RZ, 0x4, P6 ;  /* 0x00000004ff157807 */ /* 0x000fe40003000000 */
[----:B------:R-:W-:Y:S02]  /*6220*/  ISETP.GE.AND P6, PT, R3, UR7, PT ;  /* 0x0000000703007c0c */ /* 0x000fe4000bfc6270 */
[----:B------:R-:W-:Y:S02]  /*6230*/  LOP3.LUT R37, R37, 0x6c, RZ, 0xfc, !PT ;  /* 0x0000006c25257812 */ /* 0x000fe400078efcff */
[----:B------:R-:W-:Y:S02]  /*6240*/  SEL R3, RZ, 0x4, P6 ;  /* 0x00000004ff037807 */ /* 0x000fe40003000000 */
[----:B------:R-:W-:-:S04]  /*6250*/  ISETP.GE.AND P6, PT, R37, UR7, PT ;  /* 0x0000000725007c0c */ /* 0x000fc8000bfc6270 */
[----:B------:R-:W-:Y:S02]  /*6260*/  SEL R114, RZ, 0x4, P6 ;  /* 0x00000004ff727807 */ /* 0x000fe40003000000 */
[----:B------:R-:W-:Y:S02]  /*6270*/  ISETP.NE.U32.AND P6, PT, R25, RZ, PT ;  /* 0x000000ff1900720c */ /* 0x000fe40003fc5070 */
[----:B------:R-:W-:Y:S02]  /*6280*/  SEL R12, RZ, 0x4, P1 ;  /* 0x00000004ff0c7807 */ /* 0x000fe40000800000 */
[----:B------:R-:W-:Y:S02]  /*6290*/  ISETP.NE.U32.AND P1, PT, R0, RZ, PT ;  /* 0x000000ff0000720c */ /* 0x000fe40003f25070 */
[----:B------:R-:W-:Y:S02]  /*62a0*/  SEL R0, R36, RZ, P2 ;  /* 0x000000ff24007207 */ /* 0x000fe40001000000 */
[----:B------:R-:W4:Y:S02]  /*62b0*/  LDL.LU.64 R36, [R1+0x48] ;  /* 0x0000480001247983 */ /* 0x000f240000300a00 */
[----:B------:R-:W-:-:S02]  /*62c0*/  ISETP.NE.U32.AND P5, PT, R0, RZ, PT ;  /* 0x000000ff0000720c */ /* 0x000fc40003fa5070 */
[----:B------:R-:W-:Y:S01]  /*62d0*/  SEL R0, R24, RZ, P2 ;  /* 0x000000ff18007207 */ /* 0x000fe20001000000 */
[----:B---3--:R-:W-:-:S05]  /*62e0*/  IMAD.WIDE R28, R44, 0x4, R28 ;  /* 0x000000042c1c7825 */ /* 0x008fca00078e021c */
[----:B------:R1:W-:Y:S01]  /*62f0*/  LDGSTS.E [R115+0x27000], [R28.64], P6 ;  /* 0x270000001c737fae */ /* 0x0003e2000b12184a */
[----:B------:R-:W-:Y:S02]  /*6300*/  ISETP.NE.U32.AND P6, PT, R0, RZ, PT ;  /* 0x000000ff0000720c */ /* 0x000fe40003fc5070 */
[----:B------:R-:W-:Y:S01]  /*6310*/  SEL R0, R5, RZ, P2 ;  /* 0x000000ff05007207 */ /* 0x000fe20001000000 */
[----:B-1----:R-:W3:Y:S04]  /*6320*/  LDL.LU.64 R28, [R1+0x38] ;  /* 0x00003800011c7983 */ /* 0x002ee80000300a00 */
[----:B------:R-:W3:Y:S01]  /*6330*/  LDL.LU.64 R24, [R1+0x28] ;  /* 0x0000280001187983 */ /* 0x000ee20000300a00 */
[----:B--2---:R-:W-:-:S04]  /*6340*/  IMAD.WIDE R8, R44, 0x4, R8 ;  /* 0x000000042c087825 */ /* 0x004fc800078e0208 */
[----:B----4-:R-:W-:Y:S01]  /*6350*/  IMAD.WIDE R56, R44, 0x4, R56 ;  /* 0x000000042c387825 */ /* 0x010fe200078e0238 */
[----:B------:R1:W-:Y:S01]  /*6360*/  LDGSTS.E [R115+0x28000], [R8.64], P4 ;  /* 0x2800000008737fae */ /* 0x0003e2000a12184a */
[----:B------:R-:W-:Y:S02]  /*6370*/  ISETP.NE.U32.AND P4, PT, R0, RZ, PT ;  /* 0x000000ff0000720c */ /* 0x000fe40003f85070 */
[----:B------:R-:W-:Y:S01]  /*6380*/  SEL R0, R4, RZ, P2 ;  /* 0x000000ff04007207 */ /* 0x000fe20001000000 */
[----:B------:R2:W-:Y:S04]  /*6390*/  LDGSTS.E [R115+0x29000], [R56.64], P0 ;  /* 0x2900000038737fae */ /* 0x0005e8000812184a */
[----:B-1----:R-:W4:Y:S04]  /*63a0*/  LDL.LU.64 R8, [R1+0x18] ;  /* 0x0000180001087983 */ /* 0x002f280000300a00 */
[----:B--2---:R-:W4:Y:S04]  /*63b0*/  LDL.LU.64 R56, [R1+0x280] ;  /* 0x0002800001387983 */ /* 0x004f280000300a00 */
[----:B------:R-:W4:Y:S01]  /*63c0*/  LDL.LU.64 R4, [R1+0x8] ;  /* 0x0000080001047983 */ /* 0x000f220000300a00 */
[----:B------:R-:W-:Y:S01]  /*63d0*/  IMAD.WIDE R52, R44, 0x4, R52 ;  /* 0x000000042c347825 */ /* 0x000fe200078e0234 */
[----:B------:R-:W-:-:S02]  /*63e0*/  ISETP.NE.U32.AND P0, PT, R0, RZ, PT ;  /* 0x000000ff0000720c */ /* 0x000fc40003f05070 */
[----:B------:R-:W-:Y:S02]  /*63f0*/  SEL R0, R45, RZ, P2 ;  /* 0x000000ff2d007207 */ /* 0x000fe40001000000 */
[----:B------:R1:W-:Y:S02]  /*6400*/  LDGSTS.E [R115+0x2a000], [R52.64], P3 ;  /* 0x2a00000034737fae */ /* 0x0003e4000992184a */
[----:B------:R-:W-:Y:S02]  /*6410*/  ISETP.NE.U32.AND P3, PT, R0, RZ, PT ;  /* 0x000000ff0000720c */ /* 0x000fe40003f65070 */
[----:B------:R-:W-:Y:S01]  /*6420*/  SEL R0, R2, RZ, P2 ;  /* 0x000000ff02007207 */ /* 0x000fe20001000000 */
[----:B------:R-:W-:Y:S02]  /*6430*/  IMAD.MOV.U32 R2, RZ, RZ, c[0x0][0x188] ;  /* 0x00006200ff027624 */ /* 0x000fe400078e00ff */
[----:B------:R-:W-:-:S04]  /*6440*/  IMAD.WIDE R44, R44, 0x4, R48 ;  /* 0x000000042c2c7825 */ /* 0x000fc800078e0230 */
[----:B------:R-:W-:Y:S01]  /*6450*/  IMAD.SHL.U32 R2, R2, 0x80, RZ ;  /* 0x0000008002027824 */ /* 0x000fe200078e00ff */
[----:B------:R1:W-:Y:S01]  /*6460*/  LDGSTS.E [R115+0x2b000], [R44.64], P1 ;  /* 0x2b0000002c737fae */ /* 0x0003e2000892184a */
[----:B------:R-:W-:Y:S02]  /*6470*/  ISETP.NE.U32.AND P1, PT, R0, RZ, PT ;  /* 0x000000ff0000720c */ /* 0x000fe40003f25070 */
[----:B------:R-:W-:Y:S01]  /*6480*/  SEL R0, R32, RZ, P2 ;  /* 0x000000ff20007207 */ /* 0x000fe20001000000 */
[----:B-1----:R-:W4:Y:S04]  /*6490*/  LDL.LU.64 R52, [R1+0x278] ;  /* 0x0002780001347983 */ /* 0x002f280000300a00 */
[----:B------:R-:W4:Y:S01]  /*64a0*/  LDL.LU.64 R48, [R1+0x270] ;  /* 0x0002700001307983 */ /* 0x000f220000300a00 */
[----:B------:R-:W-:-:S03]  /*64b0*/  IMAD.WIDE R40, R2, 0x4, R40 ;  /* 0x0000000402287825 */ /* 0x000fc600078e0228 */
[----:B------:R-:W4:Y:S04]  /*64c0*/  LDL.LU.64 R44, [R1+0x268] ;  /* 0x00026800012c7983 */ /* 0x000f280000300a00 */
[----:B------:R1:W-:Y:S01]  /*64d0*/  LDGSTS.E [R115+0x2c000], [R40.64], P5 ;  /* 0x2c00000028737fae */ /* 0x0003e2000a92184a */
[----:B------:R-:W-:Y:S02]  /*64e0*/  ISETP.NE.U32.AND P5, PT, R0, RZ, PT ;  /* 0x000000ff0000720c */ /* 0x000fe40003fa5070 */
[----:B------:R-:W-:Y:S01]  /*64f0*/  SEL R0, R33, RZ, P2 ;  /* 0x000000ff21007207 */ /* 0x000fe20001000000 */
[----:B-1----:R-:W4:Y:S04]  /*6500*/  LDL.LU.64 R40, [R1+0x260] ;  /* 0x0002600001287983 */ /* 0x002f280000300a00 */
[----:B------:R-:W4:Y:S01]  /*6510*/  LDL.LU R32, [R1+0x258] ;  /* 0x0002580001207983 */ /* 0x000f220000300800 */
[----:B------:R-:W-:-:S05]  /*6520*/  IMAD.WIDE R36, R2, 0x4, R36 ;  /* 0x0000000402247825 */ /* 0x000fca00078e0224 */
[----:B------:R1:W-:Y:S01]  /*6530*/  LDGSTS.E [R115+0x2d000], [R36.64], P6 ;  /* 0x2d00000024737fae */ /* 0x0003e2000b12184a */
[----:B------:R-:W-:Y:S02]  /*6540*/  ISETP.NE.U32.AND P6, PT, R0, RZ, PT ;  /* 0x000000ff0000720c */ /* 0x000fe40003fc5070 */
[----:B------:R-:W-:Y:S01]  /*6550*/  SEL R0, R20, RZ, P2 ;  /* 0x000000ff14007207 */ /* 0x000fe20001000000 */
[----:B-1----:R-:W4:Y:S04]  /*6560*/  LDL.LU.64 R36, [R1+0x250] ;  /* 0x0002500001247983 */ /* 0x002f280000300a00 */
[----:B------:R-:W4:Y:S04]  /*6570*/  LDL.LU R33, [R1+0x24c] ;  /* 0x00024c0001217983 */ /* 0x000f280000300800 */
[----:B------:R-:W4:Y:S01]  /*6580*/  LDL.LU R20, [R1+0x248] ;  /* 0x0002480001147983 */ /* 0x000f220000300800 */
[----:B---3--:R-:W-:-:S04]  /*6590*/  IMAD.WIDE R28, R2, 0x4, R28 ;  /* 0x00000004021c7825 */ /* 0x008fc800078e021c */
[----:B------:R-:W-:Y:S01]  /*65a0*/  IMAD.WIDE R24, R2, 0x4, R24 ;  /* 0x0000000402187825 */ /* 0x000fe200078e0218 */
[----:B------:R1:W-:Y:S01]  /*65b0*/  LDGSTS.E [R115+0x2e000], [R28.64], P4 ;  /* 0x2e0000001c737fae */ /* 0x0003e2000a12184a */
[----:B------:R-:W-:Y:S02]  /*65c0*/  ISETP.NE.U32.AND P4, PT, R0, RZ, PT ;  /* 0x000000ff0000720c */ /* 0x000fe40003f85070 */
[----:B------:R-:W-:Y:S01]  /*65d0*/  SEL R0, R16, RZ, P2 ;  /* 0x000000ff10007207 */ /* 0x000fe20001000000 */
[----:B------:R3:W-:Y:S03]  /*65e0*/  LDGSTS.E [R115+0x2f000], [R24.64], P0 ;  /* 0x2f00000018737fae */ /* 0x0007e6000812184a */
[----:B------:R-:W-:Y:S02]  /*65f0*/  ISETP.NE.U32.AND P0, PT, R0, RZ, PT ;  /* 0x000000ff0000720c */ /* 0x000fe40003f05070 */
[----:B------:R-:W-:Y:S01]  /*6600*/  SEL R0, R12, RZ, P2 ;  /* 0x000000ff0c007207 */ /* 0x000fe20001000000 */
[----:B-1----:R-:W2:Y:S04]  /*6610*/  LDL.LU.64 R28, [R1+0x240] ;  /* 0x00024000011c7983 */ /* 0x002ea80000300a00 */
[----:B------:R-:W2:Y:S04]  /*6620*/  LDL.LU R16, [R1+0x238] ;  /* 0x0002380001107983 */ /* 0x000ea80000300800 */
[----:B---3--:R-:W3:Y:S04]  /*6630*/  LDL.LU.64 R24, [R1+0x230] ;  /* 0x0002300001187983 */ /* 0x008ee80000300a00 */
[----:B------:R-:W2:Y:S01]  /*6640*/  LDL.LU R12, [R1+0x228] ;  /* 0x00022800010c7983 */ /* 0x000ea20000300800 */
[----:B----4-:R-:W-:-:S05]  /*6650*/  IMAD.WIDE R8, R2, 0x4, R8 ;  /* 0x0000000402087825 */ /* 0x010fca00078e0208 */
[----:B------:R1:W-:Y:S01]  /*6660*/  LDGSTS.E [R115+0x30000], [R8.64], P3 ;  /* 0x3000000008737fae */ /* 0x0003e2000992184a */
[----:B------:R-:W-:Y:S01]  /*6670*/  IMAD.WIDE R4, R2, 0x4, R4 ;  /* 0x0000000402047825 */ /* 0x000fe200078e0204 */
[----:B------:R-:W-:Y:S02]  /*6680*/  ISETP.NE.U32.AND P3, PT, R0, RZ, PT ;  /* 0x000000ff0000720c */ /* 0x000fe40003f65070 */
[----:B------:R-:W-:Y:S02]  /*6690*/  SEL R0, R13, RZ, P2 ;  /* 0x000000ff0d007207 */ /* 0x000fe40001000000 */
[----:B------:R4:W-:Y:S04]  /*66a0*/  LDGSTS.E [R115+0x31000], [R4.64], P1 ;  /* 0x3100000004737fae */ /* 0x0009e8000892184a */
[----:B-1----:R-:W2:Y:S04]  /*66b0*/  LDL.LU.64 R8, [R1+0x220] ;  /* 0x0002200001087983 */ /* 0x002ea80000300a00 */
[----:B------:R-:W2:Y:S04]  /*66c0*/  LDL.LU R13, [R1+0x218] ;  /* 0x00021800010d7983 */ /* 0x000ea80000300800 */
[----:B----4-:R-:W4:Y:S01]  /*66d0*/  LDL.LU.64 R4, [R1+0x210] ;  /* 0x0002100001047983 */ /* 0x010f220000300a00 */
[----:B------:R-:W-:-:S02]  /*66e0*/  ISETP.NE.U32.AND P1, PT, R0, RZ, PT ;  /* 0x000000ff0000720c */ /* 0x000fc40003f25070 */
[----:B------:R-:W-:Y:S02]  /*66f0*/  SEL R0, R17, RZ, P2 ;  /* 0x000000ff11007207 */ /* 0x000fe40001000000 */
[----:B------:R-:W2:Y:S01]  /*6700*/  LDL.LU R17, [R1+0x20c] ;  /* 0x00020c0001117983 */ /* 0x000ea20000300800 */
[----:B----4-:R-:W-:-:S05]  /*6710*/  IMAD.WIDE R4, R2, 0x4, R4 ;  /* 0x0000000402047825 */ /* 0x010fca00078e0204 */
[----:B------:R1:W-:Y:S01]  /*6720*/  LDGSTS.E [R115+0x32000], [R4.64], P5 ;  /* 0x3200000004737fae */ /* 0x0003e2000a92184a */
[----:B------:R-:W-:Y:S02]  /*6730*/  ISETP.NE.U32.AND P5, PT, R0, RZ, PT ;  /* 0x000000ff0000720c */ /* 0x000fe40003fa5070 */
[----:B------:R-:W-:Y:S02]  /*6740*/  SEL R0, R21, RZ, P2 ;  /* 0x000000ff15007207 */ /* 0x000fe40001000000 */
[----:B------:R-:W4:Y:S01]  /*6750*/  LDL.LU R21, [R1+0x208] ;  /* 0x0002080001157983 */ /* 0x000f220000300800 */
[----:B--2---:R-:W-:-:S04]  /*6760*/  IMAD.WIDE R8, R2, 0x4, R8 ;  /* 0x0000000402087825 */ /* 0x004fc800078e0208 */
[C---:B------:R-:W-:Y:S01]  /*6770*/  IMAD.WIDE R12, R2.reuse, 0x4, R12 ;  /* 0x00000004020c7825 */ /* 0x040fe200078e020c */
[----:B------:R2:W-:Y:S03]  /*6780*/  LDGSTS.E [R115+0x33000], [R8.64], P6 ;  /* 0x3300000008737fae */ /* 0x0005e6000b12184a */
[----:B------:R-:W-:Y:S01]  /*6790*/  IMAD.WIDE R16, R2, 0x4, R16 ;  /* 0x0000000402107825 */ /* 0x000fe200078e0210 */
[----:B------:R1:W-:Y:S04]  /*67a0*/  LDGSTS.E [R115+0x34000], [R12.64], P4 ;  /* 0x340000000c737fae */ /* 0x0003e8000a12184a */
[----:B------:R1:W-:Y:S01]  /*67b0*/  LDGSTS.E [R115+0x35000], [R16.64], P0 ;  /* 0x3500000010737fae */ /* 0x0003e2000812184a */
[----:B------:R-:W-:-:S02]  /*67c0*/  ISETP.NE.U32.AND P6, PT, R0, RZ, PT ;  /* 0x000000ff0000720c */ /* 0x000fc40003fc5070 */
[----:B------:R-:W-:Y:S01]  /*67d0*/  SEL R0, R3, RZ, P2 ;  /* 0x000000ff03007207 */ /* 0x000fe20001000000 */
[----:B--2---:R-:W2:Y:S04]  /*67e0*/  S2R R9, SR_TID.X ;  /* 0x0000000000097919 */ /* 0x004ea80000002100 */
[----:B-1----:R-:W1:Y:S01]  /*67f0*/  S2R R17, SR_TID.X ;  /* 0x0000000000117919 */ /* 0x002e620000002100 */
[----:B------:R-:W-:Y:S02]  /*6800*/  ISETP.NE.U32.AND P4, PT, R0, RZ, PT ;  /* 0x000000ff0000720c */ /* 0x000fe40003f85070 */
[----:B------:R-:W-:Y:S01]  /*6810*/  SEL R0, R114, RZ, P2 ;  /* 0x000000ff72007207 */ /* 0x000fe20001000000 */
[----:B------:R-:W-:Y:S01]  /*6820*/  IMAD.MOV.U32 R5, RZ, RZ, c[0x0][0x188] ;  /* 0x00006200ff057624 */ /* 0x000fe200078e00ff */
[----:B------:R-:W2:Y:S02]  /*6830*/  S2R R114, SR_TID.X ;  /* 0x0000000000727919 */ /* 0x000ea40000002100 */
[----:B------:R-:W-:Y:S01]  /*6840*/  ISETP.NE.U32.AND P0, PT, R0, RZ, PT ;  /* 0x000000ff0000720c */ /* 0x000fe20003f05070 */
[----:B------:R-:W-:Y:S01]  /*6850*/  IMAD.SHL.U32 R16, R5, 0x80, RZ ;  /* 0x0000008005107824 */ /* 0x000fe200078e00ff */
[----:B------:R1:W5:Y:S02]  /*6860*/  LDL.LU R3, [R1+0x204] ;  /* 0x0002040001037983 */ /* 0x0003640000300800 */
[----:B-1----:R-:W-:-:S02]  /*6870*/  IMAD.SHL.U32 R0, R17, 0x20, RZ ;  /* 0x0000002011007824 */ /* 0x002fc400078e00ff */
[C---:B------:R-:W-:Y:S02]  /*6880*/  IMAD.SHL.U32 R2, R17.reuse, 0x4, RZ ;  /* 0x0000000411027824 */ /* 0x040fe400078e00ff */
[C---:B------:R-:W-:Y:S01]  /*6890*/  IMAD.SHL.U32 R4, R17.reuse, 0x1000, RZ ;  /* 0x0000100011047824 */ /* 0x040fe200078e00ff */
[----:B------:R-:W-:Y:S01]  /*68a0*/  LOP3.LUT R0, R0, 0x60, RZ, 0xc0, !PT ;  /* 0x0000006000007812 */ /* 0x000fe200078ec0ff */
[----:B------:R-:W-:Y:S01]  /*68b0*/  IMAD.SHL.U32 R5, R17, 0x100, RZ ;  /* 0x0000010011057824 */ /* 0x000fe200078e00ff */
[----:B--2---:R-:W-:Y:S02]  /*68c0*/  SHF.R.U32.HI R114, RZ, 0x8, R114 ;  /* 0x00000008ff727819 */ /* 0x004fe40000011672 */
[----:B------:R-:W-:Y:S02]  /*68d0*/  LOP3.LUT R0, R0, 0x70, R2, 0x78, !PT ;  /* 0x0000007000007812 */ /* 0x000fe400078e7802 */
[----:B------:R-:W-:Y:S02]  /*68e0*/  LOP3.LUT R4, R4, 0x18000, RZ, 0xc0, !PT ;  /* 0x0001800004047812 */ /* 0x000fe400078ec0ff */
[----:B------:R-:W-:-:S02]  /*68f0*/  LOP3.LUT R2, R5, 0x6000, RZ, 0xc0, !PT ;  /* 0x0000600005027812 */ /* 0x000fc400078ec0ff */
[----:B------:R-:W-:Y:S02]  /*6900*/  LOP3.LUT R9, R9, 0x7f, RZ, 0xc0, !PT ;  /* 0x0000007f09097812 */ /* 0x000fe400078ec0ff */
[----:B------:R-:W-:Y:S02]  /*6910*/  IADD3 R0, R0, R4, R2 ;  /* 0x0000000400007210 */ /* 0x000fe40007ffe002 */
[----:B------:R-:W-:Y:S01]  /*6920*/  SGXT.U32 R114, R114, 0x1 ;  /* 0x000000017272781a */ /* 0x000fe20000000000 */
[----:B---3--:R-:W-:Y:S02]  /*6930*/  IMAD.WIDE R24, R16, 0x4, R24 ;  /* 0x0000000410187825 */ /* 0x008fe400078e0218 */
[----:B------:R1:W-:Y:S01]  /*6940*/  STL [R1+0x128], R0 ;  /* 0x0001280001007387 */ /* 0x0003e20000100800 */
[----:B------:R-:W-:Y:S01]  /*6950*/  LOP3.LUT R8, R114, 0x70, RZ, 0xfc, !PT ;  /* 0x0000007072087812 */ /* 0x000fe200078efcff */
[C---:B------:R-:W-:Y:S02]  /*6960*/  IMAD.WIDE R28, R16.reuse, 0x4, R28 ;  /* 0x00000004101c7825 */ /* 0x040fe400078e021c */
[----:B------:R-:W3:Y:S02]  /*6970*/  LDL.LU.64 R12, [R1+0x118] ;  /* 0x00011800010c7983 */ /* 0x000ee40000300a00 */
[----:B------:R-:W-:-:S04]  /*6980*/  IMAD.WIDE R32, R16, 0x4, R32 ;  /* 0x0000000410207825 */ /* 0x000fc800078e0220 */
[----:B------:R-:W-:-:S04]  /*6990*/  IMAD.WIDE R36, R16, 0x4, R36 ;  /* 0x0000000410247825 */ /* 0x000fc800078e0224 */
[----:B----4-:R-:W-:-:S05]  /*69a0*/  IMAD.WIDE R20, R16, 0x4, R20 ;  /* 0x0000000410147825 */ /* 0x010fca00078e0214 */
[----:B------:R3:W-:Y:S01]  /*69b0*/  LDGSTS.E [R115+0x36000], [R20.64], P3 ;  /* 0x3600000014737fae */ /* 0x0007e2000992184a */
[----:B------:R-:W-:Y:S02]  /*69c0*/  ISETP.GE.AND P3, PT, R9, UR7, PT ;  /* 0x0000000709007c0c */ /* 0x000fe4000bf66270 */
[----:B------:R-:W-:Y:S01]  /*69d0*/  LOP3.LUT R9, R114, 0x74, RZ, 0xfc, !PT ;  /* 0x0000007472097812 */ /* 0x000fe200078efcff */
[----:B------:R4:W-:Y:S01]  /*69e0*/  LDGSTS.E [R115+0x37000], [R24.64], P1 ;  /* 0x3700000018737fae */ /* 0x0009e2000892184a */
[----:B-1----:R-:W-:Y:S02]  /*69f0*/  SEL R0, RZ, 0x4, P3 ;  /* 0x00000004ff007807 */ /* 0x002fe40001800000 */
[----:B------:R-:W-:Y:S01]  /*6a00*/  ISETP.GE.AND P1, PT, R8, UR7, PT ;  /* 0x0000000708007c0c */ /* 0x000fe2000bf26270 */
[----:B------:R1:W-:Y:S01]  /*6a10*/  LDGSTS.E [R115+0x38000], [R28.64], P5 ;  /* 0x380000001c737fae */ /* 0x0003e2000a92184a */
[----:B------:R-:W-:Y:S02]  /*6a20*/  SEL R0, R0, RZ, P2 ;  /* 0x000000ff00007207 */ /* 0x000fe40001000000 */
[----:B------:R-:W-:Y:S01]  /*6a30*/  ISETP.GE.AND P3, PT, R9, UR7, PT ;  /* 0x0000000709007c0c */ /* 0x000fe2000bf66270 */
[----:B------:R1:W-:Y:S01]  /*6a40*/  LDGSTS.E [R115+0x39000], [R32.64], P6 ;  /* 0x3900000020737fae */ /* 0x0003e2000b12184a */
[----:B------:R-:W-:-:S02]  /*6a50*/  LOP3.LUT R8, R114, 0x78, RZ, 0xfc, !PT ;  /* 0x0000007872087812 */ /* 0x000fc400078efcff */
[----:B------:R-:W-:Y:S01]  /*6a60*/  SEL R2, RZ, 0x4, P1 ;  /* 0x00000004ff027807 */ /* 0x000fe20000800000 */
[----:B------:R1:W-:Y:S01]  /*6a70*/  LDGSTS.E [R115+0x3a000], [R36.64], P4 ;  /* 0x3a00000024737fae */ /* 0x0003e2000a12184a */
[----:B------:R-:W-:Y:S02]  /*6a80*/  ISETP.NE.U32.AND P1, PT, R0, RZ, PT ;  /* 0x000000ff0000720c */ /* 0x000fe40003f25070 */
[----:B------:R-:W-:Y:S02]  /*6a90*/  SEL R0, RZ, 0x4, P3 ;  /* 0x00000004ff007807 */ /* 0x000fe40001800000 */
[----:B------:R-:W-:Y:S02]  /*6aa0*/  LOP3.LUT R9, R114, 0x7c, RZ, 0xfc, !PT ;  /* 0x0000007c72097812 */ /* 0x000fe400078efcff */
[----:B------:R-:W-:Y:S02]  /*6ab0*/  ISETP.GE.AND P3, PT, R8, UR7, PT ;  /* 0x0000000708007c0c */ /* 0x000fe4000bf66270 */
[----:B------:R-:W-:-:S02]  /*6ac0*/  SEL R2, R2, RZ, P2 ;  /* 0x000000ff02027207 */ /* 0x000fc40001000000 */
[----:B------:R-:W-:Y:S02]  /*6ad0*/  SEL R0, R0, RZ, P2 ;  /* 0x000000ff00007207 */ /* 0x000fe40001000000 */
[----:B------:R-:W-:Y:S02]  /*6ae0*/  ISETP.GE.AND P6, PT, R9, UR7, PT ;  /* 0x0000000709007c0c */ /* 0x000fe4000bfc6270 */
[----:B------:R-:W-:Y:S02]  /*6af0*/  SEL R4, RZ, 0x4, P3 ;  /* 0x00000004ff047807 */ /* 0x000fe40001800000 */
[----:B------:R-:W-:Y:S02]  /*6b00*/  LOP3.LUT R9, R114, 0x2, RZ, 0xfc, !PT ;  /* 0x0000000272097812 */ /* 0x000fe400078efcff */
[----:B------:R-:W-:Y:S02]  /*6b10*/  ISETP.NE.U32.AND P5, PT, R2, RZ, PT ;  /* 0x000000ff0200720c */ /* 0x000fe40003fa5070 */
[----:B------:R-:W-:-:S02]  /*6b20*/  ISETP.NE.U32.AND P3, PT, R0, RZ, PT ;  /* 0x000000ff0000720c */ /* 0x000fc40003f65070 */
[----:B------:R-:W-:Y:S02]  /*6b30*/  SEL R2, RZ, 0x4, P6 ;  /* 0x00000004ff027807 */ /* 0x000fe40003000000 */
[----:B------:R-:W-:Y:S02]  /*6b40*/  SEL R0, R4, RZ, P2 ;  /* 0x000000ff04007207 */ /* 0x000fe40001000000 */
[----:B------:R-:W-:Y:S02]  /*6b50*/  ISETP.GE.AND P6, PT, R9, UR7, PT ;  /* 0x0000000709007c0c */ /* 0x000fe4000bfc6270 */
[----:B------:R-:W-:Y:S02]  /*6b60*/  LOP3.LUT R9, R114, 0x6, RZ, 0xfc, !PT ;  /* 0x0000000672097812 */ /* 0x000fe400078efcff */
[----:B------:R-:W-:Y:S02]  /*6b70*/  ISETP.NE.U32.AND P4, PT, R0, RZ, PT ;  /* 0x000000ff0000720c */ /* 0x000fe40003f85070 */
[----:B------:R-:W-:-:S02]  /*6b80*/  SEL R0, RZ, 0x4, P6 ;  /* 0x00000004ff007807 */ /* 0x000fc40003000000 */
[----:B------:R-:W-:Y:S02]  /*6b90*/  ISETP.GE.AND P6, PT, R9, UR7, PT ;  /* 0x0000000709007c0c */ /* 0x000fe4000bfc6270 */
[----:B------:R-:W2:Y:S04]  /*6ba0*/  LDL.LU.64 R8, [R1+0x108] ;  /* 0x0001080001087983 */ /* 0x000ea80000300a00 */
[----:B-1----:R-:W2:Y:S04]  /*6bb0*/  LDL.LU.64 R32, [R1+0xf8] ;  /* 0x0000f80001207983 */ /* 0x002ea80000300a00 */
[----:B----4-:R-:W4:Y:S01]  /*6bc0*/  LDL.LU.64 R24, [R1+0xe8] ;  /* 0x0000e80001187983 */ /* 0x010f220000300a00 */
[----:B------:R-:W-:Y:S01]  /*6bd0*/  IMAD.WIDE R40, R16, 0x4, R40 ;  /* 0x0000000410287825 */ /* 0x000fe200078e0228 */
[----:B------:R-:W-:-:S02]  /*6be0*/  SEL R2, R2, RZ, P2 ;  /* 0x000000ff02027207 */ /* 0x000fc40001000000 */
[----:B------:R-:W4:Y:S04]  /*6bf0*/  LDL.LU.64 R28, [R1+0xd8] ;  /* 0x0000d800011c7983 */ /* 0x000f280000300a00 */
[----:B------:R1:W-:Y:S01]  /*6c00*/  LDGSTS.E [R115+0x3b000], [R40.64], P0 ;  /* 0x3b00000028737fae */ /* 0x0003e2000812184a */
[----:B------:R-:W-:Y:S02]  /*6c10*/  ISETP.NE.U32.AND P0, PT, R2, RZ, PT ;  /* 0x000000ff0200720c */ /* 0x000fe40003f05070 */
[----:B------:R-:W-:Y:S01]  /*6c20*/  SEL R2, R0, RZ, P2 ;  /* 0x000000ff00027207 */ /* 0x000fe20001000000 */
[----:B------:R-:W-:Y:S01]  /*6c30*/  IMAD.WIDE R44, R16, 0x4, R44 ;  /* 0x00000004102c7825 */ /* 0x000fe200078e022c */
[----:B------:R-:W-:-:S03]  /*6c40*/  SEL R0, RZ, 0x4, P6 ;  /* 0x00000004ff007807 */ /* 0x000fc60003000000 */
[----:B------:R-:W-:Y:S01]  /*6c50*/  IMAD.WIDE R48, R16, 0x4, R48 ;  /* 0x0000000410307825 */ /* 0x000fe200078e0230 */
[----:B------:R-:W-:Y:S01]  /*6c60*/  SEL R0, R0, RZ, P2 ;  /* 0x000000ff00007207 */ /* 0x000fe20001000000 */
[----:B------:R1:W-:Y:S01]  /*6c70*/  LDGSTS.E [R115+0x3c000], [R44.64], P5 ;  /* 0x3c0000002c737fae */ /* 0x0003e2000a92184a */
[----:B------:R-:W-:-:S03]  /*6c80*/  ISETP.NE.U32.AND P5, PT, R2, RZ, PT ;  /* 0x000000ff0200720c */ /* 0x000fc60003fa5070 */
[----:B------:R2:W-:Y:S01]  /*6c90*/  LDGSTS.E [R115+0x3d000], [R48.64], P3 ;  /* 0x3d00000030737fae */ /* 0x0005e2000992184a */
[----:B------:R-:W-:Y:S02]  /*6ca0*/  ISETP.NE.U32.AND P3, PT, R0, RZ, PT ;  /* 0x000000ff0000720c */ /* 0x000fe40003f65070 */
[----:B---3--:R-:W-:Y:S01]  /*6cb0*/  LOP3.LUT R21, R114, 0xa, RZ, 0xfc, !PT ;  /* 0x0000000a72157812 */ /* 0x008fe200078efcff */
[----:B------:R-:W-:-:S03]  /*6cc0*/  IMAD.WIDE R52, R16, 0x4, R52 ;  /* 0x0000000410347825 */ /* 0x000fc600078e0234 */
[----:B------:R-:W-:Y:S01]  /*6cd0*/  ISETP.GE.AND P6, PT, R21, UR7, PT ;  /* 0x0000000715007c0c */ /* 0x000fe2000bfc6270 */
[C---:B------:R-:W-:Y:S01]  /*6ce0*/  IMAD.WIDE R56, R16.reuse, 0x4, R56 ;  /* 0x0000000410387825 */ /* 0x040fe200078e0238 */
[----:B------:R-:W-:Y:S01]  /*6cf0*/  LOP3.LUT R21, R115, 0x40, RZ, 0x3c, !PT ;  /* 0x0000004073157812 */ /* 0x000fe200078e3cff */
[----:B-1----:R-:W3:Y:S02]  /*6d00*/  LDL.LU.64 R44, [R1+0xc8] ;  /* 0x0000c800012c7983 */ /* 0x002ee40000300a00 */
[C---:B------:R-:W-:Y:S02]  /*6d10*/  IMAD.WIDE R12, R16.reuse, 0x4, R12 ;  /* 0x00000004100c7825 */ /* 0x040fe400078e020c */
[----:B------:R-:W3:Y:S04]  /*6d20*/  LDL.LU.64 R40, [R1+0xb8] ;  /* 0x0000b80001287983 */ /* 0x000ee80000300a00 */
[----:B------:R1:W-:Y:S04]  /*6d30*/  LDGSTS.E [R115+0x3e000], [R52.64], P4 ;  /* 0x3e00000034737fae */ /* 0x0003e8000a12184a */
[----:B------:R1:W-:Y:S04]  /*6d40*/  LDGSTS.E [R115+0x3f000], [R56.64], P0 ;  /* 0x3f00000038737fae */ /* 0x0003e8000812184a */
[----:B------:R1:W-:Y:S01]  /*6d50*/  LDGSTS.E [R21+0x20800], [R12.64], P5 ;  /* 0x208000000c157fae */ /* 0x0003e2000a92184a */
[----:B--2---:R-:W-:-:S05]  /*6d60*/  IMAD.WIDE R8, R16, 0x4, R8 ;  /* 0x0000000410087825 */ /* 0x004fca00078e0208 */
[----:B------:R4:W-:Y:S02]  /*6d70*/  LDGSTS.E [R21+0x21800], [R8.64], P3 ;  /* 0x2180000008157fae */ /* 0x0009e4000992184a */
[----:B----4-:R-:W-:Y:S02]  /*6d80*/  IMAD.WIDE R8, R16, 0x4, R24 ;  /* 0x0000000410087825 */ /* 0x010fe400078e0218 */
[----:B------:R-:W2:Y:S01]  /*6d90*/  LDL.LU.64 R24, [R1+0xa0] ;  /* 0x0000a00001187983 */ /* 0x000ea20000300a00 */
[C---:B------:R-:W-:Y:S02]  /*6da0*/  LOP3.LUT R5, R114.reuse, 0xe, RZ, 0xfc, !PT ;  /* 0x0000000e72057812 */ /* 0x040fe400078efcff */
[----:B------:R-:W-:Y:S01]  /*6db0*/  SEL R2, RZ, 0x4, P6 ;  /* 0x00000004ff027807 */ /* 0x000fe20003000000 */
[----:B------:R-:W4:Y:S01]  /*6dc0*/  LDL.LU.64 R36, [R1+0x90] ;  /* 0x0000900001247983 */ /* 0x000f220000300a00 */
[----:B------:R-:W-:Y:S02]  /*6dd0*/  ISETP.GE.AND P4, PT, R5, UR7, PT ;  /* 0x0000000705007c0c */ /* 0x000fe4000bf86270 */
[----:B------:R-:W-:-:S04]  /*6de0*/  LOP3.LUT R5, R114, 0x12, RZ, 0xfc, !PT ;  /* 0x0000001272057812 */ /* 0x000fc800078efcff */
[----:B------:R-:W-:Y:S02]  /*6df0*/  ISETP.GE.AND P6, PT, R5, UR7, PT ;  /* 0x0000000705007c0c */ /* 0x000fe4000bfc6270 */
[----:B------:R-:W-:Y:S02]  /*6e00*/  LOP3.LUT R5, R114, 0x16, RZ, 0xfc, !PT ;  /* 0x0000001672057812 */ /* 0x000fe400078efcff */
[----:B------:R-:W-:Y:S02]  /*6e10*/  SEL R4, RZ, 0x4, P4 ;  /* 0x00000004ff047807 */ /* 0x000fe40002000000 */
[----:B------:R-:W-:Y:S02]  /*6e20*/  SEL R2, R2, RZ, P2 ;  /* 0x000000ff02027207 */ /* 0x000fe40001000000 */
[----:B------:R-:W-:Y:S02]  /*6e30*/  SEL R0, RZ, 0x4, P6 ;  /* 0x00000004ff007807 */ /* 0x000fe40003000000 */
[----:B------:R-:W-:-:S02]  /*6e40*/  ISETP.GE.AND P6, PT, R5, UR7, PT ;  /* 0x0000000705007c0c */ /* 0x000fc4000bfc6270 */
[----:B------:R-:W-:Y:S02]  /*6e50*/  SEL R4, R4, RZ, P2 ;  /* 0x000000ff04047207 */ /* 0x000fe40001000000 */
[----:B------:R-:W-:Y:S02]  /*6e60*/  ISETP.NE.U32.AND P4, PT, R2, RZ, PT ;  /* 0x000000ff0200720c */ /* 0x000fe40003f85070 */
[----:B------:R-:W-:Y:S02]  /*6e70*/  SEL R0, R0, RZ, P2 ;  /* 0x000000ff00007207 */ /* 0x000fe40001000000 */
[----:B------:R-:W-:Y:S02]  /*6e80*/  SEL R2, RZ, 0x4, P6 ;  /* 0x00000004ff027807 */ /* 0x000fe40003000000 */
[----:B------:R-:W-:Y:S02]  /*6e90*/  LOP3.LUT R20, R114, 0x1a, RZ, 0xfc, !PT ;  /* 0x0000001a72147812 */ /* 0x000fe400078efcff */
[----:B------:R-:W-:-:S02]  /*6ea0*/  ISETP.NE.U32.AND P0, PT, R4, RZ, PT ;  /* 0x000000ff0400720c */ /* 0x000fc40003f05070 */
[----:B------:R-:W-:Y:S02]  /*6eb0*/  ISETP.NE.U32.AND P6, PT, R0, RZ, PT ;  /* 0x000000ff0000720c */ /* 0x000fe40003fc5070 */
[----:B------:R-:W-:Y:S01]  /*6ec0*/  SEL R0, R2, RZ, P2 ;  /* 0x000000ff02007207 */ /* 0x000fe20001000000 */
[----:B------:R-:W-:Y:S01]  /*6ed0*/  IMAD.WIDE R4, R16, 0x4, R32 ;  /* 0x0000000410047825 */ /* 0x000fe200078e0220 */
[----:B------:R-:W-:Y:S02]  /*6ee0*/  ISETP.GE.AND P5, PT, R20, UR7, PT ;  /* 0x0000000714007c0c */ /* 0x000fe4000bfa6270 */
[----:B------:R-:W-:Y:S02]  /*6ef0*/  LOP3.LUT R33, R114, 0x1e, RZ, 0xfc, !PT ;  /* 0x0000001e72217812 */ /* 0x000fe400078efcff */
[----:B------:R-:W-:Y:S01]  /*6f00*/  ISETP.NE.U32.AND P3, PT, R0, RZ, PT ;  /* 0x000000ff0000720c */ /* 0x000fe20003f65070 */
[----:B------:R1:W-:Y:S01]  /*6f10*/  LDGSTS.E [R21+0x22800], [R4.64], P4 ;  /* 0x2280000004157fae */ /* 0x0003e2000a12184a */
[----:B------:R-:W-:-:S02]  /*6f20*/  SEL R0, RZ, 0x4, P5 ;  /* 0x00000004ff007807 */ /* 0x000fc40002800000 */
[----:B------:R-:W-:Y:S01]  /*6f30*/  LOP3.LUT R20, R114, 0x22, RZ, 0xfc, !PT ;  /* 0x0000002272147812 */ /* 0x000fe200078efcff */
[----:B------:R3:W-:Y:S01]  /*6f40*/  LDGSTS.E [R21+0x23800], [R8.64], P0 ;  /* 0x2380000008157fae */ /* 0x0007e2000812184a */
[----:B------:R-:W-:Y:S02]  /*6f50*/  ISETP.GE.AND P5, PT, R33, UR7, PT ;  /* 0x0000000721007c0c */ /* 0x000fe4000bfa6270 */
[----:B------:R-:W-:Y:S01]  /*6f60*/  SEL R0, R0, RZ, P2 ;  /* 0x000000ff00007207 */ /* 0x000fe20001000000 */
[----:B------:R-:W4:Y:S01]  /*6f70*/  LDL.LU.64 R32, [R1+0x80] ;  /* 0x0000800001207983 */ /* 0x000f220000300a00 */
[----:B------:R-:W-:Y:S01]  /*6f80*/  ISETP.GE.AND P4, PT, R20, UR7, PT ;  /* 0x0000000714007c0c */ /* 0x000fe2000bf86270 */
[----:B-1----:R-:W-:Y:S01]  /*6f90*/  IMAD.WIDE R4, R16, 0x4, R28 ;  /* 0x0000000410047825 */ /* 0x002fe200078e021c */
[----:B------:R-:W-:Y:S02]  /*6fa0*/  LOP3.LUT R29, R114, 0x26, RZ, 0xfc, !PT ;  /* 0x00000026721d7812 */ /* 0x000fe400078efcff */
[----:B------:R-:W-:-:S02]  /*6fb0*/  ISETP.NE.U32.AND P0, PT, R0, RZ, PT ;  /* 0x000000ff0000720c */ /* 0x000fc40003f05070 */
[----:B------:R-:W-:Y:S01]  /*6fc0*/  SEL R0, RZ, 0x4, P4 ;  /* 0x00000004ff007807 */ /* 0x000fe20002000000 */
[----:B------:R1:W-:Y:S01]  /*6fd0*/  LDGSTS.E [R21+0x24800], [R4.64], P6 ;  /* 0x2480000004157fae */ /* 0x0003e2000b12184a */
[----:B------:R-:W-:Y:S02]  /*6fe0*/  ISETP.GE.AND P4, PT, R29, UR7, PT ;  /* 0x000000071d007c0c */ /* 0x000fe4000bf86270 */
[----:B------:R-:W-:Y:S01]  /*6ff0*/  SEL R0, R0, RZ, P2 ;  /* 0x000000ff00007207 */ /* 0x000fe20001000000 */
[----:B------:R-:W4:Y:S01]  /*7000*/  LDL.LU.64 R28, [R1+0x70] ;  /* 0x00007000011c7983 */ /* 0x000f220000300a00 */
[----:B---3--:R-:W-:-:S05]  /*7010*/  IMAD.WIDE R8, R16, 0x4, R44 ;  /* 0x0000000410087825 */ /* 0x008fca00078e022c */
[----:B------:R4:W-:Y:S01]  /*7020*/  LDGSTS.E [R21+0x25800], [R8.64], P3 ;  /* 0x2580000008157fae */ /* 0x0009e2000992184a */
[----:B-1----:R-:W-:Y:S02]  /*7030*/  SEL R4, RZ, 0x4, P4 ;  /* 0x00000004ff047807 */ /* 0x002fe40002000000 */
[----:B------:R-:W-:Y:S02]  /*7040*/  ISETP.NE.U32.AND P4, PT, R0, RZ, PT ;  /* 0x000000ff0000720c */ /* 0x000fe40003f85070 */
[----:B------:R-:W-:Y:S01]  /*7050*/  SEL R0, R4, RZ, P2 ;  /* 0x000000ff04007207 */ /* 0x000fe20001000000 */
[----:B------:R-:W-:-:S05]  /*7060*/  IMAD.WIDE R4, R16, 0x4, R40 ;  /* 0x0000000410047825 */ /* 0x000fca00078e0228 */
[----:B------:R2:W-:Y:S02]  /*7070*/  LDGSTS.E [R21+0x26800], [R4.64], P0 ;  /* 0x2680000004157fae */ /* 0x0005e4000812184a */
[----:B--2---:R-:W-:Y:S02]  /*7080*/  IMAD.WIDE R4, R16, 0x4, R24 ;  /* 0x0000000410047825 */ /* 0x004fe400078e0218 */
[----:B------:R-:W2:Y:S01]  /*7090*/  LDL.LU.64 R24, [R1+0x60] ;  /* 0x0000600001187983 */ /* 0x000ea20000300a00 */
[----:B------:R-:W-:Y:S02]  /*70a0*/  SEL R2, RZ, 0x4, P5 ;  /* 0x00000004ff027807 */ /* 0x000fe40002800000 */
[----:B------:R-:W-:Y:S01]  /*70b0*/  LOP3.LUT R20, R114, 0x2a, RZ, 0xfc, !PT ;  /* 0x0000002a72147812 */ /* 0x000fe200078efcff */
[----:B------:R-:W3:Y:S01]  /*70c0*/  LDL.LU.64 R44, [R1+0x50] ;  /* 0x00005000012c7983 */ /* 0x000ee20000300a00 */
[----:B------:R-:W-:Y:S02]  /*70d0*/  SEL R2, R2, RZ, P2 ;  /* 0x000000ff02027207 */ /* 0x000fe40001000000 */
[----:B------:R-:W-:Y:S01]  /*70e0*/  ISETP.GE.AND P6, PT, R20, UR7, PT ;  /* 0x0000000714007c0c */ /* 0x000fe2000bfc6270 */
[----:B------:R-:W3:Y:S01]  /*70f0*/  LDL.LU.64 R40, [R1+0x40] ;  /* 0x0000400001287983 */ /* 0x000ee20000300a00 */
[----:B------:R-:W-:-:S02]  /*7100*/  LOP3.LUT R20, R114, 0x2e, RZ, 0xfc, !PT ;  /* 0x0000002e72147812 */ /* 0x000fc400078efcff */
[----:B------:R-:W-:Y:S02]  /*7110*/  ISETP.NE.U32.AND P5, PT, R2, RZ, PT ;  /* 0x000000ff0200720c */ /* 0x000fe40003fa5070 */
[----:B------:R-:W-:Y:S02]  /*7120*/  SEL R2, RZ, 0x4, P6 ;  /* 0x00000004ff027807 */ /* 0x000fe40003000000 */
[----:B------:R-:W-:Y:S02]  /*7130*/  ISETP.GE.AND P6, PT, R20, UR7, PT ;  /* 0x0000000714007c0c */ /* 0x000fe4000bfc6270 */
[----:B------:R-:W-:Y:S02]  /*7140*/  LOP3.LUT R20, R114, 0x32, RZ, 0xfc, !PT ;  /* 0x0000003272147812 */ /* 0x000fe400078efcff */
[----:B------:R-:W-:Y:S02]  /*7150*/  SEL R2, R2, RZ, P2 ;  /* 0x000000ff02027207 */ /* 0x000fe40001000000 */
[----:B------:R-:W-:Y:S01]  /*7160*/  ISETP.NE.U32.AND P3, PT, R0, RZ, PT ;  /* 0x000000ff0000720c */ /* 0x000fe20003f65070 */
[----:B----4-:R-:W-:Y:S01]  /*7170*/  IMAD.WIDE R8, R16, 0x4, R36 ;  /* 0x0000000410087825 */ /* 0x010fe200078e0224 */
[----:B------:R-:W-:Y:S01]  /*7180*/  SEL R0, RZ, 0x4, P6 ;  /* 0x00000004ff007807 */ /* 0x000fe20003000000 */
[----:B------:R-:W4:Y:S01]  /*7190*/  LDL.LU.64 R36, [R1+0x30] ;  /* 0x0000300001247983 */ /* 0x000f220000300a00 */
[----:B------:R-:W-:-:S02]  /*71a0*/  ISETP.GE.AND P6, PT, R20, UR7, PT ;  /* 0x0000000714007c0c */ /* 0x000fc4000bfc6270 */
[----:B------:R-:W-:Y:S01]  /*71b0*/  ISETP.NE.U32.AND P0, PT, R2, RZ, PT ;  /* 0x000000ff0200720c */ /* 0x000fe20003f05070 */
[----:B------:R1:W-:Y:S01]  /*71c0*/  LDGSTS.E [R21+0x27800], [R4.64], P5 ;  /* 0x2780000004157fae */ /* 0x0003e2000a92184a */
[----:B------:R-:W-:Y:S02]  /*71d0*/  SEL R2, R0, RZ, P2 ;  /* 0x000000ff00027207 */ /* 0x000fe40001000000 */
[----:B------:R-:W-:Y:S01]  /*71e0*/  LOP3.LUT R20, R114, 0x3a, RZ, 0xfc, !PT ;  /* 0x0000003a72147812 */ /* 0x000fe200078efcff */
[----:B------:R3:W-:Y:S01]  /*71f0*/  LDGSTS.E [R21+0x28800], [R8.64], P4 ;  /* 0x2880000008157fae */ /* 0x0007e2000a12184a */
[----:B------:R-:W-:Y:S02]  /*7200*/  SEL R0, RZ, 0x4, P6 ;  /* 0x00000004ff007807 */ /* 0x000fe40003000000 */
[----:B------:R-:W-:Y:S02]  /*7210*/  ISETP.GE.AND P4, PT, R20, UR7, PT ;  /* 0x0000000714007c0c */ /* 0x000fe4000bf86270 */
[----:B------:R-:W-:-:S02]  /*7220*/  LOP3.LUT R20, R114, 0x3e, RZ, 0xfc, !PT ;  /* 0x0000003e72147812 */ /* 0x000fc400078efcff */
[----:B------:R-:W-:Y:S01]  /*7230*/  ISETP.NE.U32.AND P5, PT, R2, RZ, PT ;  /* 0x000000ff0200720c */ /* 0x000fe20003fa5070 */
[----:B------:R-:W-:Y:S01]  /*7240*/  IMAD.WIDE R12, R16, 0x4, R32 ;  /* 0x00000004100c7825 */ /* 0x000fe200078e0220 */
[----:B------:R-:W-:-:S04]  /*7250*/  LOP3.LUT R33, R114, 0x36, RZ, 0xfc, !PT ;  /* 0x0000003672217812 */ /* 0x000fc800078efcff */
[----:B------:R-:W-:Y:S01]  /*7260*/  ISETP.GE.AND P6, PT, R33, UR7, PT ;  /* 0x0000000721007c0c */ /* 0x000fe2000bfc6270 */
[----:B------:R2:W-:Y:S04]  /*7270*/  LDGSTS.E [R21+0x29800], [R12.64], P3 ;  /* 0x298000000c157fae */ /* 0x0005e8000992184a */
[----:B------:R-:W4:Y:S01]  /*7280*/  LDL.LU.64 R32, [R1+0x20] ;  /* 0x0000200001207983 */ /* 0x000f220000300a00 */
[----:B------:R-:W-:Y:S01]  /*7290*/  SEL R2, RZ, 0x4, P6 ;  /* 0x00000004ff027807 */ /* 0x000fe20003000000 */
[----:B-1----:R-:W-:Y:S01]  /*72a0*/  IMAD.WIDE R4, R16, 0x4, R28 ;  /* 0x0000000410047825 */ /* 0x002fe200078e021c */
[----:B------:R-:W-:Y:S01]  /*72b0*/  ISETP.GE.AND P6, PT, R20, UR7, PT ;  /* 0x0000000714007c0c */ /* 0x000fe2000bfc6270 */
[----:B------:R-:W4:Y:S01]  /*72c0*/  LDL.LU.64 R28, [R1+0x10] ;  /* 0x00001000011c7983 */ /* 0x000f220000300a00 */
[----:B------:R-:W-:-:S02]  /*72d0*/  SEL R0, R0, RZ, P2 ;  /* 0x000000ff00007207 */ /* 0x000fc40001000000 */
[----:B------:R-:W-:Y:S01]  /*72e0*/  SEL R2, R2, RZ, P2 ;  /* 0x000000ff02027207 */ /* 0x000fe20001000000 */
[----:B------:R1:W-:Y:S01]  /*72f0*/  LDGSTS.E [R21+0x2a800], [R4.64], P0 ;  /* 0x2a80000004157fae */ /* 0x0003e2000812184a */
[----:B------:R-:W-:Y:S02]  /*7300*/  ISETP.NE.U32.AND P3, PT, R0, RZ, PT ;  /* 0x000000ff0000720c */ /* 0x000fe40003f65070 */
[----:B------:R-:W-:Y:S02]  /*7310*/  SEL R0, RZ, 0x4, P4 ;  /* 0x00000004ff007807 */ /* 0x000fe40002000000 */
[----:B------:R-:W-:Y:S02]  /*7320*/  ISETP.NE.U32.AND P4, PT, R2, RZ, PT ;  /* 0x000000ff0200720c */ /* 0x000fe40003f85070 */
[----:B-1----:R-:W-:-:S04]  /*7330*/  SEL R4, RZ, 0x4, P6 ;  /* 0x00000004ff047807 */ /* 0x002fc80003000000 */
[----:B------:R-:W-:Y:S01]  /*7340*/  SEL R2, R4, RZ, P2 ;  /* 0x000000ff04027207 */ /* 0x000fe20001000000 */
[----:B--2---:R-:W-:Y:S02]  /*7350*/  IMAD.WIDE R4, R16, 0x4, R24 ;  /* 0x0000000410047825 */ /* 0x004fe400078e0218 */
[----:B------:R-:W2:Y:S01]  /*7360*/  LDL.LU.64 R24, [R1] ;  /* 0x0000000001187983 */ /* 0x000ea20000300a00 */
[----:B------:R-:W-:Y:S02]  /*7370*/  LOP3.LUT R20, R114, 0x42, RZ, 0xfc, !PT ;  /* 0x0000004272147812 */ /* 0x000fe400078efcff */
[----:B------:R-:W-:Y:S01]  /*7380*/  SEL R0, R0, RZ, P2 ;  /* 0x000000ff00007207 */ /* 0x000fe20001000000 */
[----:B---3--:R-:W-:Y:S01]  /*7390*/  IMAD.WIDE R8, R16, 0x4, R44 ;  /* 0x0000000410087825 */ /* 0x008fe200078e022c */
[----:B------:R-:W-:Y:S01]  /*73a0*/  ISETP.GE.AND P6, PT, R20, UR7, PT ;  /* 0x0000000714007c0c */ /* 0x000fe2000bfc6270 */
[----:B------:R4:W-:Y:S01]  /*73b0*/  LDGSTS.E [R21+0x2b800], [R4.64], P5 ;  /* 0x2b80000004157fae */ /* 0x0009e2000a92184a */
[----:B------:R-:W-:-:S02]  /*73c0*/  ISETP.NE.U32.AND P0, PT, R0, RZ, PT ;  /* 0x000000ff0000720c */ /* 0x000fc40003f05070 */
[----:B------:R-:W-:Y:S01]  /*73d0*/  SEL R0, RZ, 0x4, P6 ;  /* 0x00000004ff007807 */ /* 0x000fe20003000000 */
[----:B------:R-:W-:Y:S01]  /*73e0*/  IMAD.WIDE R12, R16, 0x4, R40 ;  /* 0x00000004100c7825 */ /* 0x000fe200078e0228 */
[----:B------:R-:W-:Y:S01]  /*73f0*/  LOP3.LUT R20, R114, 0x46, RZ, 0xfc, !PT ;  /* 0x0000004672147812 */ /* 0x000fe200078efcff */
[----:B------:R1:W-:Y:S01]  /*7400*/  LDGSTS.E [R21+0x2c800], [R8.64], P3 ;  /* 0x2c80000008157fae */ /* 0x0003e2000992184a */
[----:B------:R-:W-:Y:S02]  /*7410*/  SEL R0, R0, RZ, P2 ;  /* 0x000000ff00007207 */ /* 0x000fe40001000000 */
[----:B------:R-:W-:Y:S01]  /*7420*/  ISETP.GE.AND P5, PT, R20, UR7, PT ;  /* 0x0000000714007c0c */ /* 0x000fe2000bfa6270 */
[----:B------:R3:W-:Y:S01]  /*7430*/  LDGSTS.E [R21+0x2d800], [R12.64], P4 ;  /* 0x2d8000000c157fae */ /* 0x0007e2000a12184a */
[----:B------:R-:W-:Y:S02]  /*7440*/  LOP3.LUT R41, R114, 0x4a, RZ, 0xfc, !PT ;  /* 0x0000004a72297812 */ /* 0x000fe400078efcff */
[----:B------:R-:W-:-:S02]  /*7450*/  ISETP.NE.U32.AND P3, PT, R0, RZ, PT ;  /* 0x000000ff0000720c */ /* 0x000fc40003f65070 */
[----:B------:R-:W-:Y:S02]  /*7460*/  SEL R0, RZ, 0x4, P5 ;  /* 0x00000004ff007807 */ /* 0x000fe40002800000 */
[----:B------:R-:W-:Y:S01]  /*7470*/  ISETP.GE.AND P5, PT, R41, UR7, PT ;  /* 0x0000000729007c0c */ /* 0x000fe2000bfa6270 */
[----:B----4-:R-:W-:Y:S01]  /*7480*/  IMAD.WIDE R4, R16, 0x4, R36 ;  /* 0x0000000410047825 */ /* 0x010fe200078e0224 */
[----:B------:R-:W-:Y:S02]  /*7490*/  LOP3.LUT R20, R114, 0x4e, RZ, 0xfc, !PT ;  /* 0x0000004e72147812 */ /* 0x000fe400078efcff */
[----:B------:R-:W-:Y:S02]  /*74a0*/  ISETP.NE.U32.AND P6, PT, R2, RZ, PT ;  /* 0x000000ff0200720c */ /* 0x000fe40003fc5070 */
[----:B------:R-:W-:Y:S01]  /*74b0*/  SEL R0, R0, RZ, P2 ;  /* 0x000000ff00007207 */ /* 0x000fe20001000000 */
[----:B------:R4:W-:Y:S01]  /*74c0*/  LDGSTS.E [R21+0x2e800], [R4.64], P0 ;  /* 0x2e80000004157fae */ /* 0x0009e2000812184a */
[----:B------:R-:W-:-:S02]  /*74d0*/  SEL R2, RZ, 0x4, P5 ;  /* 0x00000004ff027807 */ /* 0x000fc40002800000 */
[----:B------:R-:W-:Y:S02]  /*74e0*/  ISETP.GE.AND P4, PT, R20, UR7, PT ;  /* 0x0000000714007c0c */ /* 0x000fe4000bf86270 */
[----:B------:R-:W-:Y:S02]  /*74f0*/  ISETP.NE.U32.AND P0, PT, R0, RZ, PT ;  /* 0x000000ff0000720c */ /* 0x000fe40003f05070 */
[----:B------:R-:W-:Y:S02]  /*7500*/  SEL R2, R2, RZ, P2 ;  /* 0x000000ff02027207 */ /* 0x000fe40001000000 */
[----:B------:R-:W-:Y:S02]  /*7510*/  SEL R0, RZ, 0x4, P4 ;  /* 0x00000004ff007807 */ /* 0x000fe40002000000 */
[----:B------:R-:W-:Y:S02]  /*7520*/  ISETP.NE.U32.AND P5, PT, R2, RZ, PT ;  /* 0x000000ff0200720c */ /* 0x000fe40003fa5070 */
[----:B------:R-:W-:-:S02]  /*7530*/  LOP3.LUT R20, R114, 0x56, RZ, 0xfc, !PT ;  /* 0x0000005672147812 */ /* 0x000fc400078efcff */
[----:B------:R-:W-:Y:S01]  /*7540*/  SEL R2, R0, RZ, P2 ;  /* 0x000000ff00027207 */ /* 0x000fe20001000000 */
[----:B-1----:R-:W-:Y:S01]  /*7550*/  IMAD.WIDE R8, R16, 0x4, R32 ;  /* 0x0000000410087825 */ /* 0x002fe200078e0220 */
[----:B------:R-:W-:-:S04]  /*7560*/  LOP3.LUT R33, R114, 0x52, RZ, 0xfc, !PT ;  /* 0x0000005272217812 */ /* 0x000fc800078efcff */
[----:B------:R-:W-:Y:S01]  /*7570*/  ISETP.GE.AND P4, PT, R33, UR7, PT ;  /* 0x0000000721007c0c */ /* 0x000fe2000bf86270 */
[----:B------:R2:W-:Y:S01]  /*7580*/  LDGSTS.E [R21+0x2f800], [R8.64], P6 ;  /* 0x2f80000008157fae */ /* 0x0005e2000b12184a */
[----:B------:R-:W-:Y:S02]  /*7590*/  ISETP.GE.AND P6, PT, R20, UR7, PT ;  /* 0x0000000714007c0c */ /* 0x000fe4000bfc6270 */
[----:B------:R-:W-:Y:S02]  /*75a0*/  SEL R0, RZ, 0x4, P4 ;  /* 0x00000004ff007807 */ /* 0x000fe40002000000 */
[----:B------:R-:W-:Y:S01]  /*75b0*/  ISETP.NE.U32.AND P4, PT, R2, RZ, PT ;  /* 0x000000ff0200720c */ /* 0x000fe20003f85070 */
[----:B----4-:R-:W-:Y:S01]  /*75c0*/  IMAD.WIDE R4, R16, 0x4, R28 ;  /* 0x0000000410047825 */ /* 0x010fe200078e021c */
[----:B------:R-:W-:Y:S02]  /*75d0*/  LOP3.LUT R20, R114, 0x5a, RZ, 0xfc, !PT ;  /* 0x0000005a72147812 */ /* 0x000fe400078efcff */
[----:B------:R-:W-:-:S02]  /*75e0*/  SEL R2, RZ, 0x4, P6 ;  /* 0x00000004ff027807 */ /* 0x000fc40003000000 */
[----:B------:R-:W-:Y:S01]  /*75f0*/  SEL R0, R0, RZ, P2 ;  /* 0x000000ff00007207 */ /* 0x000fe20001000000 */
[----:B------:R1:W-:Y:S01]  /*7600*/  LDGSTS.E [R21+0x30800], [R4.64], P3 ;  /* 0x3080000004157fae */ /* 0x0003e2000992184a */
[----:B------:R-:W-:Y:S01]  /*7610*/  ISETP.GE.AND P6, PT, R20, UR7, PT ;  /* 0x0000000714007c0c */ /* 0x000fe2000bfc6270 */
[----:B------:R-:W-:Y:S01]  /*7620*/  IMAD.WIDE R6, R16, 0x4, R6 ;  /* 0x0000000410067825 */ /* 0x000fe200078e0206 */
[----:B------:R-:W-:Y:S02]  /*7630*/  ISETP.NE.U32.AND P3, PT, R0, RZ, PT ;  /* 0x000000ff0000720c */ /* 0x000fe40003f65070 */
[----:B------:R-:W-:Y:S01]  /*7640*/  LOP3.LUT R20, R114, 0x5e, RZ, 0xfc, !PT ;  /* 0x0000005e72147812 */ /* 0x000fe200078efcff */
[----:B------:R-:W-:Y:S01]  /*7650*/  IMAD.WIDE R10, R16, 0x4, R10 ;  /* 0x00000004100a7825 */ /* 0x000fe200078e020a */
[----:B------:R-:W-:Y:S02]  /*7660*/  SEL R0, RZ, 0x4, P6 ;  /* 0x00000004ff007807 */ /* 0x000fe40003000000 */
[----:B------:R-:W-:-:S02]  /*7670*/  SEL R2, R2, RZ, P2 ;  /* 0x000000ff02027207 */ /* 0x000fc40001000000 */
[----:B------:R-:W-:Y:S02]  /*7680*/  ISETP.GE.AND P6, PT, R20, UR7, PT ;  /* 0x0000000714007c0c */ /* 0x000fe4000bfc6270 */
[----:B------:R-:W-:Y:S01]  /*7690*/  SEL R0, R0, RZ, P2 ;  /* 0x000000ff00007207 */ /* 0x000fe20001000000 */
[----:B------:R-:W-:Y:S01]  /*76a0*/  IMAD.WIDE R14, R16, 0x4, R14 ;  /* 0x00000004100e7825 */ /* 0x000fe200078e020e */
[----:B------:R-:W-:-:S03]  /*76b0*/  LOP3.LUT R20, R114, 0x66, RZ, 0xfc, !PT ;  /* 0x0000006672147812 */ /* 0x000fc600078efcff */
[----:B------:R-:W-:-:S04]  /*76c0*/  IMAD.WIDE R18, R16, 0x4, R18 ;  /* 0x0000000410127825 */ /* 0x000fc800078e0212 */
[----:B------:R-:W-:-:S04]  /*76d0*/  IMAD.WIDE R22, R16, 0x4, R22 ;  /* 0x0000000410167825 */ /* 0x000fc800078e0216 */
[----:B------:R-:W-:-:S04]  /*76e0*/  IMAD.WIDE R26, R16, 0x4, R26 ;  /* 0x00000004101a7825 */ /* 0x000fc800078e021a */
[----:B------:R-:W-:-:S04]  /*76f0*/  IMAD.WIDE R30, R16, 0x4, R30 ;  /* 0x00000004101e7825 */ /* 0x000fc800078e021e */
[C---:B------:R-:W-:Y:S01]  /*7700*/  IMAD.WIDE R34, R16.reuse, 0x4, R34 ;  /* 0x0000000410227825 */ /* 0x040fe200078e0222 */
[----:B------:R-:W-:Y:S01]  /*7710*/  ULDC UR5, c[0x0][0x18c] ;  /* 0x0000630000057ab9 */ /* 0x000fe20000000800 */
[----:B------:R-:W-:Y:S01]  /*7720*/  LOP3.LUT R17, R17, 0x1ff, RZ, 0xc0, !PT ;  /* 0x000001ff11117812 */ /* 0x000fe200078ec0ff */
[----:B------:R-:W-:Y:S01]  /*7730*/  USHF.L.U32 UR5, UR5, 0x7, URZ ;  /* 0x0000000705057899 */ /* 0x000fe2000800063f */
[----:B------:R-:W-:Y:S01]  /*7740*/  IMAD.WIDE R38, R16, 0x4, R38 ;  /* 0x0000000410267825 */ /* 0x000fe200078e0226 */
[----:B------:R-:W-:-:S03]  /*7750*/  USHF.R.U32.HI UR8, URZ, 0x3, UR9 ;  /* 0x000000033f087899 */ /* 0x000fc60008011609 */
[----:B------:R-:W-:-:S04]  /*7760*/  IMAD.WIDE R42, R16, 0x4, R42 ;  /* 0x00000004102a7825 */ /* 0x000fc800078e022a */
[----:B------:R-:W-:-:S04]  /*7770*/  IMAD.WIDE R46, R16, 0x4, R46 ;  /* 0x00000004102e7825 */ /* 0x000fc800078e022e */
[----:B------:R-:W-:-:S04]  /*7780*/  IMAD.WIDE R50, R16, 0x4, R50 ;  /* 0x0000000410327825 */ /* 0x000fc800078e0232 */
[----:B------:R-:W-:-:S04]  /*7790*/  IMAD.WIDE R54, R16, 0x4, R54 ;  /* 0x0000000410367825 */ /* 0x000fc800078e0236 */
[----:B------:R-:W-:-:S04]  /*77a0*/  IMAD.WIDE R58, R16, 0x4, R58 ;  /* 0x00000004103a7825 */ /* 0x000fc800078e023a */
[----:B------:R-:W-:Y:S01]  /*77b0*/  IMAD.MOV.U32 R48, RZ, RZ, 0x7f ;  /* 0x0000007fff307424 */ /* 0x000fe200078e00ff */
[----:B------:R-:W4:Y:S04]  /*77c0*/  S2R R49, SR_TID.X ;  /* 0x0000000000317919 */ /* 0x000f280000002100 */
[----:B------:R-:W-:Y:S01]  /*77d0*/  IADD3 R48, R48, c[0x0][0x180], RZ ;  /* 0x0000600030307a10 */ /* 0x000fe20007ffe0ff */
[----:B------:R-:W-:Y:S01]  /*77e0*/  CS2R R56, SRZ ;  /* 0x0000000000387805 */ /* 0x000fe2000001ff00 */
[----:B------:R-:W-:Y:S01]  /*77f0*/  CS2R R28, SRZ ;  /* 0x00000000001c7805 */ /* 0x000fe2000001ff00 */
[----:B------:R-:W-:Y:S01]  /*7800*/  CS2R R32, SRZ ;  /* 0x0000000000207805 */ /* 0x000fe2000001ff00 */
[----:B------:R-:W-:Y:S01]  /*7810*/  CS2R R36, SRZ ;  /* 0x0000000000247805 */ /* 0x000fe2000001ff00 */
[----:B------:R-:W-:Y:S01]  /*7820*/  CS2R R40, SRZ ;  /* 0x0000000000287805 */ /* 0x000fe2000001ff00 */
[----:B------:R-:W-:Y:S01]  /*7830*/  CS2R R44, SRZ ;  /* 0x00000000002c7805 */ /* 0x000fe2000001ff00 */
[----:B--2---:R-:W-:Y:S01]  /*7840*/  IMAD.WIDE R8, R16, 0x4, R24 ;  /* 0x0000000410087825 */ /* 0x004fe200078e0218 */
[----:B------:R-:W-:-:S04]  /*7850*/  LOP3.LUT R25, R114, 0x62, RZ, 0xfc, !PT ;  /* 0x0000006272197812 */ /* 0x000fc800078efcff */
[----:B------:R3:W-:Y:S01]  /*7860*/  LDGSTS.E [R21+0x31800], [R8.64], P0 ;  /* 0x3180000008157fae */ /* 0x0007e2000812184a */
[----:B------:R-:W-:-:S03]  /*7870*/  ISETP.NE.U32.AND P0, PT, R2, RZ, PT ;  /* 0x000000ff0200720c */ /* 0x000fc60003f05070 */
[----:B------:R3:W-:Y:S01]  /*7880*/  LDGSTS.E [R21+0x32800], [R6.64], P5 ;  /* 0x3280000006157fae */ /* 0x0007e2000a92184a */
[----:B------:R-:W-:-:S03]  /*7890*/  SEL R2, RZ, 0x4, P6 ;  /* 0x00000004ff027807 */ /* 0x000fc60003000000 */
[----:B------:R3:W-:Y:S01]  /*78a0*/  LDGSTS.E [R21+0x33800], [R10.64], P4 ;  /* 0x338000000a157fae */ /* 0x0007e2000a12184a */
[----:B------:R-:W-:Y:S02]  /*78b0*/  ISETP.GE.AND P4, PT, R25, UR7, PT ;  /* 0x0000000719007c0c */ /* 0x000fe4000bf86270 */
[----:B------:R-:W-:Y:S01]  /*78c0*/  ISETP.NE.U32.AND P5, PT, R0, RZ, PT ;  /* 0x000000ff0000720c */ /* 0x000fe20003fa5070 */
[----:B------:R3:W-:Y:S01]  /*78d0*/  LDGSTS.E [R21+0x34800], [R14.64], P3 ;  /* 0x348000000e157fae */ /* 0x0007e2000992184a */
[----:B------:R-:W-:Y:S02]  /*78e0*/  SEL R0, RZ, 0x4, P4 ;  /* 0x00000004ff007807 */ /* 0x000fe40002000000 */
[----:B------:R-:W-:Y:S01]  /*78f0*/  SEL R2, R2, RZ, P2 ;  /* 0x000000ff02027207 */ /* 0x000fe20001000000 */
[----:B------:R2:W-:Y:S01]  /*7900*/  LDGSTS.E [R21+0x35800], [R18.64], P0 ;  /* 0x3580000012157fae */ /* 0x0005e2000812184a */
[----:B------:R-:W-:Y:S02]  /*7910*/  ISETP.GE.AND P6, PT, R20, UR7, PT ;  /* 0x0000000714007c0c */ /* 0x000fe4000bfc6270 */
[----:B------:R-:W-:-:S02]  /*7920*/  SEL R0, R0, RZ, P2 ;  /* 0x000000ff00007207 */ /* 0x000fc40001000000 */
[----:B------:R-:W-:Y:S02]  /*7930*/  ISETP.NE.U32.AND P3, PT, R2, RZ, PT ;  /* 0x000000ff0200720c */ /* 0x000fe40003f65070 */
[----:B------:R-:W-:Y:S01]  /*7940*/  SEL R2, RZ, 0x4, P6 ;  /* 0x00000004ff027807 */ /* 0x000fe20003000000 */
[----:B------:R3:W-:Y:S01]  /*7950*/  LDGSTS.E [R21+0x36800], [R22.64], P5 ;  /* 0x3680000016157fae */ /* 0x0007e2000a92184a */
[----:B------:R-:W-:Y:S02]  /*7960*/  LOP3.LUT R20, R114, 0x6a, RZ, 0xfc, !PT ;  /* 0x0000006a72147812 */ /* 0x000fe400078efcff */
[----:B------:R-:W-:Y:S02]  /*7970*/  ISETP.NE.U32.AND P6, PT, R0, RZ, PT ;  /* 0x000000ff0000720c */ /* 0x000fe40003fc5070 */
[----:B------:R-:W-:Y:S02]  /*7980*/  ISETP.GE.AND P4, PT, R20, UR7, PT ;  /* 0x0000000714007c0c */ /* 0x000fe4000bf86270 */
[----:B------:R-:W-:-:S02]  /*7990*/  LOP3.LUT R20, R114, 0x6e, RZ, 0xfc, !PT ;  /* 0x0000006e72147812 */ /* 0x000fc400078efcff */
[----:B------:R-:W-:Y:S01]  /*79a0*/  SEL R2, R2, RZ, P2 ;  /* 0x000000ff02027207 */ /* 0x000fe20001000000 */
[----:B------:R3:W-:Y:S01]  /*79b0*/  LDGSTS.E [R21+0x37800], [R26.64], P3 ;  /* 0x378000001a157fae */ /* 0x0007e2000992184a */
[----:B-1----:R-:W-:Y:S02]  /*79c0*/  SEL R4, RZ, 0x4, P4 ;  /* 0x00000004ff047807 */ /* 0x002fe40002000000 */
[----:B------:R-:W-:Y:S02]  /*79d0*/  ISETP.GE.AND P0, PT, R20, UR7, PT ;  /* 0x0000000714007c0c */ /* 0x000fe4000bf06270 */
[C---:B------:R-:W-:Y:S01]  /*79e0*/  LOP3.LUT R25, R114.reuse, 0x72, RZ, 0xfc, !PT ;  /* 0x0000007272197812 */ /* 0x040fe200078efcff */
[----:B------:R3:W-:Y:S01]  /*79f0*/  LDGSTS.E [R21+0x38800], [R30.64], P6 ;  /* 0x388000001e157fae */ /* 0x0007e2000b12184a */
[----:B------:R-:W-:Y:S02]  /*7a00*/  LOP3.LUT R20, R114, 0x76, RZ, 0xfc, !PT ;  /* 0x0000007672147812 */ /* 0x000fe400078efcff */
[----:B------:R-:W-:-:S02]  /*7a10*/  ISETP.NE.U32.AND P4, PT, R2, RZ, PT ;  /* 0x000000ff0200720c */ /* 0x000fc40003f85070 */
[----:B------:R-:W-:Y:S02]  /*7a20*/  SEL R0, R4, RZ, P2 ;  /* 0x000000ff04007207 */ /* 0x000fe40001000000 */
[----:B------:R-:W-:Y:S02]  /*7a30*/  SEL R2, RZ, 0x4, P0 ;  /* 0x00000004ff027807 */ /* 0x000fe40000000000 */
[----:B------:R-:W-:Y:S02]  /*7a40*/  ISETP.GE.AND P5, PT, R25, UR7, PT ;  /* 0x0000000719007c0c */ /* 0x000fe4000bfa6270 */
[----:B------:R-:W-:Y:S02]  /*7a50*/  ISETP.GE.AND P6, PT, R20, UR7, PT ;  /* 0x0000000714007c0c */ /* 0x000fe4000bfc6270 */
[C---:B------:R-:W-:Y:S02]  /*7a60*/  LOP3.LUT R25, R114.reuse, 0x7a, RZ, 0xfc, !PT ;  /* 0x0000007a72197812 */ /* 0x040fe400078efcff */
[----:B------:R-:W-:Y:S01]  /*7a70*/  LOP3.LUT R20, R114, 0x7e, RZ, 0xfc, !PT ;  /* 0x0000007e72147812 */ /* 0x000fe200078efcff */
[----:B------:R3:W-:Y:S01]  /*7a80*/  LDGSTS.E [R21+0x39800], [R34.64], P4 ;  /* 0x3980000022157fae */ /* 0x0007e2000a12184a */
[----:B------:R-:W-:-:S02]  /*7a90*/  ISETP.NE.U32.AND P0, PT, R0, RZ, PT ;  /* 0x000000ff0000720c */ /* 0x000fc40003f05070 */
[----:B------:R-:W-:Y:S02]  /*7aa0*/  SEL R2, R2, RZ, P2 ;  /* 0x000000ff02027207 */ /* 0x000fe40001000000 */
[----:B------:R-:W-:Y:S02]  /*7ab0*/  SEL R0, RZ, 0x4, P5 ;  /* 0x00000004ff007807 */ /* 0x000fe40002800000 */
[----:B------:R-:W-:Y:S02]  /*7ac0*/  ISETP.GE.AND P5, PT, R25, UR7, PT ;  /* 0x0000000719007c0c */ /* 0x000fe4000bfa6270 */
[----:B------:R-:W-:Y:S02]  /*7ad0*/  SEL R5, RZ, 0x4, P6 ;  /* 0x00000004ff057807 */ /* 0x000fe40003000000 */
[----:B------:R-:W-:Y:S02]  /*7ae0*/  ISETP.GE.AND P6, PT, R20, UR7, PT ;  /* 0x0000000714007c0c */ /* 0x000fe4000bfc6270 */
[----:B------:R-:W-:Y:S01]  /*7af0*/  ISETP.NE.U32.AND P3, PT, R2, RZ, PT ;  /* 0x000000ff0200720c */ /* 0x000fe20003f65070 */
[----:B------:R-:W-:Y:S01]  /*7b00*/  IMAD.SHL.U32 R16, R17, 0x4, RZ ;  /* 0x0000000411107824 */ /* 0x000fe200078e00ff */
[----:B------:R-:W-:Y:S01]  /*7b10*/  SEL R2, RZ, 0x4, P5 ;  /* 0x00000004ff027807 */ /* 0x000fe20002800000 */
[----:B------:R3:W-:Y:S01]  /*7b20*/  LDGSTS.E [R21+0x3a800], [R38.64], P0 ;  /* 0x3a80000026157fae */ /* 0x0007e2000812184a */
[----:B------:R-:W-:-:S02]  /*7b30*/  SEL R4, RZ, 0x4, P6 ;  /* 0x00000004ff047807 */ /* 0x000fc40003000000 */
[----:B------:R-:W-:Y:S02]  /*7b40*/  SEL R0, R0, RZ, P2 ;  /* 0x000000ff00007207 */ /* 0x000fe40001000000 */
[----:B------:R-:W-:Y:S02]  /*7b50*/  SEL R5, R5, RZ, P2 ;  /* 0x000000ff05057207 */ /* 0x000fe40001000000 */
[----:B------:R-:W-:Y:S02]  /*7b60*/  SEL R2, R2, RZ, P2 ;  /* 0x000000ff02027207 */ /* 0x000fe40001000000 */
[----:B------:R-:W-:Y:S01]  /*7b70*/  SEL R4, R4, RZ, P2 ;  /* 0x000000ff04047207 */ /* 0x000fe20001000000 */
[----:B------:R3:W-:Y:S01]  /*7b80*/  LDGSTS.E [R21+0x3b800], [R42.64], P3 ;  /* 0x3b8000002a157fae */ /* 0x0007e2000992184a */
[----:B------:R-:W-:Y:S02]  /*7b90*/  ISETP.NE.U32.AND P5, PT, R0, RZ, PT ;  /* 0x000000ff0000720c */ /* 0x000fe40003fa5070 */
[----:B------:R-:W-:-:S02]  /*7ba0*/  ISETP.NE.U32.AND P2, PT, R5, RZ, PT ;  /* 0x000000ff0500720c */ /* 0x000fc40003f45070 */
[----:B------:R-:W-:Y:S02]  /*7bb0*/  ISETP.NE.U32.AND P4, PT, R2, RZ, PT ;  /* 0x000000ff0200720c */ /* 0x000fe40003f85070 */
[----:B------:R-:W-:Y:S01]  /*7bc0*/  ISETP.NE.U32.AND P6, PT, R4, RZ, PT ;  /* 0x000000ff0400720c */ /* 0x000fe20003fc5070 */
[----:B------:R-:W-:Y:S01]  /*7bd0*/  IMAD.U32 R0, RZ, RZ, UR5 ;  /* 0x00000005ff007e24 */ /* 0x000fe2000f8e00ff */
[----:B------:R-:W-:-:S03]  /*7be0*/  LOP3.LUT R16, R16, UR8, RZ, 0x3c, !PT ;  /* 0x0000000810107c12 */ /* 0x000fc6000f8e3cff */
[C---:B------:R-:W-:Y:S02]  /*7bf0*/  IMAD.WIDE R60, R0.reuse, 0x4, R60 ;  /* 0x00000004003c7825 */ /* 0x040fe400078e023c */
[----:B------:R3:W-:Y:S02]  /*7c00*/  LDGSTS.E [R21+0x3c800], [R46.64], P5 ;  /* 0x3c8000002e157fae */ /* 0x0007e4000a92184a */
[C---:B------:R-:W-:Y:S02]  /*7c10*/  IMAD.WIDE R64, R0.reuse, 0x4, R64 ;  /* 0x0000000400407825 */ /* 0x040fe400078e0240 */
[----:B------:R3:W-:Y:S02]  /*7c20*/  LDGSTS.E [R21+0x3d800], [R50.64], P2 ;  /* 0x3d80000032157fae */ /* 0x0007e4000912184a */
[C---:B------:R-:W-:Y:S02]  /*7c30*/  IMAD.WIDE R68, R0.reuse, 0x4, R68 ;  /* 0x0000000400447825 */ /* 0x040fe400078e0244 */
[----:B------:R3:W-:Y:S02]  /*7c40*/  LDGSTS.E [R21+0x3e800], [R54.64], P4 ;  /* 0x3e80000036157fae */ /* 0x0007e4000a12184a */
[----:B------:R-:W-:-:S02]  /*7c50*/  IMAD.WIDE R72, R0, 0x4, R72 ;  /* 0x0000000400487825 */ /* 0x000fc400078e0248 */
[----:B------:R1:W-:Y:S02]  /*7c60*/  LDGSTS.E [R21+0x3f800], [R58.64], P6 ;  /* 0x3f8000003a157fae */ /* 0x0003e4000b12184a */
[C---:B------:R-:W-:Y:S02]  /*7c70*/  IMAD.WIDE R76, R0.reuse, 0x4, R76 ;  /* 0x00000004004c7825 */ /* 0x040fe400078e024c */
[----:B------:R-:W0:Y:S02]  /*7c80*/  LDGDEPBAR ;  /* 0x00000000000079af */ /* 0x000e240000000000 */
[C---:B------:R-:W-:Y:S02]  /*7c90*/  IMAD.WIDE R80, R0.reuse, 0x4, R80 ;  /* 0x0000000400507825 */ /* 0x040fe400078e0250 */
[----:B------:R1:W-:Y:S02]  /*7ca0*/  LDGSTS.E [R16+0x50000], [R60.64], P1 ;  /* 0x500000003c107fae */ /* 0x0003e4000892184a */
[----:B------:R-:W-:-:S02]  /*7cb0*/  IMAD.WIDE R84, R0, 0x4, R84 ;  /* 0x0000000400547825 */ /* 0x000fc400078e0254 */
[----:B------:R1:W-:Y:S02]  /*7cc0*/  LDGSTS.E [R16+0x51000], [R64.64], P1 ;  /* 0x5100000040107fae */ /* 0x0003e4000892184a */
[C---:B------:R-:W-:Y:S02]  /*7cd0*/  IMAD.WIDE R88, R0.reuse, 0x4, R88 ;  /* 0x0000000400587825 */ /* 0x040fe400078e0258 */
[----:B------:R1:W-:Y:S02]  /*7ce0*/  LDGSTS.E [R16+0x52000], [R68.64], P1 ;  /* 0x5200000044107fae */ /* 0x0003e4000892184a */
[----:B------:R-:W-:Y:S02]  /*7cf0*/  IMAD.SHL.U32 R17, R17, 0x4, RZ ;  /* 0x0000000411117824 */ /* 0x000fe400078e00ff */
[C---:B------:R-:W-:Y:S01]  /*7d00*/  IMAD.WIDE R92, R0.reuse, 0x4, R92 ;  /* 0x00000004005c7825 */ /* 0x040fe200078e025c */
[----:B------:R1:W-:Y:S03]  /*7d10*/  LDGSTS.E [R16+0x53000], [R72.64], P1 ;  /* 0x5300000048107fae */ /* 0x0003e6000892184a */
[----:B------:R-:W-:Y:S01]  /*7d20*/  IMAD.WIDE R96, R0, 0x4, R96 ;  /* 0x0000000400607825 */ /* 0x000fe200078e0260 */
[----:B------:R1:W-:Y:S01]  /*7d30*/  LDGSTS.E [R16+0x54000], [R76.64], P1 ;  /* 0x540000004c107fae */ /* 0x0003e2000892184a */
[----:B------:R-:W-:-:S02]  /*7d40*/  LOP3.LUT R17, R17, UR4, RZ, 0x3c, !PT ;  /* 0x0000000411117c12 */ /* 0x000fc4000f8e3cff */
[C---:B------:R-:W-:Y:S01]  /*7d50*/  IMAD.WIDE R100, R0.reuse, 0x4, R100 ;  /* 0x0000000400647825 */ /* 0x040fe200078e0264 */
[----:B------:R1:W-:Y:S03]  /*7d60*/  LDGSTS.E [R16+0x55000], [R80.64], P1 ;  /* 0x5500000050107fae */ /* 0x0003e6000892184a */
[C---:B------:R-:W-:Y:S01]  /*7d70*/  IMAD.WIDE R104, R0.reuse, 0x4, R104 ;  /* 0x0000000400687825 */ /* 0x040fe200078e0268 */
[----:B------:R1:W-:Y:S03]  /*7d80*/  LDGSTS.E [R16+0x56000], [R84.64], P1 ;  /* 0x5600000054107fae */ /* 0x0003e6000892184a */
[C---:B------:R-:W-:Y:S01]  /*7d90*/  IMAD.WIDE R108, R0.reuse, 0x4, R108 ;  /* 0x00000004006c7825 */ /* 0x040fe200078e026c */
[----:B------:R1:W-:Y:S03]  /*7da0*/  LDGSTS.E [R16+0x57000], [R88.64], P1 ;  /* 0x5700000058107fae */ /* 0x0003e6000892184a */
[----:B------:R-:W-:Y:S01]  /*7db0*/  IMAD.WIDE R112, R0, 0x4, R112 ;  /* 0x0000000400707825 */ /* 0x000fe200078e0270 */
[----:B------:R1:W-:Y:S01]  /*7dc0*/  LDGSTS.E [R16+0x58000], [R92.64], P1 ;  /* 0x580000005c107fae */ /* 0x0003e2000892184a */
[----:B------:R-:W-:-:S02]  /*7dd0*/  LOP3.LUT R17, R17, 0x40, RZ, 0x3c, !PT ;  /* 0x0000004011117812 */ /* 0x000fc400078e3cff */
[C---:B------:R-:W-:Y:S01]  /*7de0*/  IMAD.WIDE R118, R0.reuse, 0x4, R118 ;  /* 0x0000000400767825 */ /* 0x040fe200078e0276 */
[----:B------:R1:W-:Y:S03]  /*7df0*/  LDGSTS.E [R16+0x59000], [R96.64], P1 ;  /* 0x5900000060107fae */ /* 0x0003e6000892184a */
        /* <DEDUP_REMOVED lines=16> */
[----:B------:R-:W-:-:S02]  /*7f00*/  ISETP.GE.AND P0, PT, R48, 0x80, PT ;  /* 0x000000803000780c */ /* 0x000fc40003f06270 */
        /* <DEDUP_REMOVED lines=17> */
[----:B------:R1:W-:Y:S04]  /*8020*/  LDGSTS.E [R17+0x5a800], [R102.64], P1 ;  /* 0x5a80000066117fae */ /* 0x0003e8000892184a */
[----:B------:R1:W-:Y:S04]  /*8030*/  LDGSTS.E [R17+0x5b800], [R106.64], P1 ;  /* 0x5b8000006a117fae */ /* 0x0003e8000892184a */
[----:B------:R1:W-:Y:S04]  /*8040*/  LDGSTS.E [R17+0x5c800], [R110.64], P1 ;  /* 0x5c8000006e117fae */ /* 0x0003e8000892184a */
[----:B------:R2:W-:Y:S04]  /*8050*/  LDGSTS.E [R17+0x5d800], [R116.64], P1 ;  /* 0x5d80000074117fae */ /* 0x0005e8000892184a */
[----:B------:R2:W-:Y:S04]  /*8060*/  LDGSTS.E [R17+0x5e800], [R120.64], P1 ;  /* 0x5e80000078117fae */ /* 0x0005e8000892184a */
[----:B------:R2:W-:Y:S01]  /*8070*/  LDGSTS.E [R17+0x5f800], [R124.64], P1 ;  /* 0x5f8000007c117fae */ /* 0x0005e2000892184a */
[----:B-1----:R-:W-:-:S03]  /*8080*/  CS2R R68, SRZ ;  /* 0x0000000000447805 */ /* 0x002fc6000001ff00 */
[----:B------:R-:W0:Y:S01]  /*8090*/  LDGDEPBAR ;  /* 0x00000000000079af */ /* 0x000e220000000000 */
[----:B------:R-:W-:Y:S01]  /*80a0*/  CS2R R70, SRZ ;  /* 0x0000000000467805 */ /* 0x000fe2000001ff00 */
[----:B------:R-:W-:Y:S01]  /*80b0*/  CS2R R64, SRZ ;  /* 0x0000000000407805 */ /* 0x000fe2000001ff00 */
[----:B------:R-:W-:Y:S01]  /*80c0*/  CS2R R66, SRZ ;  /* 0x0000000000427805 */ /* 0x000fe2000001ff00 */
[----:B------:R-:W-:Y:S01]  /*80d0*/  CS2R R104, SRZ ;  /* 0x0000000000687805 */ /* 0x000fe2000001ff00 */
[----:B------:R-:W-:Y:S01]  /*80e0*/  CS2R R106, SRZ ;  /* 0x00000000006a7805 */ /* 0x000fe2000001ff00 */
[----:B------:R-:W-:Y:S01]  /*80f0*/  CS2R R100, SRZ ;  /* 0x0000000000647805 */ /* 0x000fe2000001ff00 */
[----:B------:R-:W-:Y:S01]  /*8100*/  CS2R R102, SRZ ;  /* 0x0000000000667805 */ /* 0x000fe2000001ff00 */
[----:B------:R-:W-:Y:S01]  /*8110*/  CS2R R58, SRZ ;  /* 0x00000000003a7805 */ /* 0x000fe2000001ff00 */
[----:B--2---:R-:W-:Y:S01]  /*8120*/  CS2R R16, SRZ ;  /* 0x0000000000107805 */ /* 0x004fe2000001ff00 */
[----:B------:R-:W-:Y:S01]  /*8130*/  CS2R R18, SRZ ;  /* 0x0000000000127805 */ /* 0x000fe2000001ff00 */
[----:B---3--:R-:W-:Y:S01]  /*8140*/  CS2R R20, SRZ ;  /* 0x0000000000147805 */ /* 0x008fe2000001ff00 */
        /* <DEDUP_REMOVED lines=14> */
[----:B------:R-:W-:Y:S05]  /*8230*/  @!P0 BRA `(.L_x_0) ;  /* 0x00008ba000008947 */ /* 0x000fea0003800000 */
[----:B----4-:R-:W2:Y:S04]  /*8240*/  LDL R5, [R1+0x174] ;  /* 0x0001740001057983 */ /* 0x010ea80000100800 */
[----:B------:R-:W3:Y:S04]  /*8250*/  LDL R6, [R1+0x144] ;  /* 0x0001440001067983 */ /* 0x000ee80000100800 */
[----:B------:R-:W4:Y:S04]  /*8260*/  LDL R53, [R1+0x1f0] ;  /* 0x0001f00001357983 */ /* 0x000f280000100800 */
[----:B------:R-:W4:Y:S04]  /*8270*/  LDL R7, [R1+0x140] ;  /* 0x0001400001077983 */ /* 0x000f280000100800 */
[----:B------:R-:W4:Y:S04]  /*8280*/  LDL R9, [R1+0x13c] ;  /* 0x00013c0001097983 */ /* 0x000f280000100800 */
[----:B------:R-:W4:Y:S04]  /*8290*/  LDL R12, [R1+0x138] ;  /* 0x00013800010c7983 */ /* 0x000f280000100800 */
[----:B------:R-:W4:Y:S01]  /*82a0*/  LDL R8, [R1+0x134] ;  /* 0x0001340001087983 */ /* 0x000f220000100800 */
[----:B------:R-:W-:-:S03]  /*82b0*/  IMAD.MOV.U32 R51, RZ, RZ, c[0x0][0x188] ;  /* 0x00006200ff337624 */ /* 0x000fc600078e00ff */
[----:B------:R-:W4:Y:S01]  /*82c0*/  LDL.LU R13, [R1+0x130] ;  /* 0x00013000010d7983 */ /* 0x000f220000300800 */
[C---:B------:R-:W-:Y:S02]  /*82d0*/  IMAD R14, R114.reuse, c[0x0][0x188], RZ ;  /* 0x00006200720e7a24 */ /* 0x040fe400078e02ff */
[C---:B------:R-:W-:Y:S01]  /*82e0*/  IMAD R15, R114.reuse, c[0x0][0x188], RZ ;  /* 0x00006200720f7a24 */ /* 0x040fe200078e02ff */
[----:B------:R-:W4:Y:S01]  /*82f0*/  LDL.LU R52, [R1+0x12c] ;  /* 0x00012c0001347983 */ /* 0x000f220000300800 */
[C---:B------:R-:W-:Y:S02]  /*8300*/  IMAD R11, R114.reuse, c[0x0][0x188], RZ ;  /* 0x00006200720b7a24 */ /* 0x040fe400078e02ff */
[----:B------:R-:W-:Y:S02]  /*8310*/  IMAD R10, R114, c[0x0][0x188], RZ ;  /* 0x00006200720a7a24 */ /* 0x000fe400078e02ff */
[C---:B------:R-:W-:Y:S02]  /*8320*/  IMAD R11, R51.reuse, 0x2, R11 ;  /* 0x00000002330b7824 */ /* 0x040fe400078e020b */
[C---:B------:R-:W-:Y:S01]  /*8330*/  IMAD R10, R51.reuse, 0x2, R10 ;  /* 0x00000002330a7824 */ /* 0x040fe200078e020a */
[----:B------:R-:W-:Y:S01]  /*8340*/  SHF.R.S32.HI R2, RZ, 0x1f, R14 ;  /* 0x0000001fff027819 */ /* 0x000fe2000001140e */
[----:B------:R-:W-:-:S02]  /*8350*/  IMAD R11, R51, 0x2, R11 ;  /* 0x00000002330b7824 */ /* 0x000fc400078e020b */
[C---:B------:R-:W-:Y:S02]  /*8360*/  IMAD R15, R51.reuse, 0x2, R15 ;  /* 0x00000002330f7824 */ /* 0x040fe400078e020f */
[C---:B------:R-:W-:Y:S01]  /*8370*/  IMAD R10, R51.reuse, 0x2, R10 ;  /* 0x00000002330a7824 */ /* 0x040fe200078e020a */
[----:B------:R-:W-:Y:S01]  /*8380*/  SHF.L.U64.HI R14, R14, 0x2, R2 ;  /* 0x000000020e0e7819 */ /* 0x000fe20000010202 */
[----:B------:R-:W-:Y:S01]  /*8390*/  IMAD R11, R51, 0x2, R11 ;  /* 0x00000002330b7824 */ /* 0x000fe200078e020b */
[----:B------:R-:W-:-:S03]  /*83a0*/  SHF.R.S32.HI R4, RZ, 0x1f, R15 ;  /* 0x0000001fff047819 */ /* 0x000fc6000001140f */
[----:B------:R1:W-:Y:S01]  /*83b0*/  STL [R1+0x124], R14 ;  /* 0x0001240e01007387 */ /* 0x0003e20000100800 */
[----:B------:R-:W-:-:S04]  /*83c0*/  SHF.R.S32.HI R2, RZ, 0x1f, R11 ;  /* 0x0000001fff027819 */ /* 0x000fc8000001140b */
[----:B------:R-:W-:Y:S02]  /*83d0*/  SHF.L.U64.HI R2, R11, 0x2, R2 ;  /* 0x000000020b027819 */ /* 0x000fe40000010202 */
[----:B-1----:R-:W-:-:S05]  /*83e0*/  SHF.L.U64.HI R14, R15, 0x2, R4 ;  /* 0x000000020f0e7819 */ /* 0x002fca0000010204 */
[----:B------:R-:W-:Y:S01]  /*83f0*/  STL [R1+0x120], R14 ;  /* 0x0001200e01007387 */ /* 0x000fe20000100800 */
[----:B--2---:R-:W-:-:S04]  /*8400*/  SHF.R.S32.HI R0, RZ, 0x1f, R5 ;  /* 0x0000001fff007819 */ /* 0x004fc80000011405 */
[----:B------:R-:W-:Y:S02]  /*8410*/  SHF.L.U64.HI R0, R5, 0x2, R0 ;  /* 0x0000000205007819 */ /* 0x000fe40000010200 */
[----:B------:R-:W-:Y:S02]  /*8420*/  SHF.R.S32.HI R5, RZ, 0x1f, R10 ;  /* 0x0000001fff057819 */ /* 0x000fe4000001140a */
[----:B---3--:R-:W-:Y:S02]  /*8430*/  SHF.R.S32.HI R4, RZ, 0x1f, R6 ;  /* 0x0000001fff047819 */ /* 0x008fe40000011406 */
[----:B------:R-:W-:Y:S02]  /*8440*/  SHF.L.U64.HI R10, R10, 0x2, R5 ;  /* 0x000000020a0a7819 */ /* 0x000fe40000010205 */
[----:B----4-:R-:W-:Y:S02]  /*8450*/  SHF.R.S32.HI R5, RZ, 0x1f, R53 ;  /* 0x0000001fff057819 */ /* 0x010fe40000011435 */
[----:B------:R-:W-:Y:S01]  /*8460*/  SHF.L.U64.HI R4, R6, 0x2, R4 ;  /* 0x0000000206047819 */ /* 0x000fe20000010204 */
[----:B------:R-:W-:Y:S01]  /*8470*/  STL [R1+0x11c], R10 ;  /* 0x00011c0a01007387 */ /* 0x000fe20000100800 */
[----:B------:R-:W-:-:S02]  /*8480*/  SHF.L.U64.HI R5, R53, 0x2, R5 ;  /* 0x0000000235057819 */ /* 0x000fc40000010205 */
[----:B------:R-:W-:Y:S01]  /*8490*/  SHF.R.S32.HI R6, RZ, 0x1f, R7 ;  /* 0x0000001fff067819 */ /* 0x000fe20000011407 */
[----:B------:R1:W-:Y:S04]  /*84a0*/  STL [R1+0x118], R2 ;  /* 0x0001180201007387 */ /* 0x0003e80000100800 */
[----:B------:R2:W-:Y:S04]  /*84b0*/  STL [R1+0x114], R4 ;  /* 0x0001140401007387 */ /* 0x0005e80000100800 */
[----:B------:R3:W-:Y:S01]  /*84c0*/  STL [R1+0x110], R5 ;  /* 0x0001100501007387 */ /* 0x0007e20000100800 */
[----:B-1----:R-:W-:-:S04]  /*84d0*/  SHF.R.S32.HI R2, RZ, 0x1f, R9 ;  /* 0x0000001fff027819 */ /* 0x002fc80000011409 */
[----:B------:R-:W-:Y:S02]  /*84e0*/  SHF.L.U64.HI R2, R9, 0x2, R2 ;  /* 0x0000000209027819 */ /* 0x000fe40000010202 */
[----:B--2---:R-:W-:Y:S01]  /*84f0*/  SHF.R.S32.HI R4, RZ, 0x1f, R12 ;  /* 0x0000001fff047819 */ /* 0x004fe2000001140c */
[----:B------:R-:W2:Y:S01]  /*8500*/  LDL R9, [R1+0x178] ;  /* 0x0001780001097983 */ /* 0x000ea20000100800 */
[----:B---3--:R-:W-:-:S05]  /*8510*/  SHF.L.U64.HI R5, R7, 0x2, R6 ;  /* 0x0000000207057819 */ /* 0x008fca0000010206 */
[----:B------:R1:W-:Y:S04]  /*8520*/  STL [R1+0x10c], R5 ;  /* 0x00010c0501007387 */ /* 0x0003e80000100800 */
[----:B------:R3:W-:Y:S01]  /*8530*/  STL [R1+0x108], R2 ;  /* 0x0001080201007387 */ /* 0x0007e20000100800 */
[----:B-1----:R-:W-:Y:S02]  /*8540*/  SHF.R.S32.HI R5, RZ, 0x1f, R8 ;  /* 0x0000001fff057819 */ /* 0x002fe40000011408 */
[----:B---3--:R-:W-:Y:S02]  /*8550*/  SHF.L.U64.HI R2, R12, 0x2, R4 ;  /* 0x000000020c027819 */ /* 0x008fe40000010204 */
[----:B------:R-:W3:Y:S01]  /*8560*/  LDL R12, [R1+0x17c] ;  /* 0x00017c00010c7983 */ /* 0x000ee20000100800 */
[----:B------:R-:W-:-:S03]  /*8570*/  SHF.R.S32.HI R4, RZ, 0x1f, R13 ;  /* 0x0000001fff047819 */ /* 0x000fc6000001140d */
[----:B------:R1:W-:Y:S01]  /*8580*/  STL [R1+0x104], R2 ;  /* 0x0001040201007387 */ /* 0x0003e20000100800 */
[----:B------:R-:W-:Y:S02]  /*8590*/  SHF.L.U64.HI R5, R8, 0x2, R5 ;  /* 0x0000000208057819 */ /* 0x000fe40000010205 */
[----:B------:R-:W-:Y:S02]  /*85a0*/  SHF.L.U64.HI R4, R13, 0x2, R4 ;  /* 0x000000020d047819 */ /* 0x000fe40000010204 */
[----:B-1----:R-:W-:Y:S01]  /*85b0*/  SHF.R.S32.HI R2, RZ, 0x1f, R52 ;  /* 0x0000001fff027819 */ /* 0x002fe20000011434 */
[----:B------:R-:W-:Y:S03]  /*85c0*/  STL [R1+0x100], R5 ;  /* 0x0001000501007387 */ /* 0x000fe60000100800 */
[----:B------:R-:W-:Y:S01]  /*85d0*/  SHF.L.U64.HI R2, R52, 0x2, R2 ;  /* 0x0000000234027819 */ /* 0x000fe20000010202 */
[----:B------:R-:W-:Y:S04]  /*85e0*/  STL [R1+0xfc], R4 ;  /* 0x0000fc0401007387 */ /* 0x000fe80000100800 */
[----:B------:R1:W-:Y:S04]  /*85f0*/  STL [R1+0xf8], R2 ;  /* 0x0000f80201007387 */ /* 0x0003e80000100800 */
[----:B------:R-:W4:Y:S04]  /*8600*/  LDL R8, [R1+0x184] ;  /* 0x0001840001087983 */ /* 0x000f280000100800 */
[----:B------:R-:W4:Y:S04]  /*8610*/  LDL R10, [R1+0x180] ;  /* 0x00018000010a7983 */ /* 0x000f280000100800 */
[----:B------:R-:W1:Y:S02]  /*8620*/  S2R R53, SR_TID.X ;  /* 0x0000000000357919 */ /* 0x000e640000002100 */
[----:B-1----:R-:W-:Y:S01]  /*8630*/  IMAD.U32 R2, RZ, RZ, UR9 ;  /* 0x00000009ff027e24 */ /* 0x002fe2000f8e00ff */
[C---:B------:R-:W-:Y:S01]  /*8640*/  LOP3.LUT R4, R49.reuse, 0x1c, RZ, 0xc0, !PT ;  /* 0x0000001c31047812 */ /* 0x040fe200078ec0ff */
[C---:B------:R-:W-:Y:S01]  /*8650*/  IMAD.SHL.U32 R16, R49.reuse, 0x80, RZ ;  /* 0x0000008031107824 */ /* 0x040fe200078e00ff */
[----:B------:R-:W-:Y:S01]  /*8660*/  SHF.R.S32.HI R96, RZ, 0x1f, R48 ;  /* 0x0000001fff607819 */ /* 0x000fe20000011430 */
[----:B------:R-:W-:Y:S01]  /*8670*/  USHF.R.S32.HI UR8, URZ, 0x1f, UR5 ;  /* 0x0000001f3f087899 */ /* 0x000fe20008011405 */
[----:B------:R-:W-:Y:S01]  /*8680*/  LEA.HI R2, R2, R4, RZ, 0x1f ;  /* 0x0000000402027211 */ /* 0x000fe200078ff8ff */
[----:B------:R-:W-:Y:S01]  /*8690*/  USHF.L.U32 UR4, UR5, 0x3, URZ ;  /* 0x0000000305047899 */ /* 0x000fe2000800063f */
[----:B------:R-:W-:Y:S01]  /*86a0*/  LOP3.LUT R4, R49, 0x7, RZ, 0xc0, !PT ;  /* 0x0000000731047812 */ /* 0x000fe200078ec0ff */
[----:B------:R-:W4:Y:S01]  /*86b0*/  LDL R52, [R1+0x188] ;  /* 0x0001880001347983 */ /* 0x000f220000100800 */
[----:B------:R-:W-:-:S02]  /*86c0*/  LOP3.LUT R16, R16, 0x3000, RZ, 0xc0, !PT ;  /* 0x0000300010107812 */ /* 0x000fc400078ec0ff */
[----:B------:R-:W-:Y:S01]  /*86d0*/  LEA.HI R96, R96, R48, RZ, 0x7 ;  /* 0x0000003060607211 */ /* 0x000fe200078f38ff */
[C---:B------:R-:W-:Y:S01]  /*86e0*/  IMAD.SHL.U32 R6, R49.reuse, 0x2, RZ ;  /* 0x0000000231067824 */ /* 0x040fe200078e00ff */
[----:B------:R-:W-:Y:S01]  /*86f0*/  LOP3.LUT R5, R49, 0x3, RZ, 0xc0, !PT ;  /* 0x0000000331057812 */ /* 0x000fe200078ec0ff */
[----:B------:R-:W4:Y:S01]  /*8700*/  LDL R48, [R1+0x18c] ;  /* 0x00018c0001307983 */ /* 0x000f220000100800 */
[----:B------:R-:W-:-:S03]  /*8710*/  IMAD R16, R4, 0x200, R16 ;  /* 0x0000020004107824 */ /* 0x000fc600078e0210 */
[----:B------:R-:W4:Y:S04]  /*8720*/  LDL R11, [R1+0x190] ;  /* 0x00019000010b7983 */ /* 0x000f280000100800 */
[----:B------:R-:W4:Y:S01]  /*8730*/  LDL R13, [R1+0x194] ;  /* 0x00019400010d7983 */ /* 0x000f220000100800 */
[----:B------:R-:W-:Y:S01]  /*8740*/  LOP3.LUT R53, R53, 0x7f, RZ, 0xc0, !PT ;  /* 0x0000007f35357812 */ /* 0x000fe200078ec0ff */
[----:B------:R-:W-:Y:S01]  /*8750*/  IMAD.SHL.U32 R17, R4, 0x10, RZ ;  /* 0x0000001004117824 */ /* 0x000fe200078e00ff */
[----:B------:R-:W-:Y:S01]  /*8760*/  USHF.L.U64.HI UR7, UR5, 0x3, UR8 ;  /* 0x0000000305077899 */ /* 0x000fe20008010208 */
[----:B------:R-:W4:Y:S02]  /*8770*/  LDL R49, [R1+0x19c] ;  /* 0x00019c0001317983 */ /* 0x000f240000100800 */
[----:B------:R-:W-:-:S02]  /*8780*/  IMAD R53, R53, c[0x0][0x18c], RZ ;  /* 0x0000630035357a24 */ /* 0x000fc400078e02ff */
[----:B------:R-:W-:Y:S01]  /*8790*/  IMAD R4, R5, 0x420, RZ ;  /* 0x0000042005047824 */ /* 0x000fe200078e02ff */
[----:B------:R-:W4:Y:S02]  /*87a0*/  LDL R7, [R1+0x1a4] ;  /* 0x0001a40001077983 */ /* 0x000f240000100800 */
[----:B------:R-:W-:Y:S02]  /*87b0*/  SHF.R.S32.HI R112, RZ, 0x1f, R53 ;  /* 0x0000001fff707819 */ /* 0x000fe40000011435 */
[----:B------:R-:W-:Y:S01]  /*87c0*/  LOP3.LUT R109, R4, R2, RZ, 0x3c, !PT ;  /* 0x00000002046d7212 */ /* 0x000fe200078e3cff */
[----:B------:R-:W4:Y:S01]  /*87d0*/  LDL R15, [R1+0x1a0] ;  /* 0x0001a000010f7983 */ /* 0x000f220000100800 */
[----:B------:R-:W-:-:S03]  /*87e0*/  SHF.L.U64.HI R112, R53, 0x2, R112 ;  /* 0x0000000235707819 */ /* 0x000fc60000010270 */
[----:B------:R-:W4:Y:S01]  /*87f0*/  LDL R53, [R1+0x198] ;  /* 0x0001980001357983 */ /* 0x000f220000100800 */
[----:B--2---:R-:W-:Y:S02]  /*8800*/  SHF.R.S32.HI R116, RZ, 0x1f, R9 ;  /* 0x0000001fff747819 */ /* 0x004fe40000011409 */
[----:B------:R-:W-:-:S04]  /*8810*/  LEA R117, P0, R9, UR4, 0x2 ;  /* 0x0000000409757c11 */ /* 0x000fc8000f8010ff */
[----:B------:R-:W-:Y:S02]  /*8820*/  LEA.HI.X R116, R9, UR7, R116, 0x2, P0 ;  /* 0x0000000709747c11 */ /* 0x000fe400080f1474 */
[----:B------:R-:W2:Y:S01]  /*8830*/  LDL R9, [R1+0x1a8] ;  /* 0x0001a80001097983 */ /* 0x000ea20000100800 */
[----:B---3--:R-:W-:Y:S02]  /*8840*/  SHF.R.S32.HI R118, RZ, 0x1f, R12 ;  /* 0x0000001fff767819 */ /* 0x008fe4000001140c */
[----:B------:R-:W-:-:S04]  /*8850*/  LEA R119, P1, R12, UR4, 0x2 ;  /* 0x000000040c777c11 */ /* 0x000fc8000f8210ff */
[----:B------:R-:W-:Y:S02]  /*8860*/  LEA.HI.X R118, R12, UR7, R118, 0x2, P1 ;  /* 0x000000070c767c11 */ /* 0x000fe400088f1476 */
[----:B------:R-:W3:Y:S04]  /*8870*/  LDL R12, [R1+0x1ac] ;  /* 0x0001ac00010c7983 */ /* 0x000ee80000100800 */
[----:B------:R-:W-:Y:S04]  /*8880*/  STL [R1+0xec], R109 ;  /* 0x0000ec6d01007387 */ /* 0x000fe80000100800 */
[----:B------:R-:W3:Y:S04]  /*8890*/  LDL R14, [R1+0x1d0] ;  /* 0x0001d000010e7983 */ /* 0x000ee80000100800 */
[----:B------:R-:W3:Y:S04]  /*88a0*/  LDL R108, [R1+0x1e4] ;  /* 0x0001e400016c7983 */ /* 0x000ee80000100800 */
[----:B------:R-:W3:Y:S01]  /*88b0*/  LDL R99, [R1+0x1e0] ;  /* 0x0001e00001637983 */ /* 0x000ee20000100800 */
[----:B----4-:R-:W-:-:S03]  /*88c0*/  SHF.R.S32.HI R122, RZ, 0x1f, R8 ;  /* 0x0000001fff7a7819 */ /* 0x010fc60000011408 */
[----:B------:R-:W4:Y:S01]  /*88d0*/  LDL R113, [R1+0x1f8] ;  /* 0x0001f80001717983 */ /* 0x000f220000100800 */
[C---:B------:R-:W-:Y:S02]  /*88e0*/  LEA R123, P1, R8.reuse, UR4, 0x2 ;  /* 0x00000004087b7c11 */ /* 0x040fe4000f8210ff */
[----:B------:R-:W-:Y:S01]  /*88f0*/  SHF.R.S32.HI R120, RZ, 0x1f, R10 ;  /* 0x0000001fff787819 */ /* 0x000fe2000001140a */
[----:B------:R-:W4:Y:S01]  /*8900*/  LDL R110, [R1+0x1f4] ;  /* 0x0001f400016e7983 */ /* 0x000f220000100800 */
[----:B------:R-:W-:Y:S02]  /*8910*/  LEA.HI.X R122, R8, UR7, R122, 0x2, P1 ;  /* 0x00000007087a7c11 */ /* 0x000fe400088f147a */
[C---:B------:R-:W-:Y:S01]  /*8920*/  LEA R121, P0, R10.reuse, UR4, 0x2 ;  /* 0x000000040a797c11 */ /* 0x040fe2000f8010ff */
[----:B------:R-:W4:Y:S03]  /*8930*/  LDL R8, [R1+0x1b4] ;  /* 0x0001b40001087983 */ /* 0x000f260000100800 */
[----:B------:R-:W-:Y:S01]  /*8940*/  LEA.HI.X R120, R10, UR7, R120, 0x2, P0 ;  /* 0x000000070a787c11 */ /* 0x000fe200080f1478 */
[----:B------:R-:W4:Y:S04]  /*8950*/  LDL R111, [R1+0x1fc] ;  /* 0x0001fc00016f7983 */ /* 0x000f280000100800 */
[----:B------:R-:W4:Y:S01]  /*8960*/  LDL R10, [R1+0x1b0] ;  /* 0x0001b000010a7983 */ /* 0x000f220000100800 */
[----:B------:R-:W-:-:S02]  /*8970*/  SHF.R.S32.HI R124, RZ, 0x1f, R52 ;  /* 0x0000001fff7c7819 */ /* 0x000fc40000011434 */
[----:B------:R-:W-:Y:S02]  /*8980*/  LEA R125, P2, R52, UR4, 0x2 ;  /* 0x00000004347d7c11 */ /* 0x000fe4000f8410ff */
[----:B------:R-:W-:Y:S02]  /*8990*/  SHF.R.S32.HI R90, RZ, 0x1f, R48 ;  /* 0x0000001fff5a7819 */ /* 0x000fe40000011430 */
[----:B------:R-:W-:Y:S02]  /*89a0*/  LEA R95, P3, R48, UR4, 0x2 ;  /* 0x00000004305f7c11 */ /* 0x000fe4000f8610ff */
[----:B------:R-:W-:Y:S02]  /*89b0*/  LEA.HI.X R124, R52, UR7, R124, 0x2, P2 ;  /* 0x00000007347c7c11 */ /* 0x000fe400090f147c */
[----:B------:R-:W-:Y:S01]  /*89c0*/  LEA.HI.X R90, R48, UR7, R90, 0x2, P3 ;  /* 0x00000007305a7c11 */ /* 0x000fe200098f145a */
[----:B------:R-:W4:Y:S01]  /*89d0*/  LDL R52, [R1+0x1b8] ;  /* 0x0001b80001347983 */ /* 0x000f220000100800 */
[----:B------:R-:W-:-:S02]  /*89e0*/  SHF.R.S32.HI R88, RZ, 0x1f, R11 ;  /* 0x0000001fff587819 */ /* 0x000fc4000001140b */
[----:B------:R-:W-:Y:S01]  /*89f0*/  SHF.R.S32.HI R86, RZ, 0x1f, R13 ;  /* 0x0000001fff567819 */ /* 0x000fe2000001140d */
[----:B------:R-:W4:Y:S01]  /*8a00*/  LDL R48, [R1+0x1bc] ;  /* 0x0001bc0001307983 */ /* 0x000f220000100800 */
[----:B------:R-:W-:Y:S02]  /*8a10*/  SHF.R.S32.HI R82, RZ, 0x1f, R49 ;  /* 0x0000001fff527819 */ /* 0x000fe40000011431 */
[----:B------:R-:W-:Y:S02]  /*8a20*/  LEA R94, P0, R11, UR4, 0x2 ;  /* 0x000000040b5e7c11 */ /* 0x000fe4000f8010ff */
[----:B------:R-:W-:Y:S02]  /*8a30*/  LEA R93, P1, R13, UR4, 0x2 ;  /* 0x000000040d5d7c11 */ /* 0x000fe4000f8210ff */
[----:B------:R-:W-:Y:S02]  /*8a40*/  LEA R91, P3, R49, UR4, 0x2 ;  /* 0x00000004315b7c11 */ /* 0x000fe4000f8610ff */
[----:B------:R-:W-:-:S02]  /*8a50*/  LEA.HI.X R88, R11, UR7, R88, 0x2, P0 ;  /* 0x000000070b587c11 */ /* 0x000fc400080f1458 */
[----:B------:R-:W-:Y:S01]  /*8a60*/  LEA.HI.X R86, R13, UR7, R86, 0x2, P1 ;  /* 0x000000070d567c11 */ /* 0x000fe200088f1456 */
[----:B------:R-:W4:Y:S01]  /*8a70*/  LDL R11, [R1+0x1c0] ;  /* 0x0001c000010b7983 */ /* 0x000f220000100800 */
[----:B------:R-:W-:Y:S02]  /*8a80*/  LEA.HI.X R82, R49, UR7, R82, 0x2, P3 ;  /* 0x0000000731527c11 */ /* 0x000fe400098f1452 */
[----:B------:R-:W-:Y:S01]  /*8a90*/  SHF.R.S32.HI R84, RZ, 0x1f, R53 ;  /* 0x0000001fff547819 */ /* 0x000fe20000011435 */
[----:B------:R-:W4:Y:S01]  /*8aa0*/  LDL R13, [R1+0x1c4] ;  /* 0x0001c400010d7983 */ /* 0x000f220000100800 */
[----:B------:R-:W-:Y:S02]  /*8ab0*/  LEA R92, P2, R53, UR4, 0x2 ;  /* 0x00000004355c7c11 */ /* 0x000fe4000f8410ff */
[----:B------:R-:W-:Y:S01]  /*8ac0*/  SHF.R.S32.HI R78, RZ, 0x1f, R7 ;  /* 0x0000001fff4e7819 */ /* 0x000fe20000011407 */
[----:B------:R-:W4:Y:S01]  /*8ad0*/  LDL R49, [R1+0x1cc] ;  /* 0x0001cc0001317983 */ /* 0x000f220000100800 */
[----:B------:R-:W-:-:S02]  /*8ae0*/  LEA R87, P1, R7, UR4, 0x2 ;  /* 0x0000000407577c11 */ /* 0x000fc4000f8210ff */
[----:B------:R-:W-:Y:S02]  /*8af0*/  LEA.HI.X R84, R53, UR7, R84, 0x2, P2 ;  /* 0x0000000735547c11 */ /* 0x000fe400090f1454 */
[----:B------:R-:W-:Y:S01]  /*8b00*/  LEA.HI.X R78, R7, UR7, R78, 0x2, P1 ;  /* 0x00000007074e7c11 */ /* 0x000fe200088f144e */
[----:B------:R-:W4:Y:S01]  /*8b10*/  LDL R53, [R1+0x1c8] ;  /* 0x0001c80001357983 */ /* 0x000f220000100800 */
[----:B------:R-:W-:Y:S02]  /*8b20*/  SHF.R.S32.HI R80, RZ, 0x1f, R15 ;  /* 0x0000001fff507819 */ /* 0x000fe4000001140f */
[C---:B------:R-:W-:Y:S01]  /*8b30*/  LEA R89, P0, R15.reuse, UR4, 0x2 ;  /* 0x000000040f597c11 */ /* 0x040fe2000f8010ff */
[----:B------:R-:W4:Y:S03]  /*8b40*/  LDL R7, [R1+0x1d4] ;  /* 0x0001d40001077983 */ /* 0x000f260000100800 */
[----:B------:R-:W-:-:S02]  /*8b50*/  LEA.HI.X R80, R15, UR7, R80, 0x2, P0 ;  /* 0x000000070f507c11 */ /* 0x000fc400080f1450 */
[----:B--2---:R-:W-:Y:S02]  /*8b60*/  SHF.R.S32.HI R76, RZ, 0x1f, R9 ;  /* 0x0000001fff4c7819 */ /* 0x004fe40000011409 */
[----:B------:R-:W-:-:S04]  /*8b70*/  LEA R85, P2, R9, UR4, 0x2 ;  /* 0x0000000409557c11 */ /* 0x000fc8000f8410ff */
[----:B------:R-:W-:Y:S02]  /*8b80*/  LEA.HI.X R76, R9, UR7, R76, 0x2, P2 ;  /* 0x00000007094c7c11 */ /* 0x000fe400090f144c */
[----:B------:R-:W2:Y:S01]  /*8b90*/  LDL R9, [R1+0x1d8] ;  /* 0x0001d80001097983 */ /* 0x000ea20000100800 */
[----:B---3--:R-:W-:Y:S02]  /*8ba0*/  SHF.R.S32.HI R74, RZ, 0x1f, R12 ;  /* 0x0000001fff4a7819 */ /* 0x008fe4000001140c */
[----:B------:R-:W-:-:S04]  /*8bb0*/  LEA R83, P3, R12, UR4, 0x2 ;  /* 0x000000040c537c11 */ /* 0x000fc8000f8610ff */
[----:B------:R-:W-:Y:S02]  /*8bc0*/  LEA.HI.X R74, R12, UR7, R74, 0x2, P3 ;  /* 0x000000070c4a7c11 */ /* 0x000fe400098f144a */
[----:B------:R-:W3:Y:S01]  /*8bd0*/  LDL R12, [R1+0x1dc] ;  /* 0x0001dc00010c7983 */ /* 0x000ee20000100800 */
[----:B----4-:R-:W-:Y:S02]  /*8be0*/  SHF.R.S32.HI R62, RZ, 0x1f, R8 ;  /* 0x0000001fff3e7819 */ /* 0x010fe40000011408 */
[----:B------:R-:W-:-:S04]  /*8bf0*/  LEA R79, P1, R8, UR4, 0x2 ;  /* 0x00000004084f7c11 */ /* 0x000fc8000f8210ff */
[----:B------:R-:W-:Y:S02]  /*8c00*/  LEA.HI.X R62, R8, UR7, R62, 0x2, P1 ;  /* 0x00000007083e7c11 */ /* 0x000fe400088f143e */
[----:B------:R-:W-:Y:S01]  /*8c10*/  SHF.R.S32.HI R72, RZ, 0x1f, R10 ;  /* 0x0000001fff487819 */ /* 0x000fe2000001140a */
[----:B------:R-:W4:Y:S01]  /*8c20*/  LDL R8, [R1+0x1ec] ;  /* 0x0001ec0001087983 */ /* 0x000f220000100800 */
[----:B------:R-:W-:-:S04]  /*8c30*/  LEA R81, P0, R10, UR4, 0x2 ;  /* 0x000000040a517c11 */ /* 0x000fc8000f8010ff */
[----:B------:R-:W-:Y:S02]  /*8c40*/  LEA.HI.X R72, R10, UR7, R72, 0x2, P0 ;  /* 0x000000070a487c11 */ /* 0x000fe400080f1448 */
[----:B------:R-:W4:Y:S01]  /*8c50*/  LDL R10, [R1+0x1e8] ;  /* 0x0001e800010a7983 */ /* 0x000f220000100800 */
[----:B------:R-:W-:Y:S02]  /*8c60*/  SHF.R.S32.HI R60, RZ, 0x1f, R52 ;  /* 0x0000001fff3c7819 */ /* 0x000fe40000011434 */
[----:B------:R-:W-:Y:S02]  /*8c70*/  LEA R77, P2, R52, UR4, 0x2 ;  /* 0x00000004344d7c11 */ /* 0x000fe4000f8410ff */
[----:B------:R-:W-:Y:S02]  /*8c80*/  SHF.R.S32.HI R54, RZ, 0x1f, R48 ;  /* 0x0000001fff367819 */ /* 0x000fe40000011430 */
[----:B------:R-:W-:Y:S02]  /*8c90*/  LEA R75, P3, R48, UR4, 0x2 ;  /* 0x00000004304b7c11 */ /* 0x000fe4000f8610ff */
[----:B------:R-:W-:-:S02]  /*8ca0*/  LEA.HI.X R60, R52, UR7, R60, 0x2, P2 ;  /* 0x00000007343c7c11 */ /* 0x000fc400090f143c */
[----:B------:R-:W-:Y:S02]  /*8cb0*/  LEA.HI.X R54, R48, UR7, R54, 0x2, P3 ;  /* 0x0000000730367c11 */ /* 0x000fe400098f1436 */
[----:B------:R-:W-:Y:S02]  /*8cc0*/  SHF.R.S32.HI R52, RZ, 0x1f, R11 ;  /* 0x0000001fff347819 */ /* 0x000fe4000001140b */
[----:B------:R-:W-:Y:S02]  /*8cd0*/  LEA R73, P0, R11, UR4, 0x2 ;  /* 0x000000040b497c11 */ /* 0x000fe4000f8010ff */
[----:B------:R-:W-:Y:S02]  /*8ce0*/  SHF.R.S32.HI R50, RZ, 0x1f, R13 ;  /* 0x0000001fff327819 */ /* 0x000fe4000001140d */
[----:B------:R-:W-:Y:S02]  /*8cf0*/  LEA R63, P1, R13, UR4, 0x2 ;  /* 0x000000040d3f7c11 */ /* 0x000fe4000f8210ff */
[----:B------:R-:W-:-:S02]  /*8d00*/  SHF.R.S32.HI R46, RZ, 0x1f, R49 ;  /* 0x0000001fff2e7819 */ /* 0x000fc40000011431 */
[----:B------:R-:W-:Y:S02]  /*8d10*/  LEA R55, P3, R49, UR4, 0x2 ;  /* 0x0000000431377c11 */ /* 0x000fe4000f8610ff */
[----:B------:R-:W-:Y:S02]  /*8d20*/  LEA.HI.X R52, R11, UR7, R52, 0x2, P0 ;  /* 0x000000070b347c11 */ /* 0x000fe400080f1434 */
[----:B------:R-:W-:Y:S02]  /*8d30*/  LEA.HI.X R50, R13, UR7, R50, 0x2, P1 ;  /* 0x000000070d327c11 */ /* 0x000fe400088f1432 */
[----:B------:R-:W-:Y:S02]  /*8d40*/  LEA.HI.X R46, R49, UR7, R46, 0x2, P3 ;  /* 0x00000007312e7c11 */ /* 0x000fe400098f142e */
[----:B------:R-:W-:Y:S02]  /*8d50*/  SHF.R.S32.HI R48, RZ, 0x1f, R53 ;  /* 0x0000001fff307819 */ /* 0x000fe40000011435 */
[----:B------:R-:W-:-:S02]  /*8d60*/  LEA R61, P2, R53, UR4, 0x2 ;  /* 0x00000004353d7c11 */ /* 0x000fc4000f8410ff */
[----:B------:R-:W-:Y:S02]  /*8d70*/  SHF.R.S32.HI R15, RZ, 0x1f, R7 ;  /* 0x0000001fff0f7819 */ /* 0x000fe40000011407 */
[----:B------:R-:W-:Y:S02]  /*8d80*/  LEA R51, P1, R7, UR4, 0x2 ;  /* 0x0000000407337c11 */ /* 0x000fe4000f8210ff */
[----:B------:R-:W-:Y:S02]  /*8d90*/  LEA.HI.X R48, R53, UR7, R48, 0x2, P2 ;  /* 0x0000000735307c11 */ /* 0x000fe400090f1430 */
[----:B------:R-:W-:Y:S02]  /*8da0*/  LEA.HI.X R15, R7, UR7, R15, 0x2, P1 ;  /* 0x00000007070f7c11 */ /* 0x000fe400088f140f */
[----:B------:R-:W-:Y:S02]  /*8db0*/  SHF.R.S32.HI R44, RZ, 0x1f, R14 ;  /* 0x0000001fff2c7819 */ /* 0x000fe4000001140e */
[----:B------:R-:W-:-:S02]  /*8dc0*/  LEA R53, P0, R14, UR4, 0x2 ;  /* 0x000000040e357c11 */ /* 0x000fc4000f8010ff */
[----:B------:R-:W-:Y:S02]  /*8dd0*/  SHF.R.S32.HI R7, RZ, 0x1f, R108 ;  /* 0x0000001fff077819 */ /* 0x000fe4000001146c */
[----:B------:R-:W-:Y:S02]  /*8de0*/  LEA R43, P1, R108, UR4, 0x2 ;  /* 0x000000046c2b7c11 */ /* 0x000fe4000f8210ff */
[----:B------:R-:W-:Y:S02]  /*8df0*/  LOP3.LUT R17, R17, 0x30, R6, 0x78, !PT ;  /* 0x0000003011117812 */ /* 0x000fe400078e7806 */
[----:B------:R-:W-:Y:S02]  /*8e00*/  LEA.HI.X R44, R14, UR7, R44, 0x2, P0 ;  /* 0x000000070e2c7c11 */ /* 0x000fe400080f142c */
[----:B------:R-:W-:Y:S01]  /*8e10*/  LEA.HI.X R7, R108, UR7, R7, 0x2, P1 ;  /* 0x000000076c077c11 */ /* 0x000fe200088f1407 */
[----:B------:R-:W-:Y:S01]  /*8e20*/  IMAD.MOV.U32 R108, RZ, RZ, c[0x0][0x188] ;  /* 0x00006200ff6c7624 */ /* 0x000fe200078e00ff */
[----:B------:R-:W-:-:S02]  /*8e30*/  LEA R45, P0, R99, UR4, 0x2 ;  /* 0x00000004632d7c11 */ /* 0x000fc4000f8010ff */
[----:B------:R-:W-:Y:S02]  /*8e40*/  SHF.R.S32.HI R2, RZ, 0x1f, R113 ;  /* 0x0000001fff027819 */ /* 0x000fe40000011471 */
[----:B------:R-:W-:Y:S02]  /*8e50*/  SHF.R.S32.HI R4, RZ, 0x1f, R110 ;  /* 0x0000001fff047819 */ /* 0x000fe4000001146e */
[----:B------:R-:W-:Y:S02]  /*8e60*/  IADD3 R121, P4, R121, c[0x0][0x168], RZ ;  /* 0x00005a0079797a10 */ /* 0x000fe40007f9e0ff */
[----:B------:R-:W-:Y:S02]  /*8e70*/  IADD3 R123, P5, R123, c[0x0][0x168], RZ ;  /* 0x00005a007b7b7a10 */ /* 0x000fe40007fbe0ff */
[----:B------:R-:W-:Y:S02]  /*8e80*/  IADD3.X R120, R120, c[0x0][0x16c], RZ, P4, !PT ;  /* 0x00005b0078787a10 */ /* 0x000fe400027fe4ff */
[----:B------:R-:W-:-:S02]  /*8e90*/  IADD3 R93, P4, R93, c[0x0][0x168], RZ ;  /* 0x00005a005d5d7a10 */ /* 0x000fc40007f9e0ff */
[----:B------:R-:W-:Y:S02]  /*8ea0*/  IADD3.X R122, R122, c[0x0][0x16c], RZ, P5, !PT ;  /* 0x00005b007a7a7a10 */ /* 0x000fe40002ffe4ff */
[----:B------:R-:W-:Y:S02]  /*8eb0*/  IADD3 R92, P5, R92, c[0x0][0x168], RZ ;  /* 0x00005a005c5c7a10 */ /* 0x000fe40007fbe0ff */
[----:B------:R-:W-:Y:S02]  /*8ec0*/  LOP3.LUT R42, R114, 0x7e, RZ, 0xfc, !PT ;  /* 0x0000007e722a7812 */ /* 0x000fe400078efcff */
[----:B------:R-:W-:Y:S02]  /*8ed0*/  IADD3.X R86, R86, c[0x0][0x16c], RZ, P4, !PT ;  /* 0x00005b0056567a10 */ /* 0x000fe400027fe4ff */
[----:B------:R-:W-:Y:S02]  /*8ee0*/  IADD3 R85, P4, R85, c[0x0][0x168], RZ ;  /* 0x00005a0055557a10 */ /* 0x000fe40007f9e0ff */
[----:B------:R-:W-:-:S02]  /*8ef0*/  IADD3.X R84, R84, c[0x0][0x16c], RZ, P5, !PT ;  /* 0x00005b0054547a10 */ /* 0x000fc40002ffe4ff */
[----:B------:R-:W-:Y:S02]  /*8f00*/  IADD3 R83, P5, R83, c[0x0][0x168], RZ ;  /* 0x00005a0053537a10 */ /* 0x000fe40007fbe0ff */
[----:B------:R-:W-:Y:S02]  /*8f10*/  IADD3.X R76, R76, c[0x0][0x16c], RZ, P4, !PT ;  /* 0x00005b004c4c7a10 */ /* 0x000fe400027fe4ff */
[----:B------:R-:W-:Y:S02]  /*8f20*/  IADD3 R75, P4, R75, c[0x0][0x168], RZ ;  /* 0x00005a004b4b7a10 */ /* 0x000fe40007f9e0ff */
        /* <DEDUP_REMOVED lines=9> */
[----:B------:R-:W-:Y:S01]  /*8fc0*/  IADD3.X R7, R7, c[0x0][0x16c], RZ, P4, !PT ;  /* 0x00005b0007077a10 */ /* 0x000fe200027fe4ff */
        /* <DEDUP_REMOVED lines=21> */
[----:B--2---:R-:W-:-:S02]  /*9120*/  SHF.R.S32.HI R13, RZ, 0x1f, R9 ;  /* 0x0000001fff0d7819 */ /* 0x004fc40000011409 */
[----:B------:R-:W-:-:S04]  /*9130*/  LEA R49, P2, R9, UR4, 0x2 ;  /* 0x0000000409317c11 */ /* 0x000fc8000f8410ff */
[----:B------:R-:W-:Y:S02]  /*9140*/  LEA.HI.X R13, R9, UR7, R13, 0x2, P2 ;  /* 0x00000007090d7c11 */ /* 0x000fe400090f140d */
[----:B------:R-:W-:Y:S02]  /*9150*/  SHF.R.S32.HI R9, RZ, 0x1f, R99 ;  /* 0x0000001fff097819 */ /* 0x000fe40000011463 */
[----:B---3--:R-:W-:Y:S02]  /*9160*/  SHF.R.S32.HI R11, RZ, 0x1f, R12 ;  /* 0x0000001fff0b7819 */ /* 0x008fe4000001140c */
[----:B------:R-:W-:-:S04]  /*9170*/  LEA R47, P3, R12, UR4, 0x2 ;  /* 0x000000040c2f7c11 */ /* 0x000fc8000f8610ff */
[----:B------:R-:W-:Y:S02]  /*9180*/  LEA.HI.X R11, R12, UR7, R11, 0x2, P3 ;  /* 0x000000070c0b7c11 */ /* 0x000fe400098f140b */
[----:B------:R-:W-:Y:S02]  /*9190*/  LEA.HI.X R9, R99, UR7, R9, 0x2, P0 ;  /* 0x0000000763097c11 */ /* 0x000fe400080f1409 */
[----:B----4-:R-:W-:Y:S02]  /*91a0*/  SHF.R.S32.HI R5, RZ, 0x1f, R8 ;  /* 0x0000001fff057819 */ /* 0x010fe40000011408 */
[----:B------:R-:W-:-:S04]  /*91b0*/  LEA R12, P3, R8, UR4, 0x2 ;  /* 0x00000004080c7c11 */ /* 0x000fc8000f8610ff */
[----:B------:R-:W-:Y:S02]  /*91c0*/  LEA.HI.X R5, R8, UR7, R5, 0x2, P3 ;  /* 0x0000000708057c11 */ /* 0x000fe400098f1405 */
[----:B------:R-:W-:Y:S02]  /*91d0*/  SHF.R.S32.HI R6, RZ, 0x1f, R10 ;  /* 0x0000001fff067819 */ /* 0x000fe4000001140a */
[C---:B------:R-:W-:Y:S02]  /*91e0*/  LEA R14, P2, R10.reuse, UR4, 0x2 ;  /* 0x000000040a0e7c11 */ /* 0x040fe4000f8410ff */
[C---:B------:R-:W-:Y:S02]  /*91f0*/  LEA R8, P1, R113.reuse, UR4, 0x2 ;  /* 0x0000000471087c11 */ /* 0x040fe4000f8210ff */
[----:B------:R-:W-:Y:S02]  /*9200*/  LEA.HI.X R6, R10, UR7, R6, 0x2, P2 ;  /* 0x000000070a067c11 */ /* 0x000fe400090f1406 */
[----:B------:R-:W-:Y:S01]  /*9210*/  LEA.HI.X R2, R113, UR7, R2, 0x2, P1 ;  /* 0x0000000771027c11 */ /* 0x000fe200088f1402 */
[----:B------:R-:W-:Y:S01]  /*9220*/  IMAD.SHL.U32 R113, R108, 0x80, RZ ;  /* 0x000000806c717824 */ /* 0x000fe200078e00ff */
[----:B------:R-:W-:-:S02]  /*9230*/  LEA R10, P0, R110, UR4, 0x2 ;  /* 0x000000046e0a7c11 */ /* 0x000fc4000f8010ff */
[----:B------:R-:W-:Y:S02]  /*9240*/  IADD3 R117, P1, R117, c[0x0][0x168], RZ ;  /* 0x00005a0075757a10 */ /* 0x000fe40007f3e0ff */
[----:B------:R-:W-:Y:S02]  /*9250*/  LEA.HI.X R4, R110, UR7, R4, 0x2, P0 ;  /* 0x000000076e047c11 */ /* 0x000fe400080f1404 */
[----:B------:R-:W-:Y:S02]  /*9260*/  LEA R97, P0, R113, R111, 0x3 ;  /* 0x0000006f71617211 */ /* 0x000fe400078018ff */
[----:B------:R-:W-:Y:S02]  /*9270*/  SHF.R.S32.HI R98, RZ, 0x1f, R113 ;  /* 0x0000001fff627819 */ /* 0x000fe40000011471 */
[----:B------:R-:W-:Y:S01]  /*9280*/  IADD3 R119, P2, R119, c[0x0][0x168], RZ ;  /* 0x00005a0077777a10 */ /* 0x000fe20007f5e0ff */
[----:B------:R-:W-:Y:S01]  /*9290*/  IMAD.IADD R108, R16, 0x1, R17 ;  /* 0x00000001106c7824 */ /* 0x000fe200078e0211 */
[----:B------:R-:W-:-:S02]  /*92a0*/  LEA.HI.X R0, R113, R0, R98, 0x3, P0 ;  /* 0x0000000071007211 */ /* 0x000fc400000f1c62 */
[----:B------:R-:W-:Y:S02]  /*92b0*/  IADD3 R97, P0, R97, c[0x0][0x160], RZ ;  /* 0x0000580061617a10 */ /* 0x000fe40007f1e0ff */
[----:B------:R-:W-:Y:S02]  /*92c0*/  IADD3 R125, P3, R125, c[0x0][0x168], RZ ;  /* 0x00005a007d7d7a10 */ /* 0x000fe40007f7e0ff */
[----:B------:R-:W-:Y:S02]  /*92d0*/  IADD3.X R116, R116, c[0x0][0x16c], RZ, P1, !PT ;  /* 0x00005b0074747a10 */ /* 0x000fe40000ffe4ff */
[----:B------:R-:W-:Y:S02]  /*92e0*/  IADD3 R95, P1, R95, c[0x0][0x168], RZ ;  /* 0x00005a005f5f7a10 */ /* 0x000fe40007f3e0ff */
[----:B------:R-:W-:Y:S02]  /*92f0*/  IADD3.X R118, R118, c[0x0][0x16c], RZ, P2, !PT ;  /* 0x00005b0076767a10 */ /* 0x000fe400017fe4ff */
[----:B------:R-:W-:Y:S01]  /*9300*/  IADD3 R94, P2, R94, c[0x0][0x168], RZ ;  /* 0x00005a005e5e7a10 */ /* 0x000fe20007f5e0ff */
[----:B------:R-:W-:Y:S01]  /*9310*/  STL [R1+0xe8], R108 ;  /* 0x0000e86c01007387 */ /* 0x000fe20000100800 */
[----:B------:R-:W-:-:S02]  /*9320*/  LOP3.LUT R110, R114, 0x7a, RZ, 0xfc, !PT ;  /* 0x0000007a726e7812 */ /* 0x000fc400078efcff */
[----:B------:R-:W-:Y:S01]  /*9330*/  IADD3.X R124, R124, c[0x0][0x16c], RZ, P3, !PT ;  /* 0x00005b007c7c7a10 */ /* 0x000fe20001ffe4ff */
[----:B------:R-:W-:Y:S01]  /*9340*/  STL [R1+0xe4], R97 ;  /* 0x0000e46101007387 */ /* 0x000fe20000100800 */
[----:B------:R-:W-:Y:S02]  /*9350*/  IADD3 R91, P3, R91, c[0x0][0x168], RZ ;  /* 0x00005a005b5b7a10 */ /* 0x000fe40007f7e0ff */
[----:B------:R-:W-:Y:S01]  /*9360*/  IADD3.X R90, R90, c[0x0][0x16c], RZ, P1, !PT ;  /* 0x00005b005a5a7a10 */ /* 0x000fe20000ffe4ff */
[----:B------:R-:W-:Y:S01]  /*9370*/  STL [R1+0x4], R95 ;  /* 0x0000045f01007387 */ /* 0x000fe20000100800 */
[----:B------:R-:W-:Y:S01]  /*9380*/  IADD3 R89, P1, R89, c[0x0][0x168], RZ ;  /* 0x00005a0059597a10 */ /* 0x000fe20007f3e0ff */
[----:B------:R-:W-:Y:S01]  /*9390*/  IMAD R17, R110, c[0x0][0x188], RZ ;  /* 0x000062006e117a24 */ /* 0x000fe200078e02ff */
[C---:B------:R-:W-:Y:S01]  /*93a0*/  LOP3.LUT R99, R114.reuse, 0x7c, RZ, 0xfc, !PT ;  /* 0x0000007c72637812 */ /* 0x040fe200078efcff */
[----:B------:R-:W-:Y:S01]  /*93b0*/  STL [R1+0xc], R94 ;  /* 0x00000c5e01007387 */ /* 0x000fe20000100800 */
[----:B------:R-:W-:-:S02]  /*93c0*/  LOP3.LUT R111, R114, 0x78, RZ, 0xfc, !PT ;  /* 0x00000078726f7812 */ /* 0x000fc400078efcff */
[----:B------:R-:W-:Y:S01]  /*93d0*/  IADD3.X R88, R88, c[0x0][0x16c], RZ, P2, !PT ;  /* 0x00005b0058587a10 */ /* 0x000fe200017fe4ff */
[----:B------:R-:W-:Y:S01]  /*93e0*/  STL [R1+0x14], R93 ;  /* 0x0000145d01007387 */ /* 0x000fe20000100800 */
[----:B------:R-:W-:Y:S02]  /*93f0*/  IADD3 R87, P2, R87, c[0x0][0x168], RZ ;  /* 0x00005a0057577a10 */ /* 0x000fe40007f5e0ff */
[----:B------:R-:W-:Y:S01]  /*9400*/  LOP3.LUT R110, R114, 0x72, RZ, 0xfc, !PT ;  /* 0x00000072726e7812 */ /* 0x000fe200078efcff */
[----:B------:R-:W-:Y:S01]  /*9410*/  STL [R1+0x1c], R92 ;  /* 0x00001c5c01007387 */ /* 0x000fe20000100800 */
[----:B------:R-:W-:-:S03]  /*9420*/  IMAD R16, R42, c[0x0][0x188], RZ ;  /* 0x000062002a107a24 */ /* 0x000fc600078e02ff */
[----:B------:R-:W-:Y:S01]  /*9430*/  STL [R1+0x24], R91 ;  /* 0x0000245b01007387 */ /* 0x000fe20000100800 */
[----:B------:R-:W-:Y:S01]  /*9440*/  IMAD R18, R99, c[0x0][0x188], RZ ;  /* 0x0000620063127a24 */ /* 0x000fe200078e02ff */
[C---:B------:R-:W-:Y:S02]  /*9450*/  LOP3.LUT R42, R114.reuse, 0x76, RZ, 0xfc, !PT ;  /* 0x00000076722a7812 */ /* 0x040fe400078efcff */
[----:B------:R-:W-:Y:S01]  /*9460*/  STL [R1], R90 ;  /* 0x0000005a01007387 */ /* 0x000fe20000100800 */
[----:B------:R-:W-:Y:S01]  /*9470*/  IMAD R16, R111, c[0x0][0x188], RZ ;  /* 0x000062006f107a24 */ /* 0x000fe200078e02ff */
[C---:B------:R-:W-:Y:S02]  /*9480*/  LOP3.LUT R99, R114.reuse, 0x74, RZ, 0xfc, !PT ;  /* 0x0000007472637812 */ /* 0x040fe400078efcff */
[----:B------:R-:W-:Y:S01]  /*9490*/  STL [R1+0x2c], R89 ;  /* 0x00002c5901007387 */ /* 0x000fe20000100800 */
[----:B------:R-:W-:Y:S01]  /*94a0*/  LOP3.LUT R111, R114, 0x70, RZ, 0xfc, !PT ;  /* 0x00000070726f7812 */ /* 0x000fe200078efcff */
[----:B------:R-:W-:Y:S01]  /*94b0*/  IMAD R17, R110, c[0x0][0x188], RZ ;  /* 0x000062006e117a24 */ /* 0x000fe200078e02ff */
[----:B------:R-:W-:Y:S01]  /*94c0*/  IADD3.X R82, R82, c[0x0][0x16c], RZ, P3, !PT ;  /* 0x00005b0052527a10 */ /* 0x000fe20001ffe4ff */
[----:B------:R-:W-:Y:S01]  /*94d0*/  STL [R1+0x8], R88 ;  /* 0x0000085801007387 */ /* 0x000fe20000100800 */
[----:B------:R-:W-:-:S03]  /*94e0*/  IADD3 R81, P3, R81, c[0x0][0x168], RZ ;  /* 0x00005a0051517a10 */ /* 0x000fc60007f7e0ff */
[----:B------:R-:W-:Y:S01]  /*94f0*/  STL [R1+0x34], R87 ;  /* 0x0000345701007387 */ /* 0x000fe20000100800 */
[----:B------:R-:W-:Y:S02]  /*9500*/  LOP3.LUT R110, R114, 0x6a, RZ, 0xfc, !PT ;  /* 0x0000006a726e7812 */ /* 0x000fe400078efcff */
[----:B------:R-:W-:Y:S01]  /*9510*/  IADD3.X R80, R80, c[0x0][0x16c], RZ, P1, !PT ;  /* 0x00005b0050507a10 */ /* 0x000fe20000ffe4ff */
[----:B------:R-:W-:Y:S01]  /*9520*/  STL [R1+0x10], R86 ;  /* 0x0000105601007387 */ /* 0x000fe20000100800 */
[----:B------:R-:W-:Y:S01]  /*9530*/  IADD3 R79, P1, R79, c[0x0][0x168], RZ ;  /* 0x00005a004f4f7a10 */ /* 0x000fe20007f3e0ff */
[----:B------:R-:W-:Y:S02]  /*9540*/  IMAD R16, R42, c[0x0][0x188], RZ ;  /* 0x000062002a107a24 */ /* 0x000fe400078e02ff */
[----:B------:R-:W-:Y:S01]  /*9550*/  STL [R1+0x3c], R85 ;  /* 0x00003c5501007387 */ /* 0x000fe20000100800 */
[----:B------:R-:W-:Y:S01]  /*9560*/  IADD3.X R78, R78, c[0x0][0x16c], RZ, P2, !PT ;  /* 0x00005b004e4e7a10 */ /* 0x000fe200017fe4ff */
[----:B------:R-:W-:-:S02]  /*9570*/  IMAD R18, R99, c[0x0][0x188], RZ ;  /* 0x0000620063127a24 */ /* 0x000fc400078e02ff */
[----:B------:R-:W-:Y:S01]  /*9580*/  STL [R1+0x18], R84 ;  /* 0x0000185401007387 */ /* 0x000fe20000100800 */
[----:B------:R-:W-:Y:S01]  /*9590*/  IMAD R16, R111, c[0x0][0x188], RZ ;  /* 0x000062006f107a24 */ /* 0x000fe200078e02ff */
[----:B------:R-:W-:Y:S02]  /*95a0*/  LOP3.LUT R42, R114, 0x6e, RZ, 0xfc, !PT ;  /* 0x0000006e722a7812 */ /* 0x000fe400078efcff */
[----:B------:R-:W-:Y:S01]  /*95b0*/  STL [R1+0x44], R83 ;  /* 0x0000445301007387 */ /* 0x000fe20000100800 */
[----:B------:R-:W-:Y:S01]  /*95c0*/  IADD3 R77, P2, R77, c[0x0][0x168], RZ ;  /* 0x00005a004d4d7a10 */ /* 0x000fe20007f5e0ff */
[----:B------:R-:W-:Y:S01]  /*95d0*/  IMAD R17, R110, c[0x0][0x188], RZ ;  /* 0x000062006e117a24 */ /* 0x000fe200078e02ff */
[C---:B------:R-:W-:Y:S01]  /*95e0*/  LOP3.LUT R99, R114.reuse, 0x6c, RZ, 0xfc, !PT ;  /* 0x0000006c72637812 */ /* 0x040fe200078efcff */
[----:B------:R-:W-:Y:S01]  /*95f0*/  STL [R1+0x20], R82 ;  /* 0x0000205201007387 */ /* 0x000fe20000100800 */
[----:B------:R-:W-:-:S03]  /*9600*/  LOP3.LUT R111, R114, 0x68, RZ, 0xfc, !PT ;  /* 0x00000068726f7812 */ /* 0x000fc600078efcff */
[----:B------:R-:W-:Y:S01]  /*9610*/  STL [R1+0x4c], R81 ;  /* 0x00004c5101007387 */ /* 0x000fe20000100800 */
[----:B------:R-:W-:-:S03]  /*9620*/  LOP3.LUT R110, R114, 0x62, RZ, 0xfc, !PT ;  /* 0x00000062726e7812 */ /* 0x000fc600078efcff */
[----:B------:R-:W-:Y:S01]  /*9630*/  STL [R1+0x28], R80 ;  /* 0x0000285001007387 */ /* 0x000fe20000100800 */
[----:B------:R-:W-:Y:S01]  /*9640*/  IMAD R16, R42, c[0x0][0x188], RZ ;  /* 0x000062002a107a24 */ /* 0x000fe200078e02ff */
[----:B------:R-:W-:Y:S02]  /*9650*/  IADD3.X R72, R72, c[0x0][0x16c], RZ, P3, !PT ;  /* 0x00005b0048487a10 */ /* 0x000fe40001ffe4ff */
[----:B------:R-:W-:Y:S01]  /*9660*/  STL [R1+0x54], R79 ;  /* 0x0000544f01007387 */ /* 0x000fe20000100800 */
[----:B------:R-:W-:Y:S01]  /*9670*/  IMAD R18, R99, c[0x0][0x188], RZ ;  /* 0x0000620063127a24 */ /* 0x000fe200078e02ff */
[----:B------:R-:W-:Y:S02]  /*9680*/  LOP3.LUT R42, R114, 0x66, RZ, 0xfc, !PT ;  /* 0x00000066722a7812 */ /* 0x000fe400078efcff */
[----:B------:R-:W-:Y:S01]  /*9690*/  STL [R1+0x30], R78 ;  /* 0x0000304e01007387 */ /* 0x000fe20000100800 */
[----:B------:R-:W-:Y:S01]  /*96a0*/  IMAD R16, R111, c[0x0][0x188], RZ ;  /* 0x000062006f107a24 */ /* 0x000fe200078e02ff */
[----:B------:R-:W-:-:S02]  /*96b0*/  IADD3 R63, P3, R63, c[0x0][0x168], RZ ;  /* 0x00005a003f3f7a10 */ /* 0x000fc40007f7e0ff */
[----:B------:R-:W-:Y:S01]  /*96c0*/  STL [R1+0x5c], R77 ;  /* 0x00005c4d01007387 */ /* 0x000fe20000100800 */
[----:B------:R-:W-:Y:S01]  /*96d0*/  LOP3.LUT R99, R114, 0x64, RZ, 0xfc, !PT ;  /* 0x0000006472637812 */ /* 0x000fe200078efcff */
[----:B------:R-:W-:Y:S01]  /*96e0*/  IMAD R17, R110, c[0x0][0x188], RZ ;  /* 0x000062006e117a24 */ /* 0x000fe200078e02ff */
[----:B------:R-:W-:Y:S01]  /*96f0*/  LOP3.LUT R111, R114, 0x60, RZ, 0xfc, !PT ;  /* 0x00000060726f7812 */ /* 0x000fe200078efcff */
[----:B------:R-:W-:Y:S01]  /*9700*/  STL [R1+0x38], R76 ;  /* 0x0000384c01007387 */ /* 0x000fe20000100800 */
[----:B------:R-:W-:Y:S02]  /*9710*/  IADD3.X R62, R62, c[0x0][0x16c], RZ, P1, !PT ;  /* 0x00005b003e3e7a10 */ /* 0x000fe40000ffe4ff */
[----:B------:R-:W-:Y:S01]  /*9720*/  IADD3 R61, P1, R61, c[0x0][0x168], RZ ;  /* 0x00005a003d3d7a10 */ /* 0x000fe20007f3e0ff */
[----:B------:R-:W-:Y:S01]  /*9730*/  STL [R1+0x64], R75 ;  /* 0x0000644b01007387 */ /* 0x000fe20000100800 */
[----:B------:R-:W-:Y:S02]  /*9740*/  LOP3.LUT R110, R114, 0x5a, RZ, 0xfc, !PT ;  /* 0x0000005a726e7812 */ /* 0x000fe400078efcff */
[----:B------:R-:W-:Y:S01]  /*9750*/  IADD3.X R60, R60, c[0x0][0x16c], RZ, P2, !PT ;  /* 0x00005b003c3c7a10 */ /* 0x000fe200017fe4ff */
[----:B------:R-:W-:Y:S01]  /*9760*/  STL [R1+0x40], R74 ;  /* 0x0000404a01007387 */ /* 0x000fe20000100800 */
[----:B------:R-:W-:Y:S01]  /*9770*/  IADD3 R55, P2, R55, c[0x0][0x168], RZ ;  /* 0x00005a0037377a10 */ /* 0x000fe20007f5e0ff */
[----:B------:R-:W-:-:S02]  /*9780*/  IMAD R16, R42, c[0x0][0x188], RZ ;  /* 0x000062002a107a24 */ /* 0x000fc400078e02ff */
[----:B------:R-:W-:Y:S01]  /*9790*/  STL [R1+0x6c], R73 ;  /* 0x00006c4901007387 */ /* 0x000fe20000100800 */
[----:B------:R-:W-:Y:S01]  /*97a0*/  IMAD R18, R99, c[0x0][0x188], RZ ;  /* 0x0000620063127a24 */ /* 0x000fe200078e02ff */
[C---:B------:R-:W-:Y:S02]  /*97b0*/  LOP3.LUT R42, R114.reuse, 0x5e, RZ, 0xfc, !PT ;  /* 0x0000005e722a7812 */ /* 0x040fe400078efcff */
[----:B------:R-:W-:Y:S01]  /*97c0*/  STL [R1+0x48], R72 ;  /* 0x0000484801007387 */ /* 0x000fe20000100800 */
[----:B------:R-:W-:Y:S01]  /*97d0*/  IMAD R16, R111, c[0x0][0x188], RZ ;  /* 0x000062006f107a24 */ /* 0x000fe200078e02ff */
[C---:B------:R-:W-:Y:S02]  /*97e0*/  LOP3.LUT R99, R114.reuse, 0x5c, RZ, 0xfc, !PT ;  /* 0x0000005c72637812 */ /* 0x040fe400078efcff */
[----:B------:R-:W-:Y:S01]  /*97f0*/  STL [R1+0x74], R63 ;  /* 0x0000743f01007387 */ /* 0x000fe20000100800 */
[----:B------:R-:W-:Y:S01]  /*9800*/  LOP3.LUT R111, R114, 0x58, RZ, 0xfc, !PT ;  /* 0x00000058726f7812 */ /* 0x000fe200078efcff */
[----:B------:R-:W-:-:S02]  /*9810*/  IMAD R17, R110, c[0x0][0x188], RZ ;  /* 0x000062006e117a24 */ /* 0x000fc400078e02ff */
[----:B------:R-:W-:Y:S01]  /*9820*/  STL [R1+0x50], R62 ;  /* 0x0000503e01007387 */ /* 0x000fe20000100800 */
[----:B------:R-:W-:-:S03]  /*9830*/  LOP3.LUT R110, R114, 0x52, RZ, 0xfc, !PT ;  /* 0x00000052726e7812 */ /* 0x000fc600078efcff */
[----:B------:R-:W-:Y:S01]  /*9840*/  STL [R1+0x7c], R61 ;  /* 0x00007c3d01007387 */ /* 0x000fe20000100800 */
[----:B------:R-:W-:-:S03]  /*9850*/  IADD3.X R50, R50, c[0x0][0x16c], RZ, P3, !PT ;  /* 0x00005b0032327a10 */ /* 0x000fc60001ffe4ff */
[----:B------:R-:W-:Y:S01]  /*9860*/  STL [R1+0x58], R60 ;  /* 0x0000583c01007387 */ /* 0x000fe20000100800 */
[----:B------:R-:W-:Y:S01]  /*9870*/  IADD3 R49, P3, R49, c[0x0][0x168], RZ ;  /* 0x00005a0031317a10 */ /* 0x000fe20007f7e0ff */
[----:B------:R-:W-:Y:S02]  /*9880*/  IMAD R16, R42, c[0x0][0x188], RZ ;  /* 0x000062002a107a24 */ /* 0x000fe400078e02ff */
[----:B------:R-:W-:Y:S01]  /*9890*/  STL [R1+0x84], R55 ;  /* 0x0000843701007387 */ /* 0x000fe20000100800 */
[----:B------:R-:W-:Y:S01]  /*98a0*/  IADD3.X R48, R48, c[0x0][0x16c], RZ, P1, !PT ;  /* 0x00005b0030307a10 */ /* 0x000fe20000ffe4ff */
[----:B------:R-:W-:Y:S02]  /*98b0*/  IMAD R18, R99, c[0x0][0x188], RZ ;  /* 0x0000620063127a24 */ /* 0x000fe400078e02ff */
[----:B------:R-:W-:Y:S01]  /*98c0*/  STL [R1+0x60], R54 ;  /* 0x0000603601007387 */ /* 0x000fe20000100800 */
[----:B------:R-:W-:Y:S01]  /*98d0*/  IMAD R16, R111, c[0x0][0x188], RZ ;  /* 0x000062006f107a24 */ /* 0x000fe200078e02ff */
[----:B------:R-:W-:-:S02]  /*98e0*/  LOP3.LUT R42, R114, 0x56, RZ, 0xfc, !PT ;  /* 0x00000056722a7812 */ /* 0x000fc400078efcff */
[----:B------:R-:W-:Y:S01]  /*98f0*/  STL [R1+0x8c], R53 ;  /* 0x00008c3501007387 */ /* 0x000fe20000100800 */
[----:B------:R-:W-:Y:S01]  /*9900*/  IADD3 R47, P1, R47, c[0x0][0x168], RZ ;  /* 0x00005a002f2f7a10 */ /* 0x000fe20007f3e0ff */
[----:B------:R-:W-:Y:S01]  /*9910*/  IMAD R17, R110, c[0x0][0x188], RZ ;  /* 0x000062006e117a24 */ /* 0x000fe200078e02ff */
[C---:B------:R-:W-:Y:S01]  /*9920*/  LOP3.LUT R99, R114.reuse, 0x54, RZ, 0xfc, !PT ;  /* 0x0000005472637812 */ /* 0x040fe200078efcff */
[----:B------:R-:W-:Y:S01]  /*9930*/  STL [R1+0x68], R52 ;  /* 0x0000683401007387 */ /* 0x000fe20000100800 */
[----:B------:R-:W-:Y:S02]  /*9940*/  LOP3.LUT R111, R114, 0x50, RZ, 0xfc, !PT ;  /* 0x00000050726f7812 */ /* 0x000fe400078efcff */
        /* <DEDUP_REMOVED lines=8> */
[----:B------:R-:W-:Y:S02]  /*99d0*/  LOP3.LUT R42, R114, 0x4e, RZ, 0xfc, !PT ;  /* 0x0000004e722a7812 */ /* 0x000fe400078efcff */
[----:B------:R-:W-:Y:S01]  /*99e0*/  STL [R1+0x78], R48 ;  /* 0x0000783001007387 */ /* 0x000fe20000100800 */
[----:B------:R-:W-:Y:S01]  /*99f0*/  IMAD R16, R111, c[0x0][0x188], RZ ;  /* 0x000062006f107a24 */ /* 0x000fe200078e02ff */
[----:B------:R-:W-:Y:S02]  /*9a00*/  IADD3 R14, P5, R14, c[0x0][0x168], RZ ;  /* 0x00005a000e0e7a10 */ /* 0x000fe40007fbe0ff */
[----:B------:R-:W-:Y:S01]  /*9a10*/  STL [R1+0xa4], R47 ;  /* 0x0000a42f01007387 */ /* 0x000fe20000100800 */
[----:B------:R-:W-:Y:S01]  /*9a20*/  LOP3.LUT R99, R114, 0x4c, RZ, 0xfc, !PT ;  /* 0x0000004c72637812 */ /* 0x000fe200078efcff */
[----:B------:R-:W-:Y:S01]  /*9a30*/  IMAD R17, R110, c[0x0][0x188], RZ ;  /* 0x000062006e117a24 */ /* 0x000fe200078e02ff */
[----:B------:R-:W-:Y:S01]  /*9a40*/  LOP3.LUT R111, R114, 0x48, RZ, 0xfc, !PT ;  /* 0x00000048726f7812 */ /* 0x000fe200078efcff */
[----:B------:R-:W-:Y:S01]  /*9a50*/  STL [R1+0x80], R46 ;  /* 0x0000802e01007387 */ /* 0x000fe20000100800 */
[----:B------:R-:W-:-:S02]  /*9a60*/  IADD3.X R13, R13, c[0x0][0x16c], RZ, P3, !PT ;  /* 0x00005b000d0d7a10 */ /* 0x000fc40001ffe4ff */
[----:B------:R-:W-:Y:S01]  /*9a70*/  IADD3 R12, P3, R12, c[0x0][0x168], RZ ;  /* 0x00005a000c0c7a10 */ /* 0x000fe20007f7e0ff */
        /* <DEDUP_REMOVED lines=20> */
[----:B------:R-:W-:-:S02]  /*9bc0*/  LOP3.LUT R110, R114, 0x3a, RZ, 0xfc, !PT ;  /* 0x0000003a726e7812 */ /* 0x000fc400078efcff */
[----:B------:R-:W-:Y:S01]  /*9bd0*/  IADD3.X R5, R5, c[0x0][0x16c], RZ, P3, !PT ;  /* 0x00005b0005057a10 */ /* 0x000fe20001ffe4ff */
[----:B------:R-:W-:Y:S01]  /*9be0*/  STL [R1+0xa0], R11 ;  /* 0x0000a00b01007387 */ /* 0x000fe20000100800 */
[----:B------:R-:W-:Y:S01]  /*9bf0*/  IADD3.X R4, R4, c[0x0][0x16c], RZ, P1, !PT ;  /* 0x00005b0004047a10 */ /* 0x000fe20000ffe4ff */
        /* <DEDUP_REMOVED lines=8> */
[----:B------:R-:W-:Y:S01]  /*9c80*/  IADD3.X R0, R0, c[0x0][0x164], RZ, P0, !PT ;  /* 0x0000590000007a10 */ /* 0x000fe200007fe4ff */
[----:B------:R-:W-:Y:S01]  /*9c90*/  IMAD R17, R110, c[0x0][0x188], RZ ;  /* 0x000062006e117a24 */ /* 0x000fe200078e02ff */
[C---:B------:R-:W-:Y:S01]  /*9ca0*/  LOP3.LUT R99, R114.reuse, 0x3c, RZ, 0xfc, !PT ;  /* 0x0000003c72637812 */ /* 0x040fe200078efcff */
[----:B------:R-:W-:Y:S01]  /*9cb0*/  STL [R1+0xb8], R7 ;  /* 0x0000b80701007387 */ /* 0x000fe20000100800 */
[----:B------:R-:W-:-:S03]  /*9cc0*/  LOP3.LUT R111, R114, 0x38, RZ, 0xfc, !PT ;  /* 0x00000038726f7812 */ /* 0x000fc600078efcff */
[----:B------:R-:W-:Y:S01]  /*9cd0*/  STL [R1+0xc0], R6 ;  /* 0x0000c00601007387 */ /* 0x000fe20000100800 */
[----:B------:R-:W-:-:S03]  /*9ce0*/  LOP3.LUT R110, R114, 0x32, RZ, 0xfc, !PT ;  /* 0x00000032726e7812 */ /* 0x000fc600078efcff */
[----:B------:R-:W-:Y:S01]  /*9cf0*/  STL [R1+0xc8], R5 ;  /* 0x0000c80501007387 */ /* 0x000fe20000100800 */
[----:B------:R-:W-:-:S03]  /*9d00*/  IMAD R16, R42, c[0x0][0x188], RZ ;  /* 0x000062002a107a24 */ /* 0x000fc600078e02ff */
[----:B------:R-:W-:Y:S01]  /*9d10*/  STL [R1+0xd0], R4 ;  /* 0x0000d00401007387 */ /* 0x000fe20000100800 */
[----:B------:R-:W-:Y:S01]  /*9d20*/  IMAD R18, R99, c[0x0][0x188], RZ ;  /* 0x0000620063127a24 */ /* 0x000fe200078e02ff */
[C---:B------:R-:W-:Y:S02]  /*9d30*/  LOP3.LUT R42, R114.reuse, 0x36, RZ, 0xfc, !PT ;  /* 0x00000036722a7812 */ /* 0x040fe400078efcff */
[----:B------:R1:W-:Y:S01]  /*9d40*/  STL [R1+0xd8], R2 ;  /* 0x0000d80201007387 */ /* 0x0003e20000100800 */
[----:B------:R-:W-:Y:S01]  /*9d50*/  IMAD R16, R111, c[0x0][0x188], RZ ;  /* 0x000062006f107a24 */ /* 0x000fe200078e02ff */
[C---:B------:R-:W-:Y:S02]  /*9d60*/  LOP3.LUT R99, R114.reuse, 0x34, RZ, 0xfc, !PT ;  /* 0x0000003472637812 */ /* 0x040fe400078efcff */
[----:B------:R2:W-:Y:S01]  /*9d70*/  STL [R1+0xe0], R0 ;  /* 0x0000e00001007387 */ /* 0x0005e20000100800 */
[----:B------:R-:W-:Y:S01]  /*9d80*/  LOP3.LUT R111, R114, 0x30, RZ, 0xfc, !PT ;  /* 0x00000030726f7812 */ /* 0x000fe200078efcff */
[----:B------:R-:W-:Y:S01]  /*9d90*/  IMAD R17, R110, c[0x0][0x188], RZ ;  /* 0x000062006e117a24 */ /* 0x000fe200078e02ff */
[----:B-1----:R-:W-:-:S02]  /*9da0*/  LOP3.LUT R2, R109, 0x20, RZ, 0x3c, !PT ;  /* 0x000000206d027812 */ /* 0x002fc400078e3cff */
[----:B--2---:R-:W-:-:S03]  /*9db0*/  LOP3.LUT R0, R108, 0x40, RZ, 0x3c, !PT ;  /* 0x000000406c007812 */ /* 0x004fc600078e3cff */
[----:B------:R1:W-:Y:S01]  /*9dc0*/  STL [R1+0x130], R2 ;  /* 0x0001300201007387 */ /* 0x0003e20000100800 */
[----:B------:R-:W-:Y:S01]  /*9dd0*/  LOP3.LUT R110, R114, 0x2a, RZ, 0xfc, !PT ;  /* 0x0000002a726e7812 */ /* 0x000fe200078efcff */
[----:B------:R-:W-:Y:S01]  /*9de0*/  IMAD R16, R42, c[0x0][0x188], RZ ;  /* 0x000062002a107a24 */ /* 0x000fe200078e02ff */
[C---:B------:R-:W-:Y:S01]  /*9df0*/  LOP3.LUT R42, R114.reuse, 0x2e, RZ, 0xfc, !PT ;  /* 0x0000002e722a7812 */ /* 0x040fe200078efcff */
[----:B------:R1:W-:Y:S01]  /*9e00*/  STL [R1+0x12c], R0 ;  /* 0x00012c0001007387 */ /* 0x0003e20000100800 */
[----:B------:R-:W-:Y:S01]  /*9e10*/  IMAD R18, R99, c[0x0][0x188], RZ ;  /* 0x0000620063127a24 */ /* 0x000fe200078e02ff */
[C---:B------:R-:W-:Y:S01]  /*9e20*/  LOP3.LUT R99, R114.reuse, 0x2c, RZ, 0xfc, !PT ;  /* 0x0000002c72637812 */ /* 0x040fe200078efcff */
[----:B------:R-:W-:Y:S01]  /*9e30*/  IMAD R16, R111, c[0x0][0x188], RZ ;  /* 0x000062006f107a24 */ /* 0x000fe200078e02ff */
[----:B------:R-:W-:Y:S01]  /*9e40*/  LOP3.LUT R111, R114, 0x28, RZ, 0xfc, !PT ;  /* 0x00000028726f7812 */ /* 0x000fe200078efcff */
[----:B------:R-:W-:Y:S01]  /*9e50*/  IMAD R17, R110, c[0x0][0x188], RZ ;  /* 0x000062006e117a24 */ /* 0x000fe200078e02ff */
[----:B------:R-:W-:Y:S01]  /*9e60*/  LOP3.LUT R110, R114, 0x22, RZ, 0xfc, !PT ;  /* 0x00000022726e7812 */ /* 0x000fe200078efcff */
[----:B------:R-:W-:Y:S01]  /*9e70*/  IMAD R16, R42, c[0x0][0x188], RZ ;  /* 0x000062002a107a24 */ /* 0x000fe200078e02ff */
[C---:B------:R-:W-:Y:S01]  /*9e80*/  LOP3.LUT R42, R114.reuse, 0x26, RZ, 0xfc, !PT ;  /* 0x00000026722a7812 */ /* 0x040fe200078efcff */
        /* <DEDUP_REMOVED lines=13> */
[----:B------:R-:W-:Y:S01]  /*9f60*/  SHF.R.S32.HI R110, RZ, 0x7, R96 ;  /* 0x00000007ff6e7819 */ /* 0x000fe20000011460 */
[----:B------:R-:W-:Y:S01]  /*9f70*/  IMAD R16, R42, c[0x0][0x188], RZ ;  /* 0x000062002a107a24 */ /* 0x000fe200078e02ff */
[----:B------:R-:W-:Y:S01]  /*9f80*/  SHF.L.U64.HI R98, R113, 0x2, R98 ;  /* 0x0000000271627819 */ /* 0x000fe20000010262 */
[----:B------:R-:W-:Y:S01]  /*9f90*/  IMAD R18, R99, c[0x0][0x188], RZ ;  /* 0x0000620063127a24 */ /* 0x000fe200078e02ff */
[----:B------:R-:W-:Y:S01]  /*9fa0*/  CS2R R18, SRZ ;  /* 0x0000000000127805 */ /* 0x000fe2000001ff00 */
[----:B------:R-:W-:Y:S01]  /*9fb0*/  IMAD R16, R111, c[0x0][0x188], RZ ;  /* 0x000062006f107a24 */ /* 0x000fe200078e02ff */
        /* <DEDUP_REMOVED lines=10> */
[----:B------:R-:W-:Y:S01]  /*a060*/  IADD3 R4, R110, -0x2, RZ ;  /* 0xfffffffe6e047810 */ /* 0x000fe20007ffe0ff */
[----:B------:R-:W-:-:S02]  /*a070*/  USHF.L.U32 UR12, UR5, 0x2, URZ ;  /* 0x00000002050c7899 */ /* 0x000fc4000800063f */
[----:B------:R-:W-:Y:S02]  /*a080*/  USHF.L.U64.HI UR8, UR5, 0x2, UR8 ;  /* 0x0000000205087899 */ /* 0x000fe40008010208 */
[----:B------:R-:W-:Y:S02]  /*a090*/  UIADD3 UR6, UR6, -0x100, URZ ;  /* 0xffffff0006067890 */ /* 0x000fe4000fffe03f */
[----:B------:R-:W-:Y:S02]  /*a0a0*/  UMOV UR4, URZ ;  /* 0x0000003f00047c82 */ /* 0x000fe40008000000 */
[----:B------:R-:W-:Y:S02]  /*a0b0*/  UMOV UR7, 0x1 ;  /* 0x0000000100077882 */ /* 0x000fe40000000000 */
[----:B-1----:R-:W-:Y:S02]  /*a0c0*/  UMOV UR5, 0xffffffff ;  /* 0xffffffff00057882 */ /* 0x002fe40000000000 */
.L_x_1:
[----:B------:R-:W2:Y:S01]  /*a0d0*/  LDL R6, [R1+0xec] ;  /* 0x0000ec0001067983 */ /* 0x000ea20000100800 */
[----:B------:R-:W-:-:S04]  /*a0e0*/  DEPBAR.LE SB0, 0x2 ;  /* 0x000080800000791a */ /* 0x000fc80000000000 */
[----:B------:R-:W3:Y:S04]  /*a0f0*/  LDL R5, [R1+0x130] ;  /* 0x0001300001057983 */ /* 0x000ee80000100800 */
[----:B------:R-:W4:Y:S01]  /*a100*/  LDL R4, [R1+0xe8] ;  /* 0x0000e80001047983 */ /* 0x000f220000100800 */
[----:B------:R-:W-:-:S04]  /*a110*/  UIADD3 UR5, UR5, 0x1, URZ ;  /* 0x0000000105057890 */ /* 0x000fc8000fffe03f */
[----:B------:R-:W-:-:S04]  /*a120*/  UISETP.GT.AND UP0, UPT, UR5, 0x1, UPT ;  /* 0x000000010500788c */ /* 0x000fc8000bf04270 */
[----:B------:R-:W-:-:S06]  /*a130*/  USEL UR5, UR5, URZ, !UP0 ;  /* 0x0000003f05057287 */ /* 0x000fcc000c000000 */
[----:B------:R-:W-:Y:S02]  /*a140*/  IMAD.U32 R0, RZ, RZ, UR5 ;  /* 0x00000005ff007e24 */ /* 0x000fe4000f8e00ff */
[----:B------:R-:W-:Y:S02]  /*a150*/  IMAD.U32 R2, RZ, RZ, UR5 ;  /* 0x00000005ff027e24 */ /* 0x000fe4000f8e00ff */
[----:B------:R-:W-:Y:S01]  /*a160*/  IMAD.U32 R113, RZ, RZ, UR5 ;  /* 0x00000005ff717e24 */ /* 0x000fe2000f8e00ff */
[----:B------:R-:W-:Y:S01]  /*a170*/  BAR.SYNC.DEFER_BLOCKING 0x0 ;  /* 0x0000000000007b1d */ /* 0x000fe20000010000 */
[----:B--2---:R-:W-:Y:S02]  /*a180*/  IMAD R0, R0, 0x20000, R6 ;  /* 0x0002000000007824 */ /* 0x004fe400078e0206 */
[----:B---3--:R-:W-:-:S03]  /*a190*/  IMAD R2, R2, 0x20000, R5 ;  /* 0x0002000002027824 */ /* 0x008fc600078e0205 */
[----:B------:R-:W-:Y:S01]  /*a1a0*/  LDS R48, [R0] ;  /* 0x0000000000307984 */ /* 0x000fe20000000800 */
[----:B----4-:R-:W-:-:S03]  /*a1b0*/  IMAD R113, R113, 0x10000, R4 ;  /* 0x0001000071717824 */ /* 0x010fc600078e0204 */
[----:B------:R-:W-:Y:S04]  /*a1c0*/  LDS R50, [R0+0x1000] ;  /* 0x0010000000327984 */ /* 0x000fe80000000800 */
[----:B------:R-:W-:Y:S04]  /*a1d0*/  LDS R49, [R2] ;  /* 0x0000000002317984 */ /* 0x000fe80000000800 */
[----:B------:R-:W-:Y:S04]  /*a1e0*/  LDS R51, [R2+0x1000] ;  /* 0x0010000002337984 */ /* 0x000fe80000000800 */
        /* <DEDUP_REMOVED lines=12> */
[----:B------:R-:W1:Y:S04]  /*a2b0*/  LDSM.16.M88.4 R8, [R113+0x40000] ;  /* 0x040000007108783b */ /* 0x000e680000000200 */
[----:B------:R-:W2:Y:S04]  /*a2c0*/  LDSM.16.M88.4 R4, [R113+0x44000] ;  /* 0x044000007104783b */ /* 0x000ea80000000200 */
[----:B------:R-:W3:Y:S01]  /*a2d0*/  LDSM.16.M88.4 R72, [R113+0x4c000] ;  /* 0x04c000007148783b */ /* 0x000ee20000000200 */
[-C--:B-1---5:R-:W-:Y:S08]  /*a2e0*/  HMMA.1688.F32.TF32 R68, R48, R8.reuse, R68 ;  /* 0x000000083044723c */ /* 0x0a2ff00000081044 */
[-C--:B------:R-:W-:Y:S08]  /*a2f0*/  HMMA.1688.F32.TF32 R56, R12, R8.reuse, R56 ;  /* 0x000000080c38723c */ /* 0x080ff00000081038 */
[-C--:B------:R-:W-:Y:S08]  /*a300*/  HMMA.1688.F32.TF32 R28, R60, R8.reuse, R28 ;  /* 0x000000083c1c723c */ /* 0x080ff0000008101c */
[----:B------:R-:W-:Y:S01]  /*a310*/  HMMA.1688.F32.TF32 R108, R52, R8, R44 ;  /* 0x00000008346c723c */ /* 0x000fe2000008102c */
[----:B------:R-:W4:Y:S07]  /*a320*/  LDL R9, [R1+0x12c] ;  /* 0x00012c0001097983 */ /* 0x000f2e0000100800 */
[-C--:B--2---:R-:W-:Y:S08]  /*a330*/  HMMA.1688.F32.TF32 R44, R12, R4.reuse, R16 ;  /* 0x000000040c2c723c */ /* 0x084ff00000081010 */
[-C--:B------:R-:W-:Y:S01]  /*a340*/  HMMA.1688.F32.TF32 R16, R52, R4.reuse, R96 ;  /* 0x000000043410723c */ /* 0x080fe20000081060 */
[----:B------:R-:W1:Y:S07]  /*a350*/  LDSM.16.M88.4 R96, [R113+0x48000] ;  /* 0x048000007160783b */ /* 0x000e6e0000000200 */
[-C--:B------:R-:W-:Y:S08]  /*a360*/  HMMA.1688.F32.TF32 R64, R48, R4.reuse, R64 ;  /* 0x000000043040723c */ /* 0x080ff00000081040 */
[C---:B------:R-:W-:Y:S01]  /*a370*/  HMMA.1688.F32.TF32 R32, R60.reuse, R4, R32 ;  /* 0x000000043c20723c */ /* 0x040fe20000081020 */
[----:B------:R-:W-:Y:S04]  /*a380*/  LDS R4, [R0+0x4000] ;  /* 0x0040000000047984 */ /* 0x000fe80000000800 */
[----:B------:R-:W-:Y:S03]  /*a390*/  LDS R5, [R2+0x4000] ;  /* 0x0040000002057984 */ /* 0x000fe60000000800 */
[----:B---3--:R-:W-:Y:S08]  /*a3a0*/  HMMA.1688.F32.TF32 R40, R60, R72, R40 ;  /* 0x000000483c28723c */ /* 0x008ff00000081028 */
[-C--:B-1----:R-:W-:Y:S08]  /*a3b0*/  HMMA.1688.F32.TF32 R88, R52, R96.reuse, R88 ;  /* 0x000000603458723c */ /* 0x082ff00000081058 */
[----:B------:R-:W-:Y:S08]  /*a3c0*/  HMMA.1688.F32.TF32 R20, R12, R96, R20 ;  /* 0x000000600c14723c */ /* 0x000ff00000081014 */
[-C--:B------:R-:W-:Y:S01]  /*a3d0*/  HMMA.1688.F32.TF32 R52, R52, R72.reuse, R76 ;  /* 0x000000483434723c */ /* 0x080fe2000008104c */
[----:B------:R-:W-:Y:S04]  /*a3e0*/  LDS R76, [R0+0x2100] ;  /* 0x00210000004c7984 */ /* 0x000fe80000000800 */
[----:B------:R-:W-:Y:S03]  /*a3f0*/  LDS R78, [R0+0x3100] ;  /* 0x00310000004e7984 */ /* 0x000fe60000000800 */
[----:B------:R-:W-:Y:S01]  /*a400*/  HMMA.1688.F32.TF32 R12, R12, R72, R24 ;  /* 0x000000480c0c723c */ /* 0x000fe20000081018 */
[----:B------:R-:W-:Y:S04]  /*a410*/  LDS R77, [R2+0x2100] ;  /* 0x00210000024d7984 */ /* 0x000fe80000000800 */
[----:B------:R-:W1:Y:S03]  /*a420*/  LDS R79, [R2+0x3100] ;  /* 0x00310000024f7984 */ /* 0x000e660000000800 */
[C---:B------:R-:W-:Y:S01]  /*a430*/  HMMA.1688.F32.TF32 R80, R48.reuse, R96, R104 ;  /* 0x000000603050723c */ /* 0x040fe20000081068 */
[----:B------:R-:W-:Y:S04]  /*a440*/  LDS R24, [R0+0x2300] ;  /* 0x0023000000187984 */ /* 0x000fe80000000800 */
[----:B------:R-:W-:Y:S03]  /*a450*/  LDS R26, [R0+0x3300] ;  /* 0x00330000001a7984 */ /* 0x000fe60000000800 */
[----:B------:R-:W-:Y:S01]  /*a460*/  HMMA.1688.F32.TF32 R48, R48, R72, R100 ;  /* 0x000000483030723c */ /* 0x000fe20000081064 */
[----:B------:R-:W-:Y:S04]  /*a470*/  LDS R25, [R2+0x2300] ;  /* 0x0023000002197984 */ /* 0x000fe80000000800 */
[----:B------:R-:W2:Y:S03]  /*a480*/  LDS R27, [R2+0x3300] ;  /* 0x00330000021b7984 */ /* 0x000ea60000000800 */
[----:B------:R-:W-:Y:S01]  /*a490*/  HMMA.1688.F32.TF32 R36, R60, R96, R36 ;  /* 0x000000603c24723c */ /* 0x000fe20000081024 */
[----:B------:R-:W-:Y:S04]  /*a4a0*/  LDS R100, [R0+0x2000] ;  /* 0x0020000000647984 */ /* 0x000fe80000000800 */
[----:B------:R-:W-:Y:S04]  /*a4b0*/  LDS R102, [R0+0x3000] ;  /* 0x0030000000667984 */ /* 0x000fe80000000800 */
[----:B------:R-:W-:Y:S04]  /*a4c0*/  LDS R101, [R2+0x2000] ;  /* 0x0020000002657984 */ /* 0x000fe80000000800 */
[----:B------:R-:W3:Y:S04]  /*a4d0*/  LDS R103, [R2+0x3000] ;  /* 0x0030000002677984 */ /* 0x000ee80000000800 */
[----:B------:R-:W-:Y:S04]  /*a4e0*/  LDS R60, [R0+0x2200] ;  /* 0x00220000003c7984 */ /* 0x000fe80000000800 */
[----:B------:R-:W-:Y:S01]  /*a4f0*/  LDS R62, [R0+0x3200] ;  /* 0x00320000003e7984 */ /* 0x000fe20000000800 */
[C---:B-1----:R-:W-:Y:S03]  /*a500*/  HMMA.1688.F32.TF32 R84, R76.reuse, R98, R20 ;  /* 0x000000624c54723c */ /* 0x042fe60000081014 */
[----:B------:R-:W-:Y:S04]  /*a510*/  LDS R61, [R2+0x2200] ;  /* 0x00220000023d7984 */ /* 0x000fe80000000800 */
[----:B------:R-:W1:Y:S01]  /*a520*/  LDS R63, [R2+0x3200] ;  /* 0x00320000023f7984 */ /* 0x000e620000000800 */
[-C--:B------:R-:W-:Y:S08]  /*a530*/  HMMA.1688.F32.TF32 R56, R76, R10.reuse, R56 ;  /* 0x0000000a4c38723c */ /* 0x080ff00000081038 */
[----:B--2---:R-:W-:Y:S01]  /*a540*/  HMMA.1688.F32.TF32 R20, R24, R10, R108 ;  /* 0x0000000a1814723c */ /* 0x004fe2000008106c */
[----:B------:R-:W2:Y:S04]  /*a550*/  LDL R110, [R1+0x124] ;  /* 0x00012400016e7983 */ /* 0x000ea80000100800 */
[----:B------:R-:W2:Y:S02]  /*a560*/  LDL R109, [R1+0x16c] ;  /* 0x00016c00016d7983 */ /* 0x000ea40000100800 */
[----:B------:R-:W-:Y:S01]  /*a570*/  IMAD.U32 R108, RZ, RZ, UR5 ;  /* 0x00000005ff6c7e24 */ /* 0x000fe2000f8e00ff */
[----:B------:R-:W-:Y:S01]  /*a580*/  HMMA.1688.F32.TF32 R92, R76, R6, R44 ;  /* 0x000000064c5c723c */ /* 0x000fe2000008102c */
[----:B------:R-:W-:Y:S04]  /*a590*/  LDS R44, [R0+0x4300] ;  /* 0x00430000002c7984 */ /* 0x000fe80000000800 */
[----:B------:R-:W-:Y:S03]  /*a5a0*/  LDS R46, [R0+0x5300] ;  /* 0x00530000002e7984 */ /* 0x000fe60000000800 */
[C---:B---3--:R-:W-:Y:S01]  /*a5b0*/  HMMA.1688.F32.TF32 R68, R100.reuse, R10, R68 ;  /* 0x0000000a6444723c */ /* 0x048fe20000081044 */
[----:B------:R-:W-:Y:S04]  /*a5c0*/  LDS R45, [R2+0x4300] ;  /* 0x00430000022d7984 */ /* 0x000fe80000000800 */
[----:B------:R-:W-:Y:S03]  /*a5d0*/  LDS R47, [R2+0x5300] ;  /* 0x00530000022f7984 */ /* 0x000fe60000000800 */
[C---:B------:R-:W-:Y:S08]  /*a5e0*/  HMMA.1688.F32.TF32 R64, R100.reuse, R6, R64 ;  /* 0x000000066440723c */ /* 0x040ff00000081040 */
[C---:B------:R-:W-:Y:S08]  /*a5f0*/  HMMA.1688.F32.TF32 R104, R100.reuse, R98, R80 ;  /* 0x000000626468723c */ /* 0x040ff00000081050 */
[-C--:B------:R-:W-:Y:S08]  /*a600*/  HMMA.1688.F32.TF32 R100, R100, R74.reuse, R48 ;  /* 0x0000004a6464723c */ /* 0x080ff00000081030 */
[----:B------:R-:W-:Y:S08]  /*a610*/  HMMA.1688.F32.TF32 R76, R76, R74, R12 ;  /* 0x0000004a4c4c723c */ /* 0x000ff0000008100c */
[C---:B-1----:R-:W-:Y:S08]  /*a620*/  HMMA.1688.F32.TF32 R36, R60.reuse, R98, R36 ;  /* 0x000000623c24723c */ /* 0x042ff00000081024 */
[----:B------:R-:W-:Y:S08]  /*a630*/  HMMA.1688.F32.TF32 R40, R60, R74, R40 ;  /* 0x0000004a3c28723c */ /* 0x000ff00000081028 */
[C---:B------:R-:W-:Y:S08]  /*a640*/  HMMA.1688.F32.TF32 R12, R24.reuse, R6, R16 ;  /* 0x00000006180c723c */ /* 0x040ff00000081010 */
[C---:B------:R-:W-:Y:S08]  /*a650*/  HMMA.1688.F32.TF32 R96, R24.reuse, R98, R88 ;  /* 0x000000621860723c */ /* 0x040ff00000081058 */
[----:B------:R-:W-:Y:S01]  /*a660*/  HMMA.1688.F32.TF32 R72, R24, R74, R52 ;  /* 0x0000004a1848723c */ /* 0x000fe20000081034 */
[----:B------:R-:W-:Y:S04]  /*a670*/  LDS R24, [R0+0x4100] ;  /* 0x0041000000187984 */ /* 0x000fe80000000800 */
[----:B------:R-:W-:Y:S03]  /*a680*/  LDS R26, [R0+0x5100] ;  /* 0x00510000001a7984 */ /* 0x000fe60000000800 */
[C---:B------:R-:W-:Y:S01]  /*a690*/  HMMA.1688.F32.TF32 R28, R60.reuse, R10, R28 ;  /* 0x0000000a3c1c723c */ /* 0x040fe2000008101c */
[----:B------:R-:W-:Y:S04]  /*a6a0*/  LDS R25, [R2+0x4100] ;  /* 0x0041000002197984 */ /* 0x000fe80000000800 */
[----:B------:R-:W-:Y:S03]  /*a6b0*/  LDS R27, [R2+0x5100] ;  /* 0x00510000021b7984 */ /* 0x000fe60000000800 */
[----:B------:R-:W-:Y:S01]  /*a6c0*/  HMMA.1688.F32.TF32 R32, R60, R6, R32 ;  /* 0x000000063c20723c */ /* 0x000fe20000081020 */
[----:B------:R-:W-:Y:S04]  /*a6d0*/  LDS R52, [R0+0x4200] ;  /* 0x0042000000347984 */ /* 0x000fe80000000800 */
[----:B------:R-:W-:Y:S04]  /*a6e0*/  LDS R54, [R0+0x5200] ;  /* 0x0052000000367984 */ /* 0x000fe80000000800 */
[----:B------:R-:W-:Y:S04]  /*a6f0*/  LDS R53, [R2+0x4200] ;  /* 0x0042000002357984 */ /* 0x000fe80000000800 */
[----:B------:R-:W-:Y:S04]  /*a700*/  LDS R55, [R2+0x5200] ;  /* 0x0052000002377984 */ /* 0x000fe80000000800 */
[----:B------:R-:W-:Y:S04]  /*a710*/  LDS R6, [R0+0x5000] ;  /* 0x0050000000067984 */ /* 0x000fe80000000800 */
[----:B------:R-:W-:Y:S01]  /*a720*/  LDS R7, [R2+0x5000] ;  /* 0x0050000002077984 */ /* 0x000fe20000000800 */
[----:B----4-:R-:W-:-:S05]  /*a730*/  IMAD R108, R108, 0x10000, R9 ;  /* 0x000100006c6c7824 */ /* 0x010fca00078e0209 */
[----:B------:R-:W1:Y:S04]  /*a740*/  LDSM.16.M88.4 R16, [R108+0x40000] ;  /* 0x040000006c10783b */ /* 0x000e680000000200 */
[----:B------:R-:W3:Y:S04]  /*a750*/  LDSM.16.M88.4 R8, [R108+0x44000] ;  /* 0x044000006c08783b */ /* 0x000ee80000000200 */
[----:B------:R-:W4:Y:S04]  /*a760*/  LDSM.16.M88.4 R80, [R108+0x48000] ;  /* 0x048000006c50783b */ /* 0x000f280000000200 */
[----:B------:R-:W3:Y:S01]  /*a770*/  LDSM.16.M88.4 R48, [R108+0x4c000] ;  /* 0x04c000006c30783b */ /* 0x000ee20000000200 */
[-C--:B-1----:R-:W-:Y:S08]  /*a780*/  HMMA.1688.F32.TF32 R88, R24, R16.reuse, R56 ;  /* 0x000000101858723c */ /* 0x082ff00000081038 */
[-C--:B------:R-:W-:Y:S08]  /*a790*/  HMMA.1688.F32.TF32 R56, R44, R16.reuse, R20 ;  /* 0x000000102c38723c */ /* 0x080ff00000081014 */
[----:B------:R-:W-:Y:S08]  /*a7a0*/  HMMA.1688.F32.TF32 R28, R52, R16, R28 ;  /* 0x00000010341c723c */ /* 0x000ff0000008101c */
[-C--:B---3--:R-:W-:Y:S08]  /*a7b0*/  HMMA.1688.F32.TF32 R92, R24, R8.reuse, R92 ;  /* 0x00000008185c723c */ /* 0x088ff0000008105c */
[-C--:B------:R-:W-:Y:S08]  /*a7c0*/  HMMA.1688.F32.TF32 R32, R52, R8.reuse, R32 ;  /* 0x000000083420723c */ /* 0x080ff00000081020 */
[----:B------:R-:W-:Y:S08]  /*a7d0*/  HMMA.1688.F32.TF32 R12, R44, R8, R12 ;  /* 0x000000082c0c723c */ /* 0x000ff0000008100c */
[-C--:B----4-:R-:W-:Y:S01]  /*a7e0*/  HMMA.1688.F32.TF32 R20, R24, R80.reuse, R84 ;  /* 0x000000501814723c */ /* 0x090fe20000081054 */
[----:B------:R-:W-:Y:S04]  /*a7f0*/  LDS R84, [R0+0x6000] ;  /* 0x0060000000547984 */ /* 0x000fe80000000800 */
[----:B------:R-:W-:Y:S03]  /*a800*/  LDS R86, [R0+0x7000] ;  /* 0x0070000000567984 */ /* 0x000fe60000000800 */
[C---:B------:R-:W-:Y:S01]  /*a810*/  HMMA.1688.F32.TF32 R36, R52.reuse, R80, R36 ;  /* 0x000000503424723c */ /* 0x040fe20000081024 */
[----:B------:R-:W-:Y:S04]  /*a820*/  LDS R85, [R2+0x6000] ;  /* 0x0060000002557984 */ /* 0x000fe80000000800 */
[----:B------:R-:W1:Y:S03]  /*a830*/  LDS R87, [R2+0x7000] ;  /* 0x0070000002577984 */ /* 0x000e660000000800 */
[----:B------:R-:W-:Y:S01]  /*a840*/  HMMA.1688.F32.TF32 R40, R52, R48, R40 ;  /* 0x000000303428723c */ /* 0x000fe20000081028 */
[----:B------:R-:W-:Y:S04]  /*a850*/  LDS R52, [R0+0x6100] ;  /* 0x0061000000347984 */ /* 0x000fe80000000800 */
[----:B------:R-:W-:Y:S03]  /*a860*/  LDS R54, [R0+0x7100] ;  /* 0x0071000000367984 */ /* 0x000fe60000000800 */
[C---:B------:R-:W-:Y:S01]  /*a870*/  HMMA.1688.F32.TF32 R96, R44.reuse, R80, R96 ;  /* 0x000000502c60723c */ /* 0x040fe20000081060 */
[----:B------:R-:W-:Y:S04]  /*a880*/  LDS R53, [R2+0x6100] ;  /* 0x0061000002357984 */ /* 0x000fe80000000800 */
[----:B------:R-:W3:Y:S03]  /*a890*/  LDS R55, [R2+0x7100] ;  /* 0x0071000002377984 */ /* 0x000ee60000000800 */
[-C--:B------:R-:W-:Y:S01]  /*a8a0*/  HMMA.1688.F32.TF32 R72, R44, R48.reuse, R72 ;  /* 0x000000302c48723c */ /* 0x080fe20000081048 */
[----:B------:R-:W-:Y:S04]  /*a8b0*/  LDS R44, [R0+0x6200] ;  /* 0x00620000002c7984 */ /* 0x000fe80000000800 */
[----:B------:R-:W-:Y:S03]  /*a8c0*/  LDS R46, [R0+0x7200] ;  /* 0x00720000002e7984 */ /* 0x000fe60000000800 */
[----:B------:R-:W-:Y:S01]  /*a8d0*/  HMMA.1688.F32.TF32 R24, R24, R48, R76 ;  /* 0x000000301818723c */ /* 0x000fe2000008104c */
[----:B------:R-:W-:Y:S04]  /*a8e0*/  LDS R45, [R2+0x6200] ;  /* 0x00620000022d7984 */ /* 0x000fe80000000800 */
[----:B------:R-:W4:Y:S04]  /*a8f0*/  LDS R47, [R2+0x7200] ;  /* 0x00720000022f7984 */ /* 0x000f280000000800 */
[----:B------:R-:W-:Y:S04]  /*a900*/  LDS R76, [R0+0x6300] ;  /* 0x00630000004c7984 */ /* 0x000fe80000000800 */
[----:B------:R-:W-:Y:S04]  /*a910*/  LDS R78, [R0+0x7300] ;  /* 0x00730000004e7984 */ /* 0x000fe80000000800 */
[----:B------:R-:W-:Y:S04]  /*a920*/  LDS R77, [R2+0x6300] ;  /* 0x00630000024d7984 */ /* 0x000fe80000000800 */
[----:B------:R-:W2:Y:S01]  /*a930*/  LDS R79, [R2+0x7300] ;  /* 0x00730000024f7984 */ /* 0x000ea20000000800 */
[C---:B------:R-:W-:Y:S08]  /*a940*/  HMMA.1688.F32.TF32 R68, R4.reuse, R16, R68 ;  /* 0x000000100444723c */ /* 0x040ff00000081044 */
[C---:B------:R-:W-:Y:S08]  /*a950*/  HMMA.1688.F32.TF32 R64, R4.reuse, R8, R64 ;  /* 0x000000080440723c */ /* 0x040ff00000081040 */
[C---:B------:R-:W-:Y:S08]  /*a960*/  HMMA.1688.F32.TF32 R60, R4.reuse, R80, R104 ;  /* 0x00000050043c723c */ /* 0x040ff00000081068 */
[----:B------:R-:W-:Y:S08]  /*a970*/  HMMA.1688.F32.TF32 R4, R4, R48, R100 ;  /* 0x000000300404723c */ /* 0x000ff00000081064 */
[C---:B-1----:R-:W-:Y:S08]  /*a980*/  HMMA.1688.F32.TF32 R68, R84.reuse, R18, R68 ;  /* 0x000000125444723c */ /* 0x042ff00000081044 */
[----:B------:R-:W-:Y:S08]  /*a990*/  HMMA.1688.F32.TF32 R64, R84, R10, R64 ;  /* 0x0000000a5440723c */ /* 0x000ff00000081040 */
[C---:B---3--:R-:W-:Y:S08]  /*a9a0*/  HMMA.1688.F32.TF32 R88, R52.reuse, R18, R88 ;  /* 0x000000123458723c */ /* 0x048ff00000081058 */
[----:B------:R-:W-:Y:S08]  /*a9b0*/  HMMA.1688.F32.TF32 R92, R52, R10, R92 ;  /* 0x0000000a345c723c */ /* 0x000ff0000008105c */
[C---:B----4-:R-:W-:Y:S08]  /*a9c0*/  HMMA.1688.F32.TF32 R28, R44.reuse, R18, R28 ;  /* 0x000000122c1c723c */ /* 0x050ff0000008101c */
[----:B------:R-:W-:Y:S08]  /*a9d0*/  HMMA.1688.F32.TF32 R32, R44, R10, R32 ;  /* 0x0000000a2c20723c */ /* 0x000ff00000081020 */
[C---:B------:R-:W-:Y:S08]  /*a9e0*/  HMMA.1688.F32.TF32 R60, R84.reuse, R82, R60 ;  /* 0x00000052543c723c */ /* 0x040ff0000008103c */
[----:B------:R-:W-:Y:S01]  /*a9f0*/  HMMA.1688.F32.TF32 R4, R84, R50, R4 ;  /* 0x000000325404723c */ /* 0x000fe20000081004 */
[----:B------:R-:W-:Y:S07]  /*aa00*/  LDSM.16.M88.4 R84, [R113+0x48080] ;  /* 0x048080007154783b */ /* 0x000fee0000000200 */
[C---:B------:R-:W-:Y:S08]  /*aa10*/  HMMA.1688.F32.TF32 R20, R52.reuse, R82, R20 ;  /* 0x000000523414723c */ /* 0x040ff00000081014 */
[----:B------:R-:W-:Y:S01]  /*aa20*/  HMMA.1688.F32.TF32 R24, R52, R50, R24 ;  /* 0x000000323418723c */ /* 0x000fe20000081018 */
[----:B------:R-:W-:Y:S07]  /*aa30*/  LDSM.16.M88.4 R52, [R113+0x4c080] ;  /* 0x04c080007134783b */ /* 0x000fee0000000200 */
[C---:B------:R-:W-:Y:S08]  /*aa40*/  HMMA.1688.F32.TF32 R36, R44.reuse, R82, R36 ;  /* 0x000000522c24723c */ /* 0x040ff00000081024 */
[----:B------:R-:W-:Y:S01]  /*aa50*/  HMMA.1688.F32.TF32 R40, R44, R50, R40 ;  /* 0x000000322c28723c */ /* 0x000fe20000081028 */
[----:B------:R-:W-:Y:S07]  /*aa60*/  LDSM.16.M88.4 R44, [R113+0x40080] ;  /* 0x04008000712c783b */ /* 0x000fee0000000200 */
[C---:B--2---:R-:W-:Y:S01]  /*aa70*/  HMMA.1688.F32.TF32 R16, R76.reuse, R18, R56 ;  /* 0x000000124c10723c */ /* 0x044fe20000081038 */
[----:B------:R-:W-:Y:S04]  /*aa80*/  LDS R56, [R0+0x8000] ;  /* 0x0080000000387984 */ /* 0x000fe80000000800 */
[----:B------:R-:W-:Y:S03]  /*aa90*/  LDS R58, [R0+0x9000] ;  /* 0x00900000003a7984 */ /* 0x000fe60000000800 */
[C---:B------:R-:W-:Y:S01]  /*aaa0*/  HMMA.1688.F32.TF32 R8, R76.reuse, R10, R12 ;  /* 0x0000000a4c08723c */ /* 0x040fe2000008100c */
[----:B------:R-:W-:Y:S04]  /*aab0*/  LDS R57, [R2+0x8000] ;  /* 0x0080000002397984 */ /* 0x000fe80000000800 */
[----:B------:R-:W1:Y:S04]  /*aac0*/  LDS R59, [R2+0x9000] ;  /* 0x00900000023b7984 */ /* 0x000e680000000800 */
[----:B------:R-:W2:Y:S01]  /*aad0*/  LDSM.16.M88.4 R12, [R113+0x44080] ;  /* 0x04408000710c783b */ /* 0x000ea20000000200 */
[C---:B------:R-:W-:Y:S03]  /*aae0*/  HMMA.1688.F32.TF32 R80, R76.reuse, R82, R96 ;  /* 0x000000524c50723c */ /* 0x040fe60000081060 */
[----:B------:R-:W-:Y:S04]  /*aaf0*/  LDS R96, [R0+0xa000] ;  /* 0x00a0000000607984 */ /* 0x000fe80000000800 */
[----:B------:R-:W-:Y:S01]  /*ab00*/  LDS R98, [R0+0xb000] ;  /* 0x00b0000000627984 */ /* 0x000fe20000000800 */
[----:B------:R-:W-:Y:S03]  /*ab10*/  HMMA.1688.F32.TF32 R48, R76, R50, R72 ;  /* 0x000000324c30723c */ /* 0x000fe60000081048 */
        /* <DEDUP_REMOVED lines=9> */
[C---:B--2---:R-:W-:Y:S03]  /*abb0*/  HMMA.1688.F32.TF32 R64, R56.reuse, R12, R64 ;  /* 0x0000000c3840723c */ /* 0x044fe60000081040 */
[----:B------:R-:W-:Y:S04]  /*abc0*/  LDS R97, [R2+0xa000] ;  /* 0x00a0000002617984 */ /* 0x000fe80000000800 */
[----:B------:R-:W-:Y:S01]  /*abd0*/  LDS R99, [R2+0xb000] ;  /* 0x00b0000002637984 */ /* 0x000fe20000000800 */
[C---:B------:R-:W-:Y:S08]  /*abe0*/  HMMA.1688.F32.TF32 R60, R56.reuse, R84, R60 ;  /* 0x00000054383c723c */ /* 0x040ff0000008103c */
[----:B------:R-:W-:Y:S01]  /*abf0*/  HMMA.1688.F32.TF32 R4, R56, R52, R4 ;  /* 0x000000343804723c */ /* 0x000fe20000081004 */
[----:B------:R-:W-:Y:S04]  /*ac00*/  LDS R56, [R0+0x8300] ;  /* 0x0083000000387984 */ /* 0x000fe80000000800 */
[----:B------:R-:W-:Y:S04]  /*ac10*/  LDS R58, [R0+0x9300] ;  /* 0x00930000003a7984 */ /* 0x000fe80000000800 */
[----:B------:R-:W-:Y:S04]  /*ac20*/  LDS R57, [R2+0x8300] ;  /* 0x0083000002397984 */ /* 0x000fe80000000800 */
[----:B------:R-:W2:Y:S01]  /*ac30*/  LDS R59, [R2+0x9300] ;  /* 0x00930000023b7984 */ /* 0x000ea20000000800 */
[C---:B---3--:R-:W-:Y:S08]  /*ac40*/  HMMA.1688.F32.TF32 R88, R76.reuse, R44, R88 ;  /* 0x0000002c4c58723c */ /* 0x048ff00000081058 */
[C---:B------:R-:W-:Y:S08]  /*ac50*/  HMMA.1688.F32.TF32 R92, R76.reuse, R12, R92 ;  /* 0x0000000c4c5c723c */ /* 0x040ff0000008105c */
[C---:B------:R-:W-:Y:S08]  /*ac60*/  HMMA.1688.F32.TF32 R20, R76.reuse, R84, R20 ;  /* 0x000000544c14723c */ /* 0x040ff00000081014 */
[----:B------:R-:W-:Y:S01]  /*ac70*/  HMMA.1688.F32.TF32 R24, R76, R52, R24 ;  /* 0x000000344c18723c */ /* 0x000fe20000081018 */
[----:B------:R-:W-:Y:S04]  /*ac80*/  LDS R76, [R0+0xa100] ;  /* 0x00a10000004c7984 */ /* 0x000fe80000000800 */
[----:B------:R-:W-:Y:S03]  /*ac90*/  LDS R78, [R0+0xb100] ;  /* 0x00b10000004e7984 */ /* 0x000fe60000000800 */
[C---:B-1----:R-:W-:Y:S01]  /*aca0*/  HMMA.1688.F32.TF32 R28, R72.reuse, R44, R28 ;  /* 0x0000002c481c723c */ /* 0x042fe2000008101c */
[----:B------:R-:W-:Y:S04]  /*acb0*/  LDS R77, [R2+0xa100] ;  /* 0x00a10000024d7984 */ /* 0x000fe80000000800 */
[----:B------:R-:W1:Y:S03]  /*acc0*/  LDS R79, [R2+0xb100] ;  /* 0x00b10000024f7984 */ /* 0x000e660000000800 */
[C---:B------:R-:W-:Y:S08]  /*acd0*/  HMMA.1688.F32.TF32 R32, R72.reuse, R12, R32 ;  /* 0x0000000c4820723c */ /* 0x040ff00000081020 */
[C---:B------:R-:W-:Y:S08]  /*ace0*/  HMMA.1688.F32.TF32 R36, R72.reuse, R84, R36 ;  /* 0x000000544824723c */ /* 0x040ff00000081024 */
[----:B------:R-:W-:Y:S01]  /*acf0*/  HMMA.1688.F32.TF32 R40, R72, R52, R40 ;  /* 0x000000344828723c */ /* 0x000fe20000081028 */
[----:B------:R-:W-:Y:S04]  /*ad00*/  LDS R72, [R0+0xa200] ;  /* 0x00a2000000487984 */ /* 0x000fe80000000800 */
[----:B------:R-:W-:Y:S03]  /*ad10*/  LDS R74, [R0+0xb200] ;  /* 0x00b20000004a7984 */ /* 0x000fe60000000800 */
[C---:B--2---:R-:W-:Y:S01]  /*ad20*/  HMMA.1688.F32.TF32 R16, R56.reuse, R44, R16 ;  /* 0x0000002c3810723c */ /* 0x044fe20000081010 */
[----:B------:R-:W-:Y:S04]  /*ad30*/  LDS R73, [R2+0xa200] ;  /* 0x00a2000002497984 */ /* 0x000fe80000000800 */
[----:B------:R-:W2:Y:S03]  /*ad40*/  LDS R75, [R2+0xb200] ;  /* 0x00b20000024b7984 */ /* 0x000ea60000000800 */
[C---:B------:R-:W-:Y:S08]  /*ad50*/  HMMA.1688.F32.TF32 R8, R56.reuse, R12, R8 ;  /* 0x0000000c3808723c */ /* 0x040ff00000081008 */
[C---:B------:R-:W-:Y:S08]  /*ad60*/  HMMA.1688.F32.TF32 R80, R56.reuse, R84, R80 ;  /* 0x000000543850723c */ /* 0x040ff00000081050 */
[----:B------:R-:W-:Y:S01]  /*ad70*/  HMMA.1688.F32.TF32 R48, R56, R52, R48 ;  /* 0x000000343830723c */ /* 0x000fe20000081030 */
[----:B------:R-:W-:Y:S04]  /*ad80*/  LDS R56, [R0+0xa300] ;  /* 0x00a3000000387984 */ /* 0x000fe80000000800 */
[----:B------:R-:W-:Y:S04]  /*ad90*/  LDS R58, [R0+0xb300] ;  /* 0x00b30000003a7984 */ /* 0x000fe80000000800 */
[----:B------:R-:W-:Y:S04]  /*ada0*/  LDS R57, [R2+0xa300] ;  /* 0x00a3000002397984 */ /* 0x000fe80000000800 */
[----:B------:R-:W3:Y:S01]  /*adb0*/  LDS R59, [R2+0xb300] ;  /* 0x00b30000023b7984 */ /* 0x000ee20000000800 */
[C---:B------:R-:W-:Y:S08]  /*adc0*/  HMMA.1688.F32.TF32 R68, R96.reuse, R46, R68 ;  /* 0x0000002e6044723c */ /* 0x040ff00000081044 */
[C---:B------:R-:W-:Y:S08]  /*add0*/  HMMA.1688.F32.TF32 R64, R96.reuse, R14, R64 ;  /* 0x0000000e6040723c */ /* 0x040ff00000081040 */
[C---:B------:R-:W-:Y:S08]  /*ade0*/  HMMA.1688.F32.TF32 R60, R96.reuse, R86, R60 ;  /* 0x00000056603c723c */ /* 0x040ff0000008103c */
[----:B------:R-:W-:Y:S08]  /*adf0*/  HMMA.1688.F32.TF32 R4, R96, R54, R4 ;  /* 0x000000366004723c */ /* 0x000ff00000081004 */
[C---:B-1----:R-:W-:Y:S01]  /*ae00*/  HMMA.1688.F32.TF32 R96, R76.reuse, R46, R88 ;  /* 0x0000002e4c60723c */ /* 0x042fe20000081058 */
[----:B------:R-:W-:Y:S04]  /*ae10*/  LDS R88, [R0+0xc000] ;  /* 0x00c0000000587984 */ /* 0x000fe80000000800 */
[----:B------:R-:W-:Y:S03]  /*ae20*/  LDS R90, [R0+0xd000] ;  /* 0x00d00000005a7984 */ /* 0x000fe60000000800 */
[----:B------:R-:W-:Y:S01]  /*ae30*/  HMMA.1688.F32.TF32 R92, R76, R14, R92 ;  /* 0x0000000e4c5c723c */ /* 0x000fe2000008105c */
[----:B------:R-:W-:Y:S04]  /*ae40*/  LDS R89, [R2+0xc000] ;  /* 0x00c0000002597984 */ /* 0x000fe80000000800 */
[----:B------:R-:W-:Y:S03]  /*ae50*/  LDS R91, [R2+0xd000] ;  /* 0x00d00000025b7984 */ /* 0x000fe60000000800 */
[C---:B--2---:R-:W-:Y:S08]  /*ae60*/  HMMA.1688.F32.TF32 R28, R72.reuse, R46, R28 ;  /* 0x0000002e481c723c */ /* 0x044ff0000008101c */
[----:B------:R-:W-:Y:S08]  /*ae70*/  HMMA.1688.F32.TF32 R32, R72, R14, R32 ;  /* 0x0000000e4820723c */ /* 0x000ff00000081020 */
[C---:B------:R-:W-:Y:S08]  /*ae80*/  HMMA.1688.F32.TF32 R20, R76.reuse, R86, R20 ;  /* 0x000000564c14723c */ /* 0x040ff00000081014 */
[----:B------:R-:W-:Y:S01]  /*ae90*/  HMMA.1688.F32.TF32 R24, R76, R54, R24 ;  /* 0x000000364c18723c */ /* 0x000fe20000081018 */
[----:B------:R-:W1:Y:S07]  /*aea0*/  LDSM.16.M88.4 R76, [R108+0x40080] ;  /* 0x040080006c4c783b */ /* 0x000e6e0000000200 */
[C---:B------:R-:W-:Y:S08]  /*aeb0*/  HMMA.1688.F32.TF32 R36, R72.reuse, R86, R36 ;  /* 0x000000564824723c */ /* 0x040ff00000081024 */
[----:B------:R-:W-:Y:S01]  /*aec0*/  HMMA.1688.F32.TF32 R40, R72, R54, R40 ;  /* 0x000000364828723c */ /* 0x000fe20000081028 */
[----:B------:R-:W-:Y:S07]  /*aed0*/  LDSM.16.M88.4 R72, [R108+0x48080] ;  /* 0x048080006c48783b */ /* 0x000fee0000000200 */
[C---:B---3--:R-:W-:Y:S01]  /*aee0*/  HMMA.1688.F32.TF32 R44, R56.reuse, R46, R16 ;  /* 0x0000002e382c723c */ /* 0x048fe20000081010 */
[----:B------:R-:W-:Y:S07]  /*aef0*/  LDSM.16.M88.4 R16, [R108+0x4c080] ;  /* 0x04c080006c10783b */ /* 0x000fee0000000200 */
[C---:B------:R-:W-:Y:S01]  /*af00*/  HMMA.1688.F32.TF32 R12, R56.reuse, R14, R8 ;  /* 0x0000000e380c723c */ /* 0x040fe20000081008 */
[----:B------:R-:W2:Y:S07]  /*af10*/  LDSM.16.M88.4 R8, [R108+0x44080] ;  /* 0x044080006c08783b */ /* 0x000eae0000000200 */
[C---:B------:R-:W-:Y:S01]  /*af20*/  HMMA.1688.F32.TF32 R84, R56.reuse, R86, R80 ;  /* 0x000000563854723c */ /* 0x040fe20000081050 */
[----:B------:R-:W-:Y:S04]  /*af30*/  LDS R80, [R0+0xc100] ;  /* 0x00c1000000507984 */ /* 0x000fe80000000800 */
[----:B------:R-:W-:Y:S03]  /*af40*/  LDS R82, [R0+0xd100] ;  /* 0x00d1000000527984 */ /* 0x000fe60000000800 */
[----:B------:R-:W-:Y:S01]  /*af50*/  HMMA.1688.F32.TF32 R52, R56, R54, R48 ;  /* 0x000000363834723c */ /* 0x000fe20000081030 */
[----:B------:R-:W-:Y:S04]  /*af60*/  LDS R81, [R2+0xc100] ;  /* 0x00c1000002517984 */ /* 0x000fe80000000800 */
[----:B------:R-:W3:Y:S04]  /*af70*/  LDS R83, [R2+0xd100] ;  /* 0x00d1000002537984 */ /* 0x000ee80000000800 */
[----:B------:R-:W-:Y:S04]  /*af80*/  LDS R56, [R0+0xc200] ;  /* 0x00c2000000387984 */ /* 0x000fe80000000800 */
[----:B------:R-:W-:Y:S04]  /*af90*/  LDS R58, [R0+0xd200] ;  /* 0x00d20000003a7984 */ /* 0x000fe80000000800 */
[----:B------:R-:W-:Y:S04]  /*afa0*/  LDS R57, [R2+0xc200] ;  /* 0x00c2000002397984 */ /* 0x000fe80000000800 */
[----:B------:R-:W4:Y:S04]  /*afb0*/  LDS R59, [R2+0xd200] ;  /* 0x00d20000023b7984 */ /* 0x000f280000000800 */
[----:B------:R-:W-:Y:S04]  /*afc0*/  LDS R48, [R0+0xc300] ;  /* 0x00c3000000307984 */ /* 0x000fe80000000800 */
[----:B------:R-:W-:Y:S04]  /*afd0*/  LDS R50, [R0+0xd300] ;  /* 0x00d3000000327984 */ /* 0x000fe80000000800 */
[----:B------:R-:W-:Y:S04]  /*afe0*/  LDS R49, [R2+0xc300] ;  /* 0x00c3000002317984 */ /* 0x000fe80000000800 */
[----:B------:R-:W4:Y:S01]  /*aff0*/  LDS R51, [R2+0xd300] ;  /* 0x00d3000002337984 */ /* 0x000f220000000800 */
[C---:B-1----:R-:W-:Y:S08]  /*b000*/  HMMA.1688.F32.TF32 R68, R88.reuse, R76, R68 ;  /* 0x0000004c5844723c */ /* 0x042ff00000081044 */
[C---:B--2---:R-:W-:Y:S08]  /*b010*/  HMMA.1688.F32.TF32 R64, R88.reuse, R8, R64 ;  /* 0x000000085840723c */ /* 0x044ff00000081040 */
[C---:B------:R-:W-:Y:S08]  /*b020*/  HMMA.1688.F32.TF32 R60, R88.reuse, R72, R60 ;  /* 0x00000048583c723c */ /* 0x040ff0000008103c */
[----:B------:R-:W-:Y:S08]  /*b030*/  HMMA.1688.F32.TF32 R4, R88, R16, R4 ;  /* 0x000000105804723c */ /* 0x000ff00000081004 */
[-C--:B---3--:R-:W-:Y:S01]  /*b040*/  HMMA.1688.F32.TF32 R88, R80, R76.reuse, R96 ;  /* 0x0000004c5058723c */ /* 0x088fe20000081060 */
[----:B------:R-:W-:Y:S04]  /*b050*/  LDS R96, [R0+0xe000] ;  /* 0x00e0000000607984 */ /* 0x000fe80000000800 */
[----:B------:R-:W-:Y:S03]  /*b060*/  LDS R98, [R0+0xf000] ;  /* 0x00f0000000627984 */ /* 0x000fe60000000800 */
[C---:B----4-:R-:W-:Y:S01]  /*b070*/  HMMA.1688.F32.TF32 R28, R56.reuse, R76, R28 ;  /* 0x0000004c381c723c */ /* 0x050fe2000008101c */
[----:B------:R-:W-:Y:S04]  /*b080*/  LDS R97, [R2+0xe000] ;  /* 0x00e0000002617984 */ /* 0x000fe80000000800 */
[----:B------:R-:W1:Y:S03]  /*b090*/  LDS R99, [R2+0xf000] ;  /* 0x00f0000002637984 */ /* 0x000e660000000800 */
[C---:B------:R-:W-:Y:S08]  /*b0a0*/  HMMA.1688.F32.TF32 R32, R56.reuse, R8, R32 ;  /* 0x000000083820723c */ /* 0x040ff00000081020 */
[C---:B------:R-:W-:Y:S08]  /*b0b0*/  HMMA.1688.F32.TF32 R36, R56.reuse, R72, R36 ;  /* 0x000000483824723c */ /* 0x040ff00000081024 */
[----:B------:R-:W-:Y:S01]  /*b0c0*/  HMMA.1688.F32.TF32 R40, R56, R16, R40 ;  /* 0x000000103828723c */ /* 0x000fe20000081028 */
[----:B------:R-:W-:Y:S04]  /*b0d0*/  LDS R56, [R0+0xe100] ;  /* 0x00e1000000387984 */ /* 0x000fe80000000800 */
[----:B------:R-:W-:Y:S03]  /*b0e0*/  LDS R58, [R0+0xf100] ;  /* 0x00f10000003a7984 */ /* 0x000fe60000000800 */
[C---:B------:R-:W-:Y:S01]  /*b0f0*/  HMMA.1688.F32.TF32 R44, R48.reuse, R76, R44 ;  /* 0x0000004c302c723c */ /* 0x040fe2000008102c */
[----:B------:R-:W-:Y:S04]  /*b100*/  LDS R57, [R2+0xe100] ;  /* 0x00e1000002397984 */ /* 0x000fe80000000800 */
[----:B------:R-:W2:Y:S03]  /*b110*/  LDS R59, [R2+0xf100] ;  /* 0x00f10000023b7984 */ /* 0x000ea60000000800 */
[C---:B------:R-:W-:Y:S08]  /*b120*/  HMMA.1688.F32.TF32 R12, R48.reuse, R8, R12 ;  /* 0x00000008300c723c */ /* 0x040ff0000008100c */
[C---:B------:R-:W-:Y:S08]  /*b130*/  HMMA.1688.F32.TF32 R84, R48.reuse, R72, R84 ;  /* 0x000000483054723c */ /* 0x040ff00000081054 */
[----:B------:R-:W-:Y:S01]  /*b140*/  HMMA.1688.F32.TF32 R52, R48, R16, R52 ;  /* 0x000000103034723c */ /* 0x000fe20000081034 */
[----:B------:R-:W-:Y:S04]  /*b150*/  LDS R48, [R0+0xe200] ;  /* 0x00e2000000307984 */ /* 0x000fe80000000800 */
[----:B------:R-:W-:Y:S03]  /*b160*/  LDS R50, [R0+0xf200] ;  /* 0x00f2000000327984 */ /* 0x000fe60000000800 */
[C---:B------:R-:W-:Y:S01]  /*b170*/  HMMA.1688.F32.TF32 R92, R80.reuse, R8, R92 ;  /* 0x00000008505c723c */ /* 0x040fe2000008105c */
[----:B------:R-:W-:Y:S04]  /*b180*/  LDS R49, [R2+0xe200] ;  /* 0x00e2000002317984 */ /* 0x000fe80000000800 */
[----:B------:R-:W3:Y:S03]  /*b190*/  LDS R51, [R2+0xf200] ;  /* 0x00f2000002337984 */ /* 0x000ee60000000800 */
[C---:B------:R-:W-:Y:S08]  /*b1a0*/  HMMA.1688.F32.TF32 R20, R80.reuse, R72, R20 ;  /* 0x000000485014723c */ /* 0x040ff00000081014 */
[----:B------:R-:W-:Y:S01]  /*b1b0*/  HMMA.1688.F32.TF32 R24, R80, R16, R24 ;  /* 0x000000105018723c */ /* 0x000fe20000081018 */
[----:B------:R-:W-:Y:S04]  /*b1c0*/  LDS R80, [R0+0xe300] ;  /* 0x00e3000000507984 */ /* 0x000fe80000000800 */
[----:B------:R-:W-:Y:S04]  /*b1d0*/  LDS R82, [R0+0xf300] ;  /* 0x00f3000000527984 */ /* 0x000fe80000000800 */
[----:B------:R-:W-:Y:S04]  /*b1e0*/  LDS R81, [R2+0xe300] ;  /* 0x00e3000002517984 */ /* 0x000fe80000000800 */
[----:B------:R-:W4:Y:S01]  /*b1f0*/  LDS R83, [R2+0xf300] ;  /* 0x00f3000002537984 */ /* 0x000f220000000800 */
[C---:B-1----:R-:W-:Y:S08]  /*b200*/  HMMA.1688.F32.TF32 R68, R96.reuse, R78, R68 ;  /* 0x0000004e6044723c */ /* 0x042ff00000081044 */
[C---:B------:R-:W-:Y:S08]  /*b210*/  HMMA.1688.F32.TF32 R64, R96.reuse, R10, R64 ;  /* 0x0000000a6040723c */ /* 0x040ff00000081040 */
[C---:B------:R-:W-:Y:S08]  /*b220*/  HMMA.1688.F32.TF32 R60, R96.reuse, R74, R60 ;  /* 0x0000004a603c723c */ /* 0x040ff0000008103c */
[----:B------:R-:W-:Y:S08]  /*b230*/  HMMA.1688.F32.TF32 R4, R96, R18, R4 ;  /* 0x000000126004723c */ /* 0x000ff00000081004 */
[C---:B--2---:R-:W-:Y:S01]  /*b240*/  HMMA.1688.F32.TF32 R96, R56.reuse, R78, R88 ;  /* 0x0000004e3860723c */ /* 0x044fe20000081058 */
[----:B------:R-:W-:Y:S04]  /*b250*/  LDS R88, [R0+0x10000] ;  /* 0x0100000000587984 */ /* 0x000fe80000000800 */
[----:B------:R-:W-:Y:S03]  /*b260*/  LDS R90, [R0+0x11000] ;  /* 0x01100000005a7984 */ /* 0x000fe60000000800 */
[----:B------:R-:W-:Y:S01]  /*b270*/  HMMA.1688.F32.TF32 R92, R56, R10, R92 ;  /* 0x0000000a385c723c */ /* 0x000fe2000008105c */
[----:B------:R-:W-:Y:S04]  /*b280*/  LDS R89, [R2+0x10000] ;  /* 0x0100000002597984 */ /* 0x000fe80000000800 */
[----:B------:R-:W-:Y:S03]  /*b290*/  LDS R91, [R2+0x11000] ;  /* 0x01100000025b7984 */ /* 0x000fe60000000800 */
[C---:B---3--:R-:W-:Y:S08]  /*b2a0*/  HMMA.1688.F32.TF32 R28, R48.reuse, R78, R28 ;  /* 0x0000004e301c723c */ /* 0x048ff0000008101c */
[----:B------:R-:W-:Y:S08]  /*b2b0*/  HMMA.1688.F32.TF32 R32, R48, R10, R32 ;  /* 0x0000000a3020723c */ /* 0x000ff00000081020 */
[C---:B------:R-:W-:Y:S08]  /*b2c0*/  HMMA.1688.F32.TF32 R20, R56.reuse, R74, R20 ;  /* 0x0000004a3814723c */ /* 0x040ff00000081014 */
[----:B------:R-:W-:Y:S01]  /*b2d0*/  HMMA.1688.F32.TF32 R24, R56, R18, R24 ;  /* 0x000000123818723c */ /* 0x000fe20000081018 */
[----:B------:R-:W1:Y:S07]  /*b2e0*/  LDSM.16.M88.4 R56, [R113+0x40100] ;  /* 0x040100007138783b */ /* 0x000e6e0000000200 */
[C---:B------:R-:W-:Y:S08]  /*b2f0*/  HMMA.1688.F32.TF32 R36, R48.reuse, R74, R36 ;  /* 0x0000004a3024723c */ /* 0x040ff00000081024 */
[----:B------:R-:W-:Y:S01]  /*b300*/  HMMA.1688.F32.TF32 R40, R48, R18, R40 ;  /* 0x000000123028723c */ /* 0x000fe20000081028 */
[----:B------:R-:W2:Y:S07]  /*b310*/  LDSM.16.M88.4 R48, [R113+0x48100] ;  /* 0x048100007130783b */ /* 0x000eae0000000200 */
[C---:B----4-:R-:W-:Y:S01]  /*b320*/  HMMA.1688.F32.TF32 R76, R80.reuse, R78, R44 ;  /* 0x0000004e504c723c */ /* 0x050fe2000008102c */
[----:B------:R-:W3:Y:S07]  /*b330*/  LDSM.16.M88.4 R44, [R113+0x44100] ;  /* 0x04410000712c783b */ /* 0x000eee0000000200 */
[C---:B------:R-:W-:Y:S01]  /*b340*/  HMMA.1688.F32.TF32 R8, R80.reuse, R10, R12 ;  /* 0x0000000a5008723c */ /* 0x040fe2000008100c */
[----:B------:R-:W4:Y:S07]  /*b350*/  LDSM.16.M88.4 R12, [R113+0x4c100] ;  /* 0x04c10000710c783b */ /* 0x000f2e0000000200 */
[----:B------:R-:W-:Y:S08]  /*b360*/  HMMA.1688.F32.TF32 R72, R80, R74, R84 ;  /* 0x0000004a5048723c */ /* 0x000ff00000081054 */
[----:B-1----:R-:W-:Y:S08]  /*b370*/  HMMA.1688.F32.TF32 R68, R88, R56, R68 ;  /* 0x000000385844723c */ /* 0x002ff00000081044 */
[----:B------:R-:W-:Y:S01]  /*b380*/  HMMA.1688.F32.TF32 R16, R80, R18, R52 ;  /* 0x000000125010723c */ /* 0x000fe20000081034 */
[----:B------:R-:W-:Y:S04]  /*b390*/  LDS R80, [R0+0x10200] ;  /* 0x0102000000507984 */ /* 0x000fe80000000800 */
[----:B------:R-:W-:Y:S03]  /*b3a0*/  LDS R82, [R0+0x11200] ;  /* 0x0112000000527984 */ /* 0x000fe60000000800 */
[C---:B--2---:R-:W-:Y:S01]  /*b3b0*/  HMMA.1688.F32.TF32 R60, R88.reuse, R48, R60 ;  /* 0x00000030583c723c */ /* 0x044fe2000008103c */
[----:B------:R-:W-:Y:S04]  /*b3c0*/  LDS R81, [R2+0x10200] ;  /* 0x0102000002517984 */ /* 0x000fe80000000800 */
[----:B------:R-:W1:Y:S03]  /*b3d0*/  LDS R83, [R2+0x11200] ;  /* 0x0112000002537984 */ /* 0x000e660000000800 */
[C---:B---3--:R-:W-:Y:S01]  /*b3e0*/  HMMA.1688.F32.TF32 R64, R88.reuse, R44, R64 ;  /* 0x0000002c5840723c */ /* 0x048fe20000081040 */
[----:B------:R-:W-:Y:S04]  /*b3f0*/  LDS R52, [R0+0x10300] ;  /* 0x0103000000347984 */ /* 0x000fe80000000800 */
[----:B------:R-:W-:Y:S03]  /*b400*/  LDS R54, [R0+0x11300] ;  /* 0x0113000000367984 */ /* 0x000fe60000000800 */
[----:B----4-:R-:W-:Y:S01]  /*b410*/  HMMA.1688.F32.TF32 R4, R88, R12, R4 ;  /* 0x0000000c5804723c */ /* 0x010fe20000081004 */
[----:B------:R-:W-:Y:S04]  /*b420*/  LDS R88, [R0+0x10100] ;  /* 0x0101000000587984 */ /* 0x000fe80000000800 */
[----:B------:R-:W-:Y:S04]  /*b430*/  LDS R90, [R0+0x11100] ;  /* 0x01110000005a7984 */ /* 0x000fe80000000800 */
[----:B------:R-:W-:Y:S04]  /*b440*/  LDS R89, [R2+0x10100] ;  /* 0x0101000002597984 */ /* 0x000fe80000000800 */
[----:B------:R-:W2:Y:S04]  /*b450*/  LDS R91, [R2+0x11100] ;  /* 0x01110000025b7984 */ /* 0x000ea80000000800 */
[----:B------:R-:W-:Y:S04]  /*b460*/  LDS R53, [R2+0x10300] ;  /* 0x0103000002357984 */ /* 0x000fe80000000800 */
[----:B------:R-:W3:Y:S01]  /*b470*/  LDS R55, [R2+0x11300] ;  /* 0x0113000002377984 */ /* 0x000ee20000000800 */
[C---:B-1----:R-:W-:Y:S08]  /*b480*/  HMMA.1688.F32.TF32 R28, R80.reuse, R56, R28 ;  /* 0x00000038501c723c */ /* 0x042ff0000008101c */
[C---:B------:R-:W-:Y:S08]  /*b490*/  HMMA.1688.F32.TF32 R32, R80.reuse, R44, R32 ;  /* 0x0000002c5020723c */ /* 0x040ff00000081020 */
[----:B------:R-:W-:Y:S08]  /*b4a0*/  HMMA.1688.F32.TF32 R36, R80, R48, R36 ;  /* 0x000000305024723c */ /* 0x000ff00000081024 */
[C---:B--2---:R-:W-:Y:S01]  /*b4b0*/  HMMA.1688.F32.TF32 R84, R88.reuse, R56, R96 ;  /* 0x000000385854723c */ /* 0x044fe20000081060 */
[----:B------:R-:W-:Y:S04]  /*b4c0*/  LDS R96, [R0+0x12000] ;  /* 0x0120000000607984 */ /* 0x000fe80000000800 */
[----:B------:R-:W-:Y:S03]  /*b4d0*/  LDS R98, [R0+0x13000] ;  /* 0x0130000000627984 */ /* 0x000fe60000000800 */
[C---:B------:R-:W-:Y:S01]  /*b4e0*/  HMMA.1688.F32.TF32 R92, R88.reuse, R44, R92 ;  /* 0x0000002c585c723c */ /* 0x040fe2000008105c */
[----:B------:R-:W-:Y:S04]  /*b4f0*/  LDS R97, [R2+0x12000] ;  /* 0x0120000002617984 */ /* 0x000fe80000000800 */
[----:B------:R-:W-:Y:S03]  /*b500*/  LDS R99, [R2+0x13000] ;  /* 0x0130000002637984 */ /* 0x000fe60000000800 */
[C---:B------:R-:W-:Y:S08]  /*b510*/  HMMA.1688.F32.TF32 R20, R88.reuse, R48, R20 ;  /* 0x000000305814723c */ /* 0x040ff00000081014 */
[-C--:B------:R-:W-:Y:S01]  /*b520*/  HMMA.1688.F32.TF32 R24, R88, R12.reuse, R24 ;  /* 0x0000000c5818723c */ /* 0x080fe20000081018 */
[----:B------:R-:W-:Y:S04]  /*b530*/  LDS R88, [R0+0x12100] ;  /* 0x0121000000587984 */ /* 0x000fe80000000800 */
[----:B------:R-:W-:Y:S03]  /*b540*/  LDS R90, [R0+0x13100] ;  /* 0x01310000005a7984 */ /* 0x000fe60000000800 */
[----:B------:R-:W-:Y:S01]  /*b550*/  HMMA.1688.F32.TF32 R40, R80, R12, R40 ;  /* 0x0000000c5028723c */ /* 0x000fe20000081028 */
[----:B------:R-:W-:Y:S04]  /*b560*/  LDS R89, [R2+0x12100] ;  /* 0x0121000002597984 */ /* 0x000fe80000000800 */
[----:B------:R-:W1:Y:S03]  /*b570*/  LDS R91, [R2+0x13100] ;  /* 0x01310000025b7984 */ /* 0x000e660000000800 */
[C---:B---3--:R-:W-:Y:S01]  /*b580*/  HMMA.1688.F32.TF32 R76, R52.reuse, R56, R76 ;  /* 0x00000038344c723c */ /* 0x048fe2000008104c */
[----:B------:R-:W-:Y:S04]  /*b590*/  LDS R80, [R0+0x12200] ;  /* 0x0122000000507984 */ /* 0x000fe80000000800 */
[----:B------:R-:W-:Y:S03]  /*b5a0*/  LDS R82, [R0+0x13200] ;  /* 0x0132000000527984 */ /* 0x000fe60000000800 */
[C---:B------:R-:W-:Y:S01]  /*b5b0*/  HMMA.1688.F32.TF32 R8, R52.reuse, R44, R8 ;  /* 0x0000002c3408723c */ /* 0x040fe20000081008 */
[----:B------:R-:W-:Y:S04]  /*b5c0*/  LDS R81, [R2+0x12200] ;  /* 0x0122000002517984 */ /* 0x000fe80000000800 */
[----:B------:R-:W2:Y:S03]  /*b5d0*/  LDS R83, [R2+0x13200] ;  /* 0x0132000002537984 */ /* 0x000ea60000000800 */
[C---:B------:R-:W-:Y:S08]  /*b5e0*/  HMMA.1688.F32.TF32 R72, R52.reuse, R48, R72 ;  /* 0x000000303448723c */ /* 0x040ff00000081048 */
[----:B------:R-:W-:Y:S01]  /*b5f0*/  HMMA.1688.F32.TF32 R16, R52, R12, R16 ;  /* 0x0000000c3410723c */ /* 0x000fe20000081010 */
[----:B------:R-:W-:Y:S04]  /*b600*/  LDS R52, [R0+0x12300] ;  /* 0x0123000000347984 */ /* 0x000fe80000000800 */
[----:B------:R-:W-:Y:S04]  /*b610*/  LDS R54, [R0+0x13300] ;  /* 0x0133000000367984 */ /* 0x000fe80000000800 */
[----:B------:R-:W-:Y:S04]  /*b620*/  LDS R53, [R2+0x12300] ;  /* 0x0123000002357984 */ /* 0x000fe80000000800 */
[----:B------:R-:W3:Y:S01]  /*b630*/  LDS R55, [R2+0x13300] ;  /* 0x0133000002377984 */ /* 0x000ee20000000800 */
[-C--:B-1----:R-:W-:Y:S08]  /*b640*/  HMMA.1688.F32.TF32 R100, R88, R58.reuse, R84 ;  /* 0x0000003a5864723c */ /* 0x082ff00000081054 */
[C---:B------:R-:W-:Y:S08]  /*b650*/  HMMA.1688.F32.TF32 R68, R96.reuse, R58, R68 ;  /* 0x0000003a6044723c */ /* 0x040ff00000081044 */
[-C--:B------:R-:W-:Y:S08]  /*b660*/  HMMA.1688.F32.TF32 R64, R96, R46.reuse, R64 ;  /* 0x0000002e6040723c */ /* 0x080ff00000081040 */
[----:B------:R-:W-:Y:S01]  /*b670*/  HMMA.1688.F32.TF32 R84, R88, R46, R92 ;  /* 0x0000002e5854723c */ /* 0x000fe2000008105c */
[----:B------:R-:W-:Y:S04]  /*b680*/  LDS R92, [R0+0x16000] ;  /* 0x01600000005c7984 */ /* 0x000fe80000000800 */
[----:B------:R-:W-:Y:S03]  /*b690*/  LDS R94, [R0+0x17000] ;  /* 0x01700000005e7984 */ /* 0x000fe60000000800 */
[C---:B--2---:R-:W-:Y:S01]  /*b6a0*/  HMMA.1688.F32.TF32 R28, R80.reuse, R58, R28 ;  /* 0x0000003a501c723c */ /* 0x044fe2000008101c */
[----:B------:R-:W-:Y:S04]  /*b6b0*/  LDS R93, [R2+0x16000] ;  /* 0x01600000025d7984 */ /* 0x000fe80000000800 */
[----:B------:R-:W-:Y:S03]  /*b6c0*/  LDS R95, [R2+0x17000] ;  /* 0x01700000025f7984 */ /* 0x000fe60000000800 */
        /* <DEDUP_REMOVED lines=9> */
[----:B------:R-:W-:Y:S04]  /*b760*/  LDS R80, [R0+0x14000] ;  /* 0x0140000000507984 */ /* 0x000fe80000000800 */
[----:B------:R-:W-:Y:S03]  /*b770*/  LDS R82, [R0+0x15000] ;  /* 0x0150000000527984 */ /* 0x000fe60000000800 */
[C---:B---3--:R-:W-:Y:S01]  /*b780*/  HMMA.1688.F32.TF32 R56, R52.reuse, R58, R76 ;  /* 0x0000003a3438723c */ /* 0x048fe2000008104c */
[----:B------:R-:W-:Y:S04]  /*b790*/  LDS R81, [R2+0x14000] ;  /* 0x0140000002517984 */ /* 0x000fe80000000800 */
[----:B------:R-:W1:Y:S03]  /*b7a0*/  LDS R83, [R2+0x15000] ;  /* 0x0150000002537984 */ /* 0x000e660000000800 */
[C---:B------:R-:W-:Y:S01]  /*b7b0*/  HMMA.1688.F32.TF32 R44, R52.reuse, R46, R8 ;  /* 0x0000002e342c723c */ /* 0x040fe20000081008 */
[----:B------:R-:W2:Y:S04]  /*b7c0*/  LDSM.16.M88.4 R8, [R108+0x40100] ;  /* 0x040100006c08783b */ /* 0x000ea80000000200 */
[----:B------:R-:W3:Y:S03]  /*b7d0*/  LDSM.16.M88.4 R76, [R108+0x4c100] ;  /* 0x04c100006c4c783b */ /* 0x000ee60000000200 */
[C---:B------:R-:W-:Y:S01]  /*b7e0*/  HMMA.1688.F32.TF32 R48, R52.reuse, R50, R72 ;  /* 0x000000323430723c */ /* 0x040fe20000081048 */
[----:B------:R-:W-:Y:S04]  /*b7f0*/  LDS R72, [R0+0x14200] ;  /* 0x0142000000487984 */ /* 0x000fe80000000800 */
[----:B------:R-:W-:Y:S03]  /*b800*/  LDS R74, [R0+0x15200] ;  /* 0x01520000004a7984 */ /* 0x000fe60000000800 */
[----:B------:R-:W-:Y:S01]  /*b810*/  HMMA.1688.F32.TF32 R12, R52, R14, R16 ;  /* 0x0000000e340c723c */ /* 0x000fe20000081010 */
[----:B------:R-:W-:Y:S04]  /*b820*/  LDS R73, [R2+0x14200] ;  /* 0x0142000002497984 */ /* 0x000fe80000000800 */
[----:B------:R-:W4:Y:S04]  /*b830*/  LDS R75, [R2+0x15200] ;  /* 0x01520000024b7984 */ /* 0x000f280000000800 */
[----:B------:R-:W-:Y:S04]  /*b840*/  LDS R16, [R0+0x14300] ;  /* 0x0143000000107984 */ /* 0x000fe80000000800 */
[----:B------:R-:W-:Y:S04]  /*b850*/  LDS R18, [R0+0x15300] ;  /* 0x0153000000127984 */ /* 0x000fe80000000800 */
[----:B------:R-:W-:Y:S01]  /*b860*/  LDS R17, [R2+0x14300] ;  /* 0x0143000002117984 */ /* 0x000fe20000000800 */
[C---:B-1----:R-:W-:Y:S03]  /*b870*/  HMMA.1688.F32.TF32 R64, R80.reuse, R96, R64 ;  /* 0x000000605040723c */ /* 0x042fe60000081040 */
[----:B------:R-:W1:Y:S05]  /*b880*/  LDS R19, [R2+0x15300] ;  /* 0x0153000002137984 */ /* 0x000e6a0000000800 */
[C---:B--2---:R-:W-:Y:S08]  /*b890*/  HMMA.1688.F32.TF32 R68, R80.reuse, R8, R68 ;  /* 0x000000085044723c */ /* 0x044ff00000081044 */
[C---:B------:R-:W-:Y:S08]  /*b8a0*/  HMMA.1688.F32.TF32 R60, R80.reuse, R88, R60 ;  /* 0x00000058503c723c */ /* 0x040ff0000008103c */
[----:B---3--:R-:W-:Y:S01]  /*b8b0*/  HMMA.1688.F32.TF32 R4, R80, R76, R4 ;  /* 0x0000004c5004723c */ /* 0x008fe20000081004 */
[----:B------:R-:W-:Y:S04]  /*b8c0*/  LDS R80, [R0+0x14100] ;  /* 0x0141000000507984 */ /* 0x000fe80000000800 */
[----:B------:R-:W-:Y:S04]  /*b8d0*/  LDS R82, [R0+0x15100] ;  /* 0x0151000000527984 */ /* 0x000fe80000000800 */
[----:B------:R-:W-:Y:S04]  /*b8e0*/  LDS R81, [R2+0x14100] ;  /* 0x0141000002517984 */ /* 0x000fe80000000800 */
[----:B------:R-:W2:Y:S01]  /*b8f0*/  LDS R83, [R2+0x15100] ;  /* 0x0151000002537984 */ /* 0x000ea20000000800 */
[C---:B----4-:R-:W-:Y:S08]  /*b900*/  HMMA.1688.F32.TF32 R28, R72.reuse, R8, R28 ;  /* 0x00000008481c723c */ /* 0x050ff0000008101c */
[C---:B------:R-:W-:Y:S08]  /*b910*/  HMMA.1688.F32.TF32 R32, R72.reuse, R96, R32 ;  /* 0x000000604820723c */ /* 0x040ff00000081020 */
[C---:B------:R-:W-:Y:S08]  /*b920*/  HMMA.1688.F32.TF32 R36, R72.reuse, R88, R36 ;  /* 0x000000584824723c */ /* 0x040ff00000081024 */
[----:B------:R-:W-:Y:S01]  /*b930*/  HMMA.1688.F32.TF32 R40, R72, R76, R40 ;  /* 0x0000004c4828723c */ /* 0x000fe20000081028 */
[----:B------:R-:W-:Y:S04]  /*b940*/  LDS R72, [R0+0x16200] ;  /* 0x0162000000487984 */ /* 0x000fe80000000800 */
[----:B------:R-:W-:Y:S03]  /*b950*/  LDS R74, [R0+0x17200] ;  /* 0x01720000004a7984 */ /* 0x000fe60000000800 */
[-C--:B-1----:R-:W-:Y:S01]  /*b960*/  HMMA.1688.F32.TF32 R56, R16, R8.reuse, R56 ;  /* 0x000000081038723c */ /* 0x082fe20000081038 */
[----:B------:R-:W-:Y:S04]  /*b970*/  LDS R73, [R2+0x16200] ;  /* 0x0162000002497984 */ /* 0x000fe80000000800 */
[----:B------:R-:W-:Y:S03]  /*b980*/  LDS R75, [R2+0x17200] ;  /* 0x01720000024b7984 */ /* 0x000fe60000000800 */
[C---:B--2---:R-:W-:Y:S08]  /*b990*/  HMMA.1688.F32.TF32 R52, R80.reuse, R8, R100 ;  /* 0x000000085034723c */ /* 0x044ff00000081064 */
[C---:B------:R-:W-:Y:S08]  /*b9a0*/  HMMA.1688.F32.TF32 R84, R80.reuse, R96, R84 ;  /* 0x000000605054723c */ /* 0x040ff00000081054 */
[C---:B------:R-:W-:Y:S08]  /*b9b0*/  HMMA.1688.F32.TF32 R20, R80.reuse, R88, R20 ;  /* 0x000000585014723c */ /* 0x040ff00000081014 */
[----:B------:R-:W-:Y:S01]  /*b9c0*/  HMMA.1688.F32.TF32 R24, R80, R76, R24 ;  /* 0x0000004c5018723c */ /* 0x000fe20000081018 */
[----:B------:R-:W-:Y:S04]  /*b9d0*/  LDS R80, [R0+0x16100] ;  /* 0x0161000000507984 */ /* 0x000fe80000000800 */
[----:B------:R-:W-:Y:S03]  /*b9e0*/  LDS R82, [R0+0x17100] ;  /* 0x0171000000527984 */ /* 0x000fe60000000800 */
[C---:B------:R-:W-:Y:S01]  /*b9f0*/  HMMA.1688.F32.TF32 R44, R16.reuse, R96, R44 ;  /* 0x00000060102c723c */ /* 0x040fe2000008102c */
[----:B------:R-:W-:Y:S04]  /*ba00*/  LDS R81, [R2+0x16100] ;  /* 0x0161000002517984 */ /* 0x000fe80000000800 */
[----:B------:R-:W1:Y:S03]  /*ba10*/  LDS R83, [R2+0x17100] ;  /* 0x0171000002537984 */ /* 0x000e660000000800 */
[C---:B------:R-:W-:Y:S08]  /*ba20*/  HMMA.1688.F32.TF32 R48, R16.reuse, R88, R48 ;  /* 0x000000581030723c */ /* 0x040ff00000081030 */
[----:B------:R-:W-:Y:S01]  /*ba30*/  HMMA.1688.F32.TF32 R12, R16, R76, R12 ;  /* 0x0000004c100c723c */ /* 0x000fe2000008100c */
[----:B------:R-:W-:Y:S04]  /*ba40*/  LDS R16, [R0+0x16300] ;  /* 0x0163000000107984 */ /* 0x000fe80000000800 */
[----:B------:R-:W-:Y:S04]  /*ba50*/  LDS R18, [R0+0x17300] ;  /* 0x0173000000127984 */ /* 0x000fe80000000800 */
[----:B------:R-:W-:Y:S04]  /*ba60*/  LDS R17, [R2+0x16300] ;  /* 0x0163000002117984 */ /* 0x000fe80000000800 */
[----:B------:R-:W2:Y:S01]  /*ba70*/  LDS R19, [R2+0x17300] ;  /* 0x0173000002137984 */ /* 0x000ea20000000800 */
[C---:B------:R-:W-:Y:S08]  /*ba80*/  HMMA.1688.F32.TF32 R68, R92.reuse, R10, R68 ;  /* 0x0000000a5c44723c */ /* 0x040ff00000081044 */
[----:B------:R-:W-:Y:S08]  /*ba90*/  HMMA.1688.F32.TF32 R64, R92, R98, R64 ;  /* 0x000000625c40723c */ /* 0x000ff00000081040 */
[C---:B-1----:R-:W-:Y:S08]  /*baa0*/  HMMA.1688.F32.TF32 R100, R80.reuse, R10, R52 ;  /* 0x0000000a5064723c */ /* 0x042ff00000081034 */
[----:B------:R-:W-:Y:S01]  /*bab0*/  HMMA.1688.F32.TF32 R52, R80, R98, R84 ;  /* 0x000000625034723c */ /* 0x000fe20000081054 */
[----:B------:R-:W-:Y:S07]  /*bac0*/  LDSM.16.M88.4 R84, [R113+0x48180] ;  /* 0x048180007154783b */ /* 0x000fee0000000200 */
[C---:B------:R-:W-:Y:S08]  /*bad0*/  HMMA.1688.F32.TF32 R28, R72.reuse, R10, R28 ;  /* 0x0000000a481c723c */ /* 0x040ff0000008101c */
[----:B------:R-:W-:Y:S08]  /*bae0*/  HMMA.1688.F32.TF32 R32, R72, R98, R32 ;  /* 0x000000624820723c */ /* 0x000ff00000081020 */
        /* <DEDUP_REMOVED lines=9> */
[----:B------:R-:W-:Y:S01]  /*bb80*/  HMMA.1688.F32.TF32 R96, R16, R98, R44 ;  /* 0x000000621060723c */ /* 0x000fe2000008102c */
[----:B------:R-:W-:Y:S04]  /*bb90*/  LDS R57, [R2+0x18000] ;  /* 0x0180000002397984 */ /* 0x000fe80000000800 */
[----:B------:R-:W1:Y:S04]  /*bba0*/  LDS R59, [R2+0x19000] ;  /* 0x01900000023b7984 */ /* 0x000e680000000800 */
[----:B------:R2:W3:Y:S01]  /*bbb0*/  LDSM.16.M88.4 R44, [R113+0x40180] ;  /* 0x04018000712c783b */ /* 0x0004e20000000200 */
[C---:B------:R-:W-:Y:S03]  /*bbc0*/  HMMA.1688.F32.TF32 R20, R80.reuse, R90, R20 ;  /* 0x0000005a5014723c */ /* 0x040fe60000081014 */
[----:B--2---:R-:W2:Y:S05]  /*bbd0*/  LDL.LU R113, [R1+0xe4] ;  /* 0x0000e40001717983 */ /* 0x004eaa0000300800 */
        /* <DEDUP_REMOVED lines=8> */
[----:B------:R-:W4:Y:S03]  /*bc60*/  LDS R51, [R2+0x19200] ;  /* 0x0192000002337984 */ /* 0x000f260000000800 */
[C---:B-1----:R-:W-:Y:S01]  /*bc70*/  HMMA.1688.F32.TF32 R64, R56.reuse, R92, R64 ;  /* 0x0000005c3840723c */ /* 0x042fe20000081040 */
[----:B------:R-:W-:Y:S04]  /*bc80*/  LDS R12, [R0+0x18300] ;  /* 0x01830000000c7984 */ /* 0x000fe80000000800 */
[----:B------:R-:W-:Y:S03]  /*bc90*/  LDS R14, [R0+0x19300] ;  /* 0x01930000000e7984 */ /* 0x000fe60000000800 */
[C---:B---3--:R-:W-:Y:S01]  /*bca0*/  HMMA.1688.F32.TF32 R68, R56.reuse, R44, R68 ;  /* 0x0000002c3844723c */ /* 0x048fe20000081044 */
[----:B------:R-:W-:Y:S04]  /*bcb0*/  LDS R13, [R2+0x18300] ;  /* 0x01830000020d7984 */ /* 0x000fe80000000800 */
[----:B------:R-:W1:Y:S03]  /*bcc0*/  LDS R15, [R2+0x19300] ;  /* 0x01930000020f7984 */ /* 0x000e660000000800 */
[C---:B------:R-:W-:Y:S01]  /*bcd0*/  HMMA.1688.F32.TF32 R60, R56.reuse, R84, R60 ;  /* 0x00000054383c723c */ /* 0x040fe2000008103c */
[----:B------:R-:W-:Y:S04]  /*bce0*/  LDS R81, [R2+0x1a300] ;  /* 0x01a3000002517984 */ /* 0x000fe80000000800 */
[----:B------:R-:W-:Y:S03]  /*bcf0*/  LDS R83, [R2+0x1b300] ;  /* 0x01b3000002537984 */ /* 0x000fe60000000800 */
[----:B------:R-:W-:Y:S01]  /*bd00*/  HMMA.1688.F32.TF32 R4, R56, R72, R4 ;  /* 0x000000483804723c */ /* 0x000fe20000081004 */
[----:B------:R-:W-:Y:S04]  /*bd10*/  LDS R56, [R0+0x18100] ;  /* 0x0181000000387984 */ /* 0x000fe80000000800 */
[----:B------:R-:W-:Y:S04]  /*bd20*/  LDS R58, [R0+0x19100] ;  /* 0x01910000003a7984 */ /* 0x000fe80000000800 */
[----:B------:R-:W-:Y:S04]  /*bd30*/  LDS R57, [R2+0x18100] ;  /* 0x0181000002397984 */ /* 0x000fe80000000800 */
[----:B------:R-:W3:Y:S01]  /*bd40*/  LDS R59, [R2+0x19100] ;  /* 0x01910000023b7984 */ /* 0x000ee20000000800 */
        /* <DEDUP_REMOVED lines=8> */
[----:B------:R-:W1:Y:S03]  /*bdd0*/  LDS R51, [R2+0x1b100] ;  /* 0x01b1000002337984 */ /* 0x000e660000000800 */
[C---:B---3--:R-:W-:Y:S08]  /*bde0*/  HMMA.1688.F32.TF32 R16, R56.reuse, R44, R100 ;  /* 0x0000002c3810723c */ /* 0x048ff00000081064 */
        /* <DEDUP_REMOVED lines=8> */
[C---:B------:R-:W-:Y:S01]  /*be70*/  HMMA.1688.F32.TF32 R88, R12.reuse, R84, R88 ;  /* 0x000000540c58723c */ /* 0x040fe20000081058 */
[----:B------:R-:W-:Y:S04]  /*be80*/  LDS R84, [R0+0x1c100] ;  /* 0x01c1000000547984 */ /* 0x000fe80000000800 */
[----:B------:R-:W-:Y:S03]  /*be90*/  LDS R85, [R2+0x1c100] ;  /* 0x01c1000002557984 */ /* 0x000fe60000000800 */
[----:B------:R-:W-:Y:S01]  /*bea0*/  HMMA.1688.F32.TF32 R76, R12, R72, R76 ;  /* 0x000000480c4c723c */ /* 0x000fe2000008104c */
[----:B------:R-:W-:Y:S04]  /*beb0*/  LDS R12, [R0+0x1a200] ;  /* 0x01a20000000c7984 */ /* 0x000fe80000000800 */
[----:B------:R-:W-:Y:S04]  /*bec0*/  LDS R14, [R0+0x1b200] ;  /* 0x01b20000000e7984 */ /* 0x000fe80000000800 */
[----:B------:R-:W-:Y:S04]  /*bed0*/  LDS R13, [R2+0x1a200] ;  /* 0x01a20000020d7984 */ /* 0x000fe80000000800 */
[----:B------:R-:W4:Y:S01]  /*bee0*/  LDS R15, [R2+0x1b200] ;  /* 0x01b20000020f7984 */ /* 0x000f220000000800 */
[C---:B-1----:R-:W-:Y:S03]  /*bef0*/  HMMA.1688.F32.TF32 R100, R48.reuse, R46, R16 ;  /* 0x0000002e3064723c */ /* 0x042fe60000081010 */
[----:B------:R-:W-:Y:S04]  /*bf00*/  LDS R72, [R0+0x1c300] ;  /* 0x01c3000000487984 */ /* 0x000fe80000000800 */
[----:B------:R-:W-:Y:S01]  /*bf10*/  LDS R73, [R2+0x1c300] ;  /* 0x01c3000002497984 */ /* 0x000fe20000000800 */
[----:B------:R-:W-:Y:S03]  /*bf20*/  HMMA.1688.F32.TF32 R16, R48, R94, R52 ;  /* 0x0000005e3010723c */ /* 0x000fe60000081034 */
[----:B------:R-:W-:Y:S01]  /*bf30*/  LDSM.16.M88.4 R52, [R108+0x44180] ;  /* 0x044180006c34783b */ /* 0x000fe20000000200 */
[----:B------:R-:W-:Y:S01]  /*bf40*/  IMAD.MOV.U32 R111, RZ, RZ, 0x7f ;  /* 0x0000007fff6f7424 */ /* 0x000fe200078e00ff */
[----:B------:R-:W-:-:S02]  /*bf50*/  ISETP.GE.AND P1, PT, R114, UR6, PT ;  /* 0x0000000672007c0c */ /* 0x000fc4000bf26270 */
[----:B------:R-:W-:Y:S01]  /*bf60*/  LDS R92, [R0+0x1e200] ;  /* 0x01e20000005c7984 */ /* 0x000fe20000000800 */
[----:B---3--:R-:W-:Y:S01]  /*bf70*/  HMMA.1688.F32.TF32 R68, R56, R46, R68 ;  /* 0x0000002e3844723c */ /* 0x008fe20000081044 */
[----:B------:R-:W-:Y:S02]  /*bf80*/  UIADD3 UR7, UR7, 0x1, URZ ;  /* 0x0000000107077890 */ /* 0x000fe4000fffe03f */
[----:B------:R-:W-:Y:S05]  /*bf90*/  LDS R93, [R2+0x1e200] ;  /* 0x01e20000025d7984 */ /* 0x000fea0000000800 */
[C---:B------:R-:W-:Y:S08]  /*bfa0*/  HMMA.1688.F32.TF32 R20, R48.reuse, R86, R20 ;  /* 0x000000563014723c */ /* 0x040ff00000081014 */
[----:B------:R-:W-:Y:S01]  /*bfb0*/  HMMA.1688.F32.TF32 R24, R48, R74, R24 ;  /* 0x0000004a3018723c */ /* 0x000fe20000081018 */
[----:B------:R-:W-:Y:S07]  /*bfc0*/  LDSM.16.M88.4 R48, [R108+0x48180] ;  /* 0x048180006c30783b */ /* 0x000fee0000000200 */
[C---:B----4-:R-:W-:Y:S08]  /*bfd0*/  HMMA.1688.F32.TF32 R28, R12.reuse, R46, R28 ;  /* 0x0000002e0c1c723c */ /* 0x050ff0000008101c */
[C---:B------:R-:W-:Y:S08]  /*bfe0*/  HMMA.1688.F32.TF32 R32, R12.reuse, R94, R32 ;  /* 0x0000005e0c20723c */ /* 0x040ff00000081020 */
[C---:B------:R-:W-:Y:S08]  /*bff0*/  HMMA.1688.F32.TF32 R36, R12.reuse, R86, R36 ;  /* 0x000000560c24723c */ /* 0x040ff00000081024 */
[----:B------:R-:W-:Y:S01]  /*c000*/  HMMA.1688.F32.TF32 R40, R12, R74, R40 ;  /* 0x0000004a0c28723c */ /* 0x000fe20000081028 */
[----:B------:R-:W-:Y:S07]  /*c010*/  LDSM.16.M88.4 R12, [R108+0x40180] ;  /* 0x040180006c0c783b */ /* 0x000fee0000000200 */
[C---:B------:R-:W-:Y:S01]  /*c020*/  HMMA.1688.F32.TF32 R44, R80.reuse, R46, R8 ;  /* 0x0000002e502c723c */ /* 0x040fe20000081008 */
[----:B------:R1:W-:Y:S07]  /*c030*/  LDSM.16.M88.4 R8, [R108+0x4c180] ;  /* 0x04c180006c08783b */ /* 0x0003ee0000000200 */
[C---:B------:R-:W-:Y:S01]  /*c040*/  HMMA.1688.F32.TF32 R96, R80.reuse, R94, R96 ;  /* 0x0000005e5060723c */ /* 0x040fe20000081060 */
[----:B-1----:R-:W3:Y:S07]  /*c050*/  LDL.LU R108, [R1+0xe0] ;  /* 0x0000e000016c7983 */ /* 0x002eee0000300800 */
[C---:B------:R-:W-:Y:S08]  /*c060*/  HMMA.1688.F32.TF32 R88, R80.reuse, R86, R88 ;  /* 0x000000565058723c */ /* 0x040ff00000081058 */
[----:B------:R-:W-:Y:S01]  /*c070*/  HMMA.1688.F32.TF32 R76, R80, R74, R76 ;  /* 0x0000004a504c723c */ /* 0x000fe2000008104c */
[----:B------:R-:W-:Y:S04]  /*c080*/  LDS R80, [R0+0x1c200] ;  /* 0x01c2000000507984 */ /* 0x000fe80000000800 */
[----:B------:R-:W-:Y:S04]  /*c090*/  LDS R82, [R0+0x1d200] ;  /* 0x01d2000000527984 */ /* 0x000fe80000000800 */
[----:B------:R-:W-:Y:S04]  /*c0a0*/  LDS R81, [R2+0x1c200] ;  /* 0x01c2000002517984 */ /* 0x000fe80000000800 */
[----:B------:R-:W1:Y:S01]  /*c0b0*/  LDS R83, [R2+0x1d200] ;  /* 0x01d2000002537984 */ /* 0x000e620000000800 */
[C---:B------:R-:W-:Y:S08]  /*c0c0*/  HMMA.1688.F32.TF32 R64, R56.reuse, R94, R64 ;  /* 0x0000005e3840723c */ /* 0x040ff00000081040 */
[C---:B------:R-:W-:Y:S01]  /*c0d0*/  HMMA.1688.F32.TF32 R60, R56.reuse, R86, R60 ;  /* 0x00000056383c723c */ /* 0x040fe2000008103c */
[----:B------:R-:W-:Y:S04]  /*c0e0*/  LDS R86, [R0+0x1d100] ;  /* 0x01d1000000567984 */ /* 0x000fe80000000800 */
[----:B------:R-:W-:Y:S03]  /*c0f0*/  LDS R87, [R2+0x1d100] ;  /* 0x01d1000002577984 */ /* 0x000fe60000000800 */
[----:B------:R-:W-:Y:S01]  /*c100*/  HMMA.1688.F32.TF32 R4, R56, R74, R4 ;  /* 0x0000004a3804723c */ /* 0x000fe20000081004 */
[----:B------:R-:W-:Y:S04]  /*c110*/  LDS R56, [R0+0x1c000] ;  /* 0x01c0000000387984 */ /* 0x000fe80000000800 */
[----:B------:R-:W-:Y:S04]  /*c120*/  LDS R58, [R0+0x1d000] ;  /* 0x01d00000003a7984 */ /* 0x000fe80000000800 */
[----:B------:R-:W-:Y:S04]  /*c130*/  LDS R57, [R2+0x1c000] ;  /* 0x01c0000002397984 */ /* 0x000fe80000000800 */
[----:B------:R-:W4:Y:S04]  /*c140*/  LDS R59, [R2+0x1d000] ;  /* 0x01d00000023b7984 */ /* 0x000f280000000800 */
[----:B------:R-:W-:Y:S04]  /*c150*/  LDS R74, [R0+0x1d300] ;  /* 0x01d30000004a7984 */ /* 0x000fe80000000800 */
[----:B------:R-:W-:Y:S01]  /*c160*/  LDS R75, [R2+0x1d300] ;  /* 0x01d30000024b7984 */ /* 0x000fe20000000800 */
[----:B-1----:R-:W-:Y:S01]  /*c170*/  HMMA.1688.F32.TF32 R28, R80, R12, R28 ;  /* 0x0000000c501c723c */ /* 0x002fe2000008101c */
[----:B------:R-:W-:-:S02]  /*c180*/  IADD3 R111, R111, c[0x0][0x180], RZ ;  /* 0x000060006f6f7a10 */ /* 0x000fc40007ffe0ff */
[----:B------:R-:W-:Y:S04]  /*c190*/  LDS R94, [R0+0x1f200] ;  /* 0x01f20000005e7984 */ /* 0x000fe80000000800 */
[----:B------:R-:W-:Y:S01]  /*c1a0*/  LDS R95, [R2+0x1f200] ;  /* 0x01f20000025f7984 */ /* 0x000fe20000000800 */
[C---:B------:R-:W-:Y:S08]  /*c1b0*/  HMMA.1688.F32.TF32 R32, R80.reuse, R52, R32 ;  /* 0x000000345020723c */ /* 0x040ff00000081020 */
[C---:B------:R-:W-:Y:S08]  /*c1c0*/  HMMA.1688.F32.TF32 R36, R80.reuse, R48, R36 ;  /* 0x000000305024723c */ /* 0x040ff00000081024 */
[----:B------:R-:W-:Y:S01]  /*c1d0*/  HMMA.1688.F32.TF32 R40, R80, R8, R40 ;  /* 0x000000085028723c */ /* 0x000fe20000081028 */
[----:B------:R-:W-:Y:S04]  /*c1e0*/  LDS R80, [R0+0x1e000] ;  /* 0x01e0000000507984 */ /* 0x000fe80000000800 */
[----:B------:R-:W-:Y:S04]  /*c1f0*/  LDS R82, [R0+0x1f000] ;  /* 0x01f0000000527984 */ /* 0x000fe80000000800 */
[----:B------:R-:W-:Y:S04]  /*c200*/  LDS R81, [R2+0x1e000] ;  /* 0x01e0000002517984 */ /* 0x000fe80000000800 */
[----:B------:R-:W1:Y:S01]  /*c210*/  LDS R83, [R2+0x1f000] ;  /* 0x01f0000002537984 */ /* 0x000e620000000800 */
[C---:B----4-:R-:W-:Y:S08]  /*c220*/  HMMA.1688.F32.TF32 R68, R56.reuse, R12, R68 ;  /* 0x0000000c3844723c */ /* 0x050ff00000081044 */
[C---:B------:R-:W-:Y:S08]  /*c230*/  HMMA.1688.F32.TF32 R64, R56.reuse, R52, R64 ;  /* 0x000000343840723c */ /* 0x040ff00000081040 */
[C---:B------:R-:W-:Y:S08]  /*c240*/  HMMA.1688.F32.TF32 R60, R56.reuse, R48, R60 ;  /* 0x00000030383c723c */ /* 0x040ff0000008103c */
[----:B------:R-:W-:Y:S08]  /*c250*/  HMMA.1688.F32.TF32 R4, R56, R8, R4 ;  /* 0x000000083804723c */ /* 0x000ff00000081004 */
[C---:B-1----:R-:W-:Y:S08]  /*c260*/  HMMA.1688.F32.TF32 R68, R80.reuse, R14, R68 ;  /* 0x0000000e5044723c */ /* 0x042ff00000081044 */
[C---:B------:R-:W-:Y:S08]  /*c270*/  HMMA.1688.F32.TF32 R64, R80.reuse, R54, R64 ;  /* 0x000000365040723c */ /* 0x040ff00000081040 */
[----:B------:R-:W-:Y:S08]  /*c280*/  HMMA.1688.F32.TF32 R104, R80, R50, R60 ;  /* 0x000000325068723c */ /* 0x000ff0000008103c */
[----:B------:R-:W-:Y:S08]  /*c290*/  HMMA.1688.F32.TF32 R56, R84, R12, R100 ;  /* 0x0000000c5438723c */ /* 0x000ff00000081064 */
[----:B------:R-:W-:Y:S01]  /*c2a0*/  HMMA.1688.F32.TF32 R100, R80, R10, R4 ;  /* 0x0000000a5064723c */ /* 0x000fe20000081004 */
[----:B------:R-:W-:Y:S04]  /*c2b0*/  STL [R1+0x210], R68 ;  /* 0x0002104401007387 */ /* 0x000fe80000100800 */
[----:B------:R-:W-:Y:S04]  /*c2c0*/  STL [R1+0x20c], R69 ;  /* 0x00020c4501007387 */ /* 0x000fe80000100800 */
[----:B------:R-:W-:Y:S04]  /*c2d0*/  STL [R1+0x208], R70 ;  /* 0x0002084601007387 */ /* 0x000fe80000100800 */
[----:B------:R-:W-:Y:S04]  /*c2e0*/  STL [R1+0x204], R71 ;  /* 0x0002044701007387 */ /* 0x000fe80000100800 */
[----:B------:R1:W-:Y:S04]  /*c2f0*/  STL [R1+0x220], R64 ;  /* 0x0002204001007387 */ /* 0x0003e80000100800 */
[----:B------:R-:W-:Y:S04]  /*c300*/  STL [R1+0x21c], R65 ;  /* 0x00021c4101007387 */ /* 0x000fe80000100800 */
[----:B------:R4:W-:Y:S04]  /*c310*/  STL [R1+0x218], R66 ;  /* 0x0002184201007387 */ /* 0x0009e80000100800 */
[----:B------:R-:W-:Y:S04]  /*c320*/  STL [R1+0x214], R67 ;  /* 0x0002144301007387 */ /* 0x000fe80000100800 */
[----:B------:R-:W-:Y:S04]  /*c330*/  STL [R1+0x230], R104 ;  /* 0x0002306801007387 */ /* 0x000fe80000100800 */
[----:B------:R-:W-:Y:S01]  /*c340*/  STL [R1+0x22c], R105 ;  /* 0x00022c6901007387 */ /* 0x000fe20000100800 */
[-C--:B------:R-:W-:Y:S03]  /*c350*/  HMMA.1688.F32.TF32 R20, R84, R48.reuse, R20 ;  /* 0x000000305414723c */ /* 0x080fe60000081014 */
[----:B------:R-:W-:Y:S04]  /*c360*/  STL [R1+0x228], R106 ;  /* 0x0002286a01007387 */ /* 0x000fe80000100800 */
[----:B------:R-:W-:Y:S01]  /*c370*/  STL [R1+0x224], R107 ;  /* 0x0002246b01007387 */ /* 0x000fe20000100800 */
[C---:B------:R-:W-:Y:S03]  /*c380*/  HMMA.1688.F32.TF32 R88, R72.reuse, R48, R88 ;  /* 0x000000304858723c */ /* 0x040fe60000081058 */
[----:B------:R-:W-:Y:S04]  /*c390*/  STL [R1+0x238], R102 ;  /* 0x0002386601007387 */ /* 0x000fe80000100800 */
[----:B------:R-:W-:Y:S04]  /*c3a0*/  STL [R1+0x234], R103 ;  /* 0x0002346701007387 */ /* 0x000fe80000100800 */
[----:B------:R-:W4:Y:S01]  /*c3b0*/  LDL R49, [R1+0x11c] ;  /* 0x00011c0001317983 */ /* 0x000f220000100800 */
[----:B------:R-:W-:Y:S01]  /*c3c0*/  HMMA.1688.F32.TF32 R44, R72, R12, R44 ;  /* 0x0000000c482c723c */ /* 0x000fe2000008102c */
[----:B------:R-:W-:-:S02]  /*c3d0*/  SEL R4, RZ, 0x4, P1 ;  /* 0x00000004ff047807 */ /* 0x000fc40000800000 */
[----:B-1----:R-:W4:Y:S04]  /*c3e0*/  LDL R64, [R1+0x164] ;  /* 0x0001640001407983 */ /* 0x002f280000100800 */
[----:B------:R-:W-:Y:S01]  /*c3f0*/  SHF.R.S32.HI R13, RZ, 0x1f, R111 ;  /* 0x0000001fff0d7819 */ /* 0x000fe2000001146f */
[----:B------:R-:W4:Y:S03]  /*c400*/  LDL R63, [R1+0x114] ;  /* 0x00011400013f7983 */ /* 0x000f260000100800 */
[----:B------:R-:W-:Y:S01]  /*c410*/  LEA.HI R13, R13, R111, RZ, 0x7 ;  /* 0x0000006f0d0d7211 */ /* 0x000fe200078f38ff */
[----:B------:R-:W4:Y:S04]  /*c420*/  LDL R62, [R1+0x15c] ;  /* 0x00015c00013e7983 */ /* 0x000f280000100800 */
[----:B------:R-:W1:Y:S01]  /*c430*/  S2R R111, SR_TID.X ;  /* 0x00000000006f7919 */ /* 0x000e620000002100 */
[----:B------:R-:W-:-:S03]  /*c440*/  SHF.R.S32.HI R13, RZ, 0x7, R13 ;  /* 0x00000007ff0d7819 */ /* 0x000fc6000001140d */
[----:B------:R-:W4:Y:S01]  /*c450*/  LDL R61, [R1+0x10c] ;  /* 0x00010c00013d7983 */ /* 0x000f220000100800 */
[----:B------:R-:W-:Y:S01]  /*c460*/  IADD3 R13, R13, -0x2, RZ ;  /* 0xfffffffe0d0d7810 */ /* 0x000fe20007ffe0ff */
[C---:B------:R-:W-:Y:S02]  /*c470*/  HMMA.1688.F32.TF32 R16, R84.reuse, R52, R16 ;  /* 0x000000345410723c */ /* 0x040fe40000081010 */
[----:B------:R-:W-:Y:S04]  /*c480*/  LDS R6, [R0+0x1f300] ;  /* 0x01f3000000067984 */ /* 0x000fe80000000800 */
[----:B------:R-:W-:Y:S02]  /*c490*/  LDS R7, [R2+0x1f300] ;  /* 0x01f3000002077984 */ /* 0x000fe40000000800 */
[----:B------:R-:W-:Y:S02]  /*c4a0*/  HMMA.1688.F32.TF32 R24, R84, R8, R24 ;  /* 0x000000085418723c */ /* 0x000fe40000081018 */
[----:B------:R-:W-:Y:S01]  /*c4b0*/  LDS R5, [R2+0x1e300] ;  /* 0x01e3000002057984 */ /* 0x000fe20000000800 */
[----:B------:R-:W-:-:S03]  /*c4c0*/  UISETP.GT.AND UP0, UPT, UR7, 0x1, UPT ;  /* 0x000000010700788c */ /* 0x000fc6000bf04270 */
[----:B------:R-:W4:Y:S01]  /*c4d0*/  LDL R60, [R1+0x154] ;  /* 0x00015400013c7983 */ /* 0x000f220000100800 */
[----:B-1----:R-:W-:-:S03]  /*c4e0*/  SHF.R.U32.HI R111, RZ, 0x8, R111 ;  /* 0x00000008ff6f7819 */ /* 0x002fc6000001166f */
[----:B------:R-:W-:Y:S01]  /*c4f0*/  LDS R84, [R0+0x1e100] ;  /* 0x01e1000000547984 */ /* 0x000fe20000000800 */
[----:B------:R-:W-:-:S03]  /*c500*/  SGXT.U32 R111, R111, 0x1 ;  /* 0x000000016f6f781a */ /* 0x000fc60000000000 */
[----:B------:R-:W-:Y:S01]  /*c510*/  LDS R86, [R0+0x1f100] ;  /* 0x01f1000000567984 */ /* 0x000fe20000000800 */
[----:B------:R-:W-:-:S03]  /*c520*/  LOP3.LUT R111, R111, 0x4, RZ, 0xfc, !PT ;  /* 0x000000046f6f7812 */ /* 0x000fc600078efcff */
[----:B------:R-:W-:Y:S01]  /*c530*/  LDS R85, [R2+0x1e100] ;  /* 0x01e1000002557984 */ /* 0x000fe20000000800 */
[----:B------:R-:W-:-:S03]  /*c540*/  ISETP.GE.AND P1, PT, R111, UR6, PT ;  /* 0x000000066f007c0c */ /* 0x000fc6000bf26270 */
[----:B------:R-:W1:Y:S04]  /*c550*/  LDS R87, [R2+0x1f100] ;  /* 0x01f1000002577984 */ /* 0x000e680000000800 */
[----:B------:R-:W2:Y:S01]  /*c560*/  S2R R111, SR_TID.X ;  /* 0x00000000006f7919 */ /* 0x000ea20000002100 */
[----:B------:R-:W-:-:S04]  /*c570*/  ISETP.LE.AND P0, PT, R13, UR4, PT ;  /* 0x000000040d007c0c */ /* 0x000fc8000bf03270 */
[----:B------:R-:W-:-:S04]  /*c580*/  SEL R4, R4, RZ, !P0 ;  /* 0x000000ff04047207 */ /* 0x000fc80004000000 */
[----:B------:R-:W-:Y:S02]  /*c590*/  ISETP.NE.U32.AND P2, PT, R4, RZ, PT ;  /* 0x000000ff0400720c */ /* 0x000fe40003f45070 */
[----:B------:R-:W-:-:S04]  /*c5a0*/  SEL R4, RZ, 0x4, P1 ;  /* 0x00000004ff047807 */ /* 0x000fc80000800000 */
[----:B------:R-:W-:-:S04]  /*c5b0*/  SEL R4, R4, RZ, !P0 ;  /* 0x000000ff04047207 */ /* 0x000fc80004000000 */
[----:B------:R-:W-:Y:S02]  /*c5c0*/  ISETP.NE.U32.AND P1, PT, R4, RZ, PT ;  /* 0x000000ff0400720c */ /* 0x000fe40003f25070 */
[----:B------:R1:W1:Y:S01]  /*c5d0*/  LDS R4, [R0+0x1e300] ;  /* 0x01e3000000047984 */ /* 0x0002620000000800 */
[----:B--2---:R-:W-:-:S04]  /*c5e0*/  SHF.R.U32.HI R111, RZ, 0x8, R111 ;  /* 0x00000008ff6f7819 */ /* 0x004fc8000001166f */
[----:B------:R-:W-:Y:S01]  /*c5f0*/  SGXT.U32 R111, R111, 0x1 ;  /* 0x000000016f6f781a */ /* 0x000fe20000000000 */
[----:B------:R-:W-:Y:S04]  /*c600*/  HMMA.1688.F32.TF32 R76, R72, R8, R76 ;  /* 0x00000008484c723c */ /* 0x000fe8000008104c */
[----:B------:R-:W-:Y:S01]  /*c610*/  IMAD R111, R111, c[0x0][0x188], RZ ;  /* 0x000062006f6f7a24 */ /* 0x000fe200078e02ff */
[----:B------:R-:W-:Y:S02]  /*c620*/  USEL UR7, UR7, URZ, !UP0 ;  /* 0x0000003f07077287 */ /* 0x000fe4000c000000 */
[----:B------:R-:W-:Y:S02]  /*c630*/  IMAD.MOV.U32 R8, RZ, RZ, R113 ;  /* 0x000000ffff087224 */ /* 0x000fe400078e0071 */
[----:B------:R-:W-:-:S02]  /*c640*/  IMAD.SHL.U32 R111, R111, 0x4, RZ ;  /* 0x000000046f6f7824 */ /* 0x000fc400078e00ff */
[----:B---3--:R-:W-:Y:S02]  /*c650*/  IMAD.MOV.U32 R9, RZ, RZ, R108 ;  /* 0x000000ffff097224 */ /* 0x008fe400078e006c */
[----:B------:R-:W-:Y:S01]  /*c660*/  IMAD.U32 R48, RZ, RZ, UR7 ;  /* 0x00000007ff307e24 */ /* 0x000fe2000f8e00ff */
[-C--:B------:R-:W-:Y:S01]  /*c670*/  IADD3 R12, P3, R111, R8.reuse, RZ ;  /* 0x000000086f0c7210 */ /* 0x080fe20007f7e0ff */
[----:B------:R-:W-:Y:S01]  /*c680*/  HMMA.1688.F32.TF32 R96, R72, R52, R96 ;  /* 0x000000344860723c */ /* 0x000fe20000081060 */
[----:B------:R-:W2:Y:S01]  /*c690*/  LDL R53, [R1+0x104] ;  /* 0x0001040001357983 */ /* 0x000ea20000100800 */
[----:B------:R-:W-:Y:S02]  /*c6a0*/  IMAD R48, R48, 0x20000, R115 ;  /* 0x0002000030307824 */ /* 0x000fe400078e0273 */
[----:B------:R-:W-:Y:S01]  /*c6b0*/  IMAD.X R13, R9, 0x1, R110, P3 ;  /* 0x00000001090d7824 */ /* 0x000fe200018e066e */
[----:B------:R-:W-:Y:S06]  /*c6c0*/  BAR.SYNC.DEFER_BLOCKING 0x0 ;  /* 0x0000000000007b1d */ /* 0x000fec0000010000 */
[----:B------:R-:W3:Y:S04]  /*c6d0*/  LDL R52, [R1+0x14c] ;  /* 0x00014c0001347983 */ /* 0x000ee80000100800 */
[----:B------:R-:W-:Y:S01]  /*c6e0*/  @!PT LDS RZ, [RZ] ;  /* 0x00000000fffff984 */ /* 0x000fe20000000800 */
[----:B------:R-:W-:Y:S01]  /*c6f0*/  @!PT LDS RZ, [RZ] ;  /* 0x00000000fffff984 */ /* 0x000fe20000000800 */
[----:B------:R-:W-:Y:S01]  /*c700*/  @!PT LDS RZ, [RZ] ;  /* 0x00000000fffff984 */ /* 0x000fe20000000800 */
[----:B------:R1:W-:Y:S02]  /*c710*/  LDGSTS.E [R48], [R12.64], P2 ;  /* 0x000000000c307fae */ /* 0x0003e4000912184a */
[----:B-1----:R-:W-:-:S05]  /*c720*/  IADD3 R12, P2, R109, R8, RZ ;  /* 0x000000086d0c7210 */ /* 0x002fca0007f5e0ff */
[----:B----4-:R-:W-:Y:S02]  /*c730*/  IMAD.X R13, R9, 0x1, R49, P2 ;  /* 0x00000001090d7824 */ /* 0x010fe400010e0631 */
[----:B------:R-:W4:Y:S04]  /*c740*/  LDL R49, [R1+0xfc] ;  /* 0x0000fc0001317983 */ /* 0x000f280000100800 */
[----:B------:R-:W1:Y:S04]  /*c750*/  S2R R111, SR_TID.X ;  /* 0x00000000006f7919 */ /* 0x000e680000002100 */
[----:B------:R1:W-:Y:S02]  /*c760*/  LDGSTS.E [R48+0x1000], [R12.64], P1 ;  /* 0x010000000c307fae */ /* 0x0003e4000892184a */
[----:B-1----:R-:W-:-:S04]  /*c770*/  SHF.R.U32.HI R66, RZ, 0x8, R111 ;  /* 0x00000008ff427819 */ /* 0x002fc8000001166f */
[----:B------:R-:W-:-:S04]  /*c780*/  SGXT.U32 R66, R66, 0x1 ;  /* 0x000000014242781a */ /* 0x000fc80000000000 */
[----:B------:R-:W-:Y:S02]  /*c790*/  LOP3.LUT R66, R66, 0x8, RZ, 0xfc, !PT ;  /* 0x0000000842427812 */ /* 0x000fe400078efcff */
[----:B------:R-:W-:Y:S02]  /*c7a0*/  SHF.R.U32.HI R65, RZ, 0x8, R111 ;  /* 0x00000008ff417819 */ /* 0x000fe4000001166f */
[----:B------:R-:W-:Y:S02]  /*c7b0*/  ISETP.GE.AND P1, PT, R66, UR6, PT ;  /* 0x0000000642007c0c */ /* 0x000fe4000bf26270 */
[----:B------:R-:W-:Y:S02]  /*c7c0*/  SGXT.U32 R65, R65, 0x1 ;  /* 0x000000014141781a */ /* 0x000fe40000000000 */
[----:B------:R-:W-:Y:S02]  /*c7d0*/  SEL R0, RZ, 0x4, P1 ;  /* 0x00000004ff007807 */ /* 0x000fe40000800000 */
[----:B------:R-:W-:-:S02]  /*c7e0*/  LOP3.LUT R65, R65, 0xc, RZ, 0xfc, !PT ;  /* 0x0000000c41417812 */ /* 0x000fc400078efcff */
[----:B------:R-:W-:Y:S02]  /*c7f0*/  SEL R0, R0, RZ, !P0 ;  /* 0x000000ff00007207 */ /* 0x000fe40004000000 */
[----:B------:R-:W-:Y:S02]  /*c800*/  ISETP.GE.AND P1, PT, R65, UR6, PT ;  /* 0x0000000641007c0c */ /* 0x000fe4000bf26270 */
[----:B------:R-:W-:Y:S02]  /*c810*/  ISETP.NE.U32.AND P2, PT, R0, RZ, PT ;  /* 0x000000ff0000720c */ /* 0x000fe40003f45070 */
[----:B------:R-:W-:Y:S02]  /*c820*/  IADD3 R12, P3, R64, R8, RZ ;  /* 0x00000008400c7210 */ /* 0x000fe40007f7e0ff */
[----:B------:R-:W-:-:S03]  /*c830*/  SEL R0, RZ, 0x4, P1 ;  /* 0x00000004ff007807 */ /* 0x000fc60000800000 */
[----:B------:R-:W-:Y:S01]  /*c840*/  IMAD.X R13, R9, 0x1, R63, P3 ;  /* 0x00000001090d7824 */ /* 0x000fe200018e063f */
[----:B------:R-:W-:Y:S01]  /*c850*/  SEL R0, R0, RZ, !P0 ;  /* 0x000000ff00007207 */ /* 0x000fe20004000000 */
[----:B------:R-:W4:Y:S03]  /*c860*/  LDL R63, [R1+0x168] ;  /* 0x00016800013f7983 */ /* 0x000f260000100800 */
[----:B------:R-:W-:Y:S01]  /*c870*/  ISETP.NE.U32.AND P1, PT, R0, RZ, PT ;  /* 0x000000ff0000720c */ /* 0x000fe20003f25070 */
[----:B------:R1:W-:Y:S02]  /*c880*/  LDGSTS.E [R48+0x2000], [R12.64], P2 ;  /* 0x020000000c307fae */ /* 0x0003e4000912184a */
[----:B-1----:R-:W-:Y:S02]  /*c890*/  IADD3 R12, P2, R62, R8, RZ ;  /* 0x000000083e0c7210 */ /* 0x002fe40007f5e0ff */
[----:B------:R-:W-:-:S04]  /*c8a0*/  SHF.R.U32.HI R62, RZ, 0x8, R111 ;  /* 0x00000008ff3e7819 */ /* 0x000fc8000001166f */
[----:B------:R-:W-:Y:S01]  /*c8b0*/  SGXT.U32 R62, R62, 0x1 ;  /* 0x000000013e3e781a */ /* 0x000fe20000000000 */
[----:B------:R-:W-:-:S03]  /*c8c0*/  IMAD.X R13, R9, 0x1, R61, P2 ;  /* 0x00000001090d7824 */ /* 0x000fc600010e063d */
[----:B------:R-:W-:Y:S02]  /*c8d0*/  LOP3.LUT R62, R62, 0x10, RZ, 0xfc, !PT ;  /* 0x000000103e3e7812 */ /* 0x000fe400078efcff */
[----:B------:R1:W-:Y:S01]  /*c8e0*/  LDGSTS.E [R48+0x3000], [R12.64], P1 ;  /* 0x030000000c307fae */ /* 0x0003e2000892184a */
[----:B------:R-:W-:Y:S02]  /*c8f0*/  SHF.R.U32.HI R61, RZ, 0x8, R111 ;  /* 0x00000008ff3d7819 */ /* 0x000fe4000001166f */
[----:B------:R-:W-:Y:S02]  /*c900*/  ISETP.GE.AND P1, PT, R62, UR6, PT ;  /* 0x000000063e007c0c */ /* 0x000fe4000bf26270 */
[----:B------:R-:W-:Y:S01]  /*c910*/  SGXT.U32 R61, R61, 0x1 ;  /* 0x000000013d3d781a */ /* 0x000fe20000000000 */
[----:B------:R-:W4:Y:S01]  /*c920*/  LDL R62, [R1+0x118] ;  /* 0x00011800013e7983 */ /* 0x000f220000100800 */
[----:B------:R-:W-:Y:S02]  /*c930*/  SEL R0, RZ, 0x4, P1 ;  /* 0x00000004ff007807 */ /* 0x000fe40000800000 */
[----:B------:R-:W-:-:S02]  /*c940*/  LOP3.LUT R61, R61, 0x14, RZ, 0xfc, !PT ;  /* 0x000000143d3d7812 */ /* 0x000fc400078efcff */
[----:B------:R-:W-:Y:S02]  /*c950*/  SEL R0, R0, RZ, !P0 ;  /* 0x000000ff00007207 */ /* 0x000fe40004000000 */
[----:B------:R-:W-:Y:S02]  /*c960*/  ISETP.GE.AND P1, PT, R61, UR6, PT ;  /* 0x000000063d007c0c */ /* 0x000fe4000bf26270 */
[----:B------:R-:W-:Y:S02]  /*c970*/  ISETP.NE.U32.AND P2, PT, R0, RZ, PT ;  /* 0x000000ff0000720c */ /* 0x000fe40003f45070 */
[----:B------:R-:W-:Y:S02]  /*c980*/  SEL R0, RZ, 0x4, P1 ;  /* 0x00000004ff007807 */ /* 0x000fe40000800000 */
[----:B-1----:R-:W-:Y:S02]  /*c990*/  IADD3 R12, P3, R60, R8, RZ ;  /* 0x000000083c0c7210 */ /* 0x002fe40007f7e0ff */
[----:B------:R-:W-:-:S03]  /*c9a0*/  SEL R0, R0, RZ, !P0 ;  /* 0x000000ff00007207 */ /* 0x000fc60004000000 */
[----:B--2---:R-:W-:Y:S01]  /*c9b0*/  IMAD.X R13, R9, 0x1, R53, P3 ;  /* 0x00000001090d7824 */ /* 0x004fe200018e0635 */
[----:B------:R-:W-:Y:S01]  /*c9c0*/  ISETP.NE.U32.AND P1, PT, R0, RZ, PT ;  /* 0x000000ff0000720c */ /* 0x000fe20003f25070 */
[----:B------:R-:W2:Y:S01]  /*c9d0*/  LDL R53, [R1+0x170] ;  /* 0x0001700001357983 */ /* 0x000ea20000100800 */
[----:B------:R-:W-:-:S03]  /*c9e0*/  SHF.R.U32.HI R2, RZ, 0x8, R111 ;  /* 0x00000008ff027819 */ /* 0x000fc6000001166f */
[----:B------:R3:W-:Y:S01]  /*c9f0*/  LDGSTS.E [R48+0x4000], [R12.64], P2 ;  /* 0x040000000c307fae */ /* 0x0007e2000912184a */
[----:B------:R-:W-:-:S04]  /*ca00*/  SGXT.U32 R2, R2, 0x1 ;  /* 0x000000010202781a */ /* 0x000fc80000000000 */
[----:B------:R-:W-:Y:S02]  /*ca10*/  LOP3.LUT R2, R2, 0x18, RZ, 0xfc, !PT ;  /* 0x0000001802027812 */ /* 0x000fe400078efcff */
[----:B---3--:R-:W-:Y:S02]  /*ca20*/  IADD3 R12, P2, R52, R8, RZ ;  /* 0x00000008340c7210 */ /* 0x008fe40007f5e0ff */
[----:B------:R-:W-:-:S04]  /*ca30*/  SHF.R.U32.HI R52, RZ, 0x8, R111 ;  /* 0x00000008ff347819 */ /* 0x000fc8000001166f */
[----:B------:R-:W-:-:S04]  /*ca40*/  SGXT.U32 R52, R52, 0x1 ;  /* 0x000000013434781a */ /* 0x000fc80000000000 */
[----:B------:R-:W-:-:S05]  /*ca50*/  LOP3.LUT R52, R52, 0x20, RZ, 0xfc, !PT ;  /* 0x0000002034347812 */ /* 0x000fca00078efcff */
[----:B------:R-:W-:Y:S02]  /*ca60*/  IMAD R52, R52, c[0x0][0x188], RZ ;  /* 0x0000620034347a24 */ /* 0x000fe400078e02ff */
[----:B----4-:R-:W-:-:S05]  /*ca70*/  IMAD.X R13, R9, 0x1, R49, P2 ;  /* 0x00000001090d7824 */ /* 0x010fca00010e0631 */
[----:B------:R1:W-:Y:S01]  /*ca80*/  LDGSTS.E [R48+0x5000], [R12.64], P1 ;  /* 0x050000000c307fae */ /* 0x0003e2000892184a */
[----:B------:R-:W-:Y:S02]  /*ca90*/  ISETP.GE.AND P1, PT, R2, UR6, PT ;  /* 0x0000000602007c0c */ /* 0x000fe4000bf26270 */
[----:B------:R-:W-:-:S04]  /*caa0*/  SHF.R.U32.HI R2, RZ, 0x8, R111 ;  /* 0x00000008ff027819 */ /* 0x000fc8000001166f */
[----:B------:R-:W-:-:S04]  /*cab0*/  SGXT.U32 R2, R2, 0x1 ;  /* 0x000000010202781a */ /* 0x000fc80000000000 */
[----:B------:R-:W-:Y:S02]  /*cac0*/  LOP3.LUT R2, R2, 0x1c, RZ, 0xfc, !PT ;  /* 0x0000001c02027812 */ /* 0x000fe400078efcff */
[----:B------:R-:W-:Y:S02]  /*cad0*/  SEL R0, RZ, 0x4, P1 ;  /* 0x00000004ff007807 */ /* 0x000fe40000800000 */
[----:B------:R-:W-:Y:S02]  /*cae0*/  ISETP.GE.AND P1, PT, R2, UR6, PT ;  /* 0x0000000602007c0c */ /* 0x000fe4000bf26270 */
[----:B------:R-:W-:Y:S02]  /*caf0*/  SHF.R.U32.HI R2, RZ, 0x8, R111 ;  /* 0x00000008ff027819 */ /* 0x000fe4000001166f */
[----:B------:R-:W-:Y:S02]  /*cb00*/  SEL R0, R0, RZ, !P0 ;  /* 0x000000ff00007207 */ /* 0x000fe40004000000 */
[----:B------:R-:W-:-:S02]  /*cb10*/  SGXT.U32 R2, R2, 0x1 ;  /* 0x000000010202781a */ /* 0x000fc40000000000 */
[----:B------:R-:W-:Y:S02]  /*cb20*/  ISETP.NE.U32.AND P2, PT, R0, RZ, PT ;  /* 0x000000ff0000720c */ /* 0x000fe40003f45070 */
[----:B------:R-:W-:Y:S02]  /*cb30*/  SHF.R.U32.HI R49, RZ, 0x8, R111 ;  /* 0x00000008ff317819 */ /* 0x000fe4000001166f */
[----:B------:R-:W-:Y:S02]  /*cb40*/  SEL R0, RZ, 0x4, P1 ;  /* 0x00000004ff007807 */ /* 0x000fe40000800000 */
[----:B------:R-:W-:Y:S02]  /*cb50*/  LOP3.LUT R2, R2, 0x18, RZ, 0xfc, !PT ;  /* 0x0000001802027812 */ /* 0x000fe400078efcff */
[----:B------:R-:W-:Y:S02]  /*cb60*/  SGXT.U32 R49, R49, 0x1 ;  /* 0x000000013131781a */ /* 0x000fe40000000000 */
[----:B------:R-:W-:Y:S01]  /*cb70*/  SEL R0, R0, RZ, !P0 ;  /* 0x000000ff00007207 */ /* 0x000fe20004000000 */
[----:B------:R-:W-:Y:S01]  /*cb80*/  IMAD R2, R2, c[0x0][0x188], RZ ;  /* 0x0000620002027a24 */ /* 0x000fe200078e02ff */
[----:B------:R-:W-:-:S02]  /*cb90*/  LOP3.LUT R49, R49, 0x1c, RZ, 0xfc, !PT ;  /* 0x0000001c31317812 */ /* 0x000fc400078efcff */
[----:B------:R-:W-:Y:S01]  /*cba0*/  ISETP.NE.U32.AND P1, PT, R0, RZ, PT ;  /* 0x000000ff0000720c */ /* 0x000fe20003f25070 */
[----:B-1----:R-:W-:Y:S01]  /*cbb0*/  IMAD.WIDE R12, R2, 0x4, R8 ;  /* 0x00000004020c7825 */ /* 0x002fe200078e0208 */
[----:B------:R-:W-:-:S03]  /*cbc0*/  SHF.R.U32.HI R2, RZ, 0x8, R111 ;  /* 0x00000008ff027819 */ /* 0x000fc6000001166f */
[----:B------:R-:W-:Y:S01]  /*cbd0*/  IMAD R49, R49, c[0x0][0x188], RZ ;  /* 0x0000620031317a24 */ /* 0x000fe200078e02ff */
[----:B------:R-:W-:Y:S01]  /*cbe0*/  SGXT.U32 R2, R2, 0x1 ;  /* 0x000000010202781a */ /* 0x000fe20000000000 */
[----:B------:R1:W-:Y:S03]  /*cbf0*/  LDGSTS.E [R48+0x6000], [R12.64], P2 ;  /* 0x060000000c307fae */ /* 0x0003e6000912184a */
[----:B------:R-:W-:Y:S01]  /*cc00*/  LOP3.LUT R2, R2, 0x20, RZ, 0xfc, !PT ;  /* 0x0000002002027812 */ /* 0x000fe200078efcff */
[----:B-1----:R-:W-:Y:S01]  /*cc10*/  IMAD.WIDE R12, R49, 0x4, R8 ;  /* 0x00000004310c7825 */ /* 0x002fe200078e0208 */
[----:B------:R-:W-:-:S04]  /*cc20*/  SHF.R.U32.HI R49, RZ, 0x8, R111 ;  /* 0x00000008ff317819 */ /* 0x000fc8000001166f */
[----:B------:R1:W-:Y:S01]  /*cc30*/  LDGSTS.E [R48+0x7000], [R12.64], P1 ;  /* 0x070000000c307fae */ /* 0x0003e2000892184a */
[----:B------:R-:W-:Y:S02]  /*cc40*/  ISETP.GE.AND P1, PT, R2, UR6, PT ;  /* 0x0000000602007c0c */ /* 0x000fe4000bf26270 */
[----:B------:R-:W-:Y:S02]  /*cc50*/  SHF.R.U32.HI R2, RZ, 0x8, R111 ;  /* 0x00000008ff027819 */ /* 0x000fe4000001166f */
[----:B------:R-:W-:Y:S02]  /*cc60*/  SGXT.U32 R49, R49, 0x1 ;  /* 0x000000013131781a */ /* 0x000fe40000000000 */
[----:B------:R-:W-:Y:S02]  /*cc70*/  SGXT.U32 R2, R2, 0x1 ;  /* 0x000000010202781a */ /* 0x000fe40000000000 */
[----:B------:R-:W-:Y:S02]  /*cc80*/  LOP3.LUT R49, R49, 0x24, RZ, 0xfc, !PT ;  /* 0x0000002431317812 */ /* 0x000fe400078efcff */
[----:B------:R-:W-:-:S02]  /*cc90*/  SEL R0, RZ, 0x4, P1 ;  /* 0x00000004ff007807 */ /* 0x000fc40000800000 */
[----:B------:R-:W-:Y:S02]  /*cca0*/  LOP3.LUT R2, R2, 0x28, RZ, 0xfc, !PT ;  /* 0x0000002802027812 */ /* 0x000fe400078efcff */
[----:B------:R-:W-:Y:S02]  /*ccb0*/  ISETP.GE.AND P1, PT, R49, UR6, PT ;  /* 0x0000000631007c0c */ /* 0x000fe4000bf26270 */
[----:B------:R-:W-:Y:S02]  /*ccc0*/  SEL R0, R0, RZ, !P0 ;  /* 0x000000ff00007207 */ /* 0x000fe40004000000 */
[----:B------:R-:W-:Y:S02]  /*ccd0*/  ISETP.GE.AND P2, PT, R2, UR6, PT ;  /* 0x0000000602007c0c */ /* 0x000fe4000bf46270 */
[----:B------:R-:W-:Y:S02]  /*cce0*/  SHF.R.U32.HI R49, RZ, 0x8, R111 ;  /* 0x00000008ff317819 */ /* 0x000fe4000001166f */
[----:B------:R-:W-:-:S02]  /*ccf0*/  SEL R2, RZ, 0x4, P1 ;  /* 0x00000004ff027807 */ /* 0x000fc40000800000 */
[----:B------:R-:W-:Y:S01]  /*cd00*/  ISETP.NE.U32.AND P3, PT, R0, RZ, PT ;  /* 0x000000ff0000720c */ /* 0x000fe20003f65070 */
[----:B-1----:R-:W-:Y:S01]  /*cd10*/  IMAD.WIDE R12, R52, 0x4, R8 ;  /* 0x00000004340c7825 */ /* 0x002fe200078e0208 */
[----:B------:R-:W-:Y:S02]  /*cd20*/  SGXT.U32 R49, R49, 0x1 ;  /* 0x000000013131781a */ /* 0x000fe40000000000 */
[----:B------:R-:W-:Y:S02]  /*cd30*/  SEL R2, R2, RZ, !P0 ;  /* 0x000000ff02027207 */ /* 0x000fe40004000000 */
[----:B------:R-:W-:Y:S02]  /*cd40*/  SHF.R.U32.HI R52, RZ, 0x8, R111 ;  /* 0x00000008ff347819 */ /* 0x000fe4000001166f */
[----:B------:R-:W-:Y:S02]  /*cd50*/  LOP3.LUT R49, R49, 0x24, RZ, 0xfc, !PT ;  /* 0x0000002431317812 */ /* 0x000fe400078efcff */
[----:B------:R-:W-:-:S02]  /*cd60*/  ISETP.NE.U32.AND P1, PT, R2, RZ, PT ;  /* 0x000000ff0200720c */ /* 0x000fc40003f25070 */
[----:B------:R-:W-:Y:S01]  /*cd70*/  SGXT.U32 R52, R52, 0x1 ;  /* 0x000000013434781a */ /* 0x000fe20000000000 */
[----:B------:R-:W-:Y:S01]  /*cd80*/  IMAD R49, R49, c[0x0][0x188], RZ ;  /* 0x0000620031317a24 */ /* 0x000fe200078e02ff */
[----:B------:R1:W-:Y:S02]  /*cd90*/  LDGSTS.E [R48+0x8000], [R12.64], P3 ;  /* 0x080000000c307fae */ /* 0x0003e4000992184a */
[----:B------:R-:W-:-:S05]  /*cda0*/  LOP3.LUT R52, R52, 0x28, RZ, 0xfc, !PT ;  /* 0x0000002834347812 */ /* 0x000fca00078efcff */
[----:B------:R-:W-:Y:S02]  /*cdb0*/  IMAD R52, R52, c[0x0][0x188], RZ ;  /* 0x0000620034347a24 */ /* 0x000fe400078e02ff */
[----:B-1----:R-:W-:Y:S01]  /*cdc0*/  IMAD.WIDE R12, R49, 0x4, R8 ;  /* 0x00000004310c7825 */ /* 0x002fe200078e0208 */
[----:B------:R-:W-:-:S04]  /*cdd0*/  SHF.R.U32.HI R49, RZ, 0x8, R111 ;  /* 0x00000008ff317819 */ /* 0x000fc8000001166f */
[----:B------:R1:W-:Y:S01]  /*cde0*/  LDGSTS.E [R48+0x9000], [R12.64], P1 ;  /* 0x090000000c307fae */ /* 0x0003e2000892184a */
[----:B------:R-:W-:Y:S02]  /*cdf0*/  SGXT.U32 R49, R49, 0x1 ;  /* 0x000000013131781a */ /* 0x000fe40000000000 */
[----:B------:R-:W-:Y:S02]  /*ce00*/  SEL R0, RZ, 0x4, P2 ;  /* 0x00000004ff007807 */ /* 0x000fe40001000000 */
[----:B------:R-:W-:Y:S01]  /*ce10*/  LOP3.LUT R49, R49, 0x2c, RZ, 0xfc, !PT ;  /* 0x0000002c31317812 */ /* 0x000fe200078efcff */
[----:B-1----:R-:W-:Y:S01]  /*ce20*/  IMAD.WIDE R12, R52, 0x4, R8 ;  /* 0x00000004340c7825 */ /* 0x002fe200078e0208 */
[----:B------:R-:W-:Y:S02]  /*ce30*/  SHF.R.U32.HI R52, RZ, 0x8, R111 ;  /* 0x00000008ff347819 */ /* 0x000fe4000001166f */
[----:B------:R-:W-:Y:S02]  /*ce40*/  SEL R0, R0, RZ, !P0 ;  /* 0x000000ff00007207 */ /* 0x000fe40004000000 */
[----:B------:R-:W-:-:S02]  /*ce50*/  SGXT.U32 R52, R52, 0x1 ;  /* 0x000000013434781a */ /* 0x000fc40000000000 */
[----:B------:R-:W-:Y:S02]  /*ce60*/  ISETP.GE.AND P1, PT, R49, UR6, PT ;  /* 0x0000000631007c0c */ /* 0x000fe4000bf26270 */
[----:B------:R-:W-:Y:S02]  /*ce70*/  LOP3.LUT R52, R52, 0x30, RZ, 0xfc, !PT ;  /* 0x0000003034347812 */ /* 0x000fe400078efcff */
[----:B------:R-:W-:Y:S02]  /*ce80*/  ISETP.NE.U32.AND P2, PT, R0, RZ, PT ;  /* 0x000000ff0000720c */ /* 0x000fe40003f45070 */
[----:B------:R-:W-:Y:S02]  /*ce90*/  SEL R0, RZ, 0x4, P1 ;  /* 0x00000004ff007807 */ /* 0x000fe40000800000 */
[----:B------:R-:W-:Y:S02]  /*cea0*/  SHF.R.U32.HI R49, RZ, 0x8, R111 ;  /* 0x00000008ff317819 */ /* 0x000fe4000001166f */
[----:B------:R-:W-:-:S02]  /*ceb0*/  ISETP.GE.AND P1, PT, R52, UR6, PT ;  /* 0x0000000634007c0c */ /* 0x000fc4000bf26270 */
[----:B------:R-:W-:Y:S02]  /*cec0*/  SHF.R.U32.HI R52, RZ, 0x8, R111 ;  /* 0x00000008ff347819 */ /* 0x000fe4000001166f */
[----:B------:R-:W-:Y:S02]  /*ced0*/  SGXT.U32 R49, R49, 0x1 ;  /* 0x000000013131781a */ /* 0x000fe40000000000 */
[----:B------:R-:W-:Y:S01]  /*cee0*/  SGXT.U32 R52, R52, 0x1 ;  /* 0x000000013434781a */ /* 0x000fe20000000000 */
[----:B------:R1:W-:Y:S01]  /*cef0*/  LDGSTS.E [R48+0xa000], [R12.64], P2 ;  /* 0x0a0000000c307fae */ /* 0x0003e2000912184a */
[----:B------:R-:W-:Y:S02]  /*cf00*/  LOP3.LUT R49, R49, 0x34, RZ, 0xfc, !PT ;  /* 0x0000003431317812 */ /* 0x000fe400078efcff */
[----:B------:R-:W-:Y:S02]  /*cf10*/  LOP3.LUT R52, R52, 0x2c, RZ, 0xfc, !PT ;  /* 0x0000002c34347812 */ /* 0x000fe400078efcff */
[----:B------:R-:W-:-:S02]  /*cf20*/  SEL R0, R0, RZ, !P0 ;  /* 0x000000ff00007207 */ /* 0x000fc40004000000 */
[----:B------:R-:W-:Y:S01]  /*cf30*/  ISETP.GE.AND P2, PT, R49, UR6, PT ;  /* 0x0000000631007c0c */ /* 0x000fe2000bf46270 */
[----:B------:R-:W-:Y:S01]  /*cf40*/  IMAD R52, R52, c[0x0][0x188], RZ ;  /* 0x0000620034347a24 */ /* 0x000fe200078e02ff */
[----:B------:R-:W-:Y:S02]  /*cf50*/  SHF.R.U32.HI R49, RZ, 0x8, R111 ;  /* 0x00000008ff317819 */ /* 0x000fe4000001166f */
[----:B------:R-:W-:Y:S02]  /*cf60*/  SEL R2, RZ, 0x4, P1 ;  /* 0x00000004ff027807 */ /* 0x000fe40000800000 */
[----:B------:R-:W-:Y:S01]  /*cf70*/  ISETP.NE.U32.AND P3, PT, R0, RZ, PT ;  /* 0x000000ff0000720c */ /* 0x000fe20003f65070 */
[----:B-1----:R-:W-:Y:S01]  /*cf80*/  IMAD.WIDE R12, R52, 0x4, R8 ;  /* 0x00000004340c7825 */ /* 0x002fe200078e0208 */
[----:B------:R-:W-:Y:S02]  /*cf90*/  SGXT.U32 R49, R49, 0x1 ;  /* 0x000000013131781a */ /* 0x000fe40000000000 */
[----:B------:R-:W-:-:S02]  /*cfa0*/  SEL R2, R2, RZ, !P0 ;  /* 0x000000ff02027207 */ /* 0x000fc40004000000 */
[----:B------:R-:W-:Y:S02]  /*cfb0*/  SHF.R.U32.HI R52, RZ, 0x8, R111 ;  /* 0x00000008ff347819 */ /* 0x000fe4000001166f */
[----:B------:R-:W-:Y:S02]  /*cfc0*/  LOP3.LUT R49, R49, 0x30, RZ, 0xfc, !PT ;  /* 0x0000003031317812 */ /* 0x000fe400078efcff */
[----:B------:R-:W-:Y:S02]  /*cfd0*/  ISETP.NE.U32.AND P1, PT, R2, RZ, PT ;  /* 0x000000ff0200720c */ /* 0x000fe40003f25070 */
        /* <DEDUP_REMOVED lines=145> */
[----:B------:R-:W-:Y:S02]  /*d8f0*/  ISETP.GE.AND P2, PT, R49, UR6, PT ;  /* 0x0000000631007c0c */ /* 0x000fe4000bf46270 */
[----:B------:R-:W-:Y:S01]  /*d900*/  SHF.R.U32.HI R49, RZ, 0x8, R111 ;  /* 0x00000008ff317819 */ /* 0x000fe2000001166f */
[----:B------:R-:W-:Y:S01]  /*d910*/  IMAD R52, R52, c[0x0][0x188], RZ ;  /* 0x0000620034347a24 */ /* 0x000fe200078e02ff */
[----:B------:R-:W-:Y:S02]  /*d920*/  SEL R2, RZ, 0x4, P1 ;  /* 0x00000004ff027807 */ /* 0x000fe40000800000 */
[----:B------:R-:W-:Y:S02]  /*d930*/  ISETP.NE.U32.AND P3, PT, R0, RZ, PT ;  /* 0x000000ff0000720c */ /* 0x000fe40003f65070 */
[----:B------:R-:W-:Y:S01]  /*d940*/  SGXT.U32 R49, R49, 0x1 ;  /* 0x000000013131781a */ /* 0x000fe20000000000 */
[----:B-1----:R-:W-:Y:S01]  /*d950*/  IMAD.WIDE R12, R52, 0x4, R8 ;  /* 0x00000004340c7825 */ /* 0x002fe200078e0208 */
[----:B------:R-:W-:-:S02]  /*d960*/  SEL R2, R2, RZ, !P0 ;  /* 0x000000ff02027207 */ /* 0x000fc40004000000 */
[----:B------:R-:W-:Y:S02]  /*d970*/  SHF.R.U32.HI R52, RZ, 0x8, R111 ;  /* 0x00000008ff347819 */ /* 0x000fe4000001166f */
[----:B------:R-:W-:Y:S02]  /*d980*/  LOP3.LUT R49, R49, 0x60, RZ, 0xfc, !PT ;  /* 0x0000006031317812 */ /* 0x000fe400078efcff */
[----:B------:R-:W-:Y:S02]  /*d990*/  ISETP.NE.U32.AND P1, PT, R2, RZ, PT ;  /* 0x000000ff0200720c */ /* 0x000fe40003f25070 */
[----:B------:R-:W-:Y:S01]  /*d9a0*/  SGXT.U32 R52, R52, 0x1 ;  /* 0x000000013434781a */ /* 0x000fe20000000000 */
[----:B------:R-:W-:Y:S01]  /*d9b0*/  IMAD R49, R49, c[0x0][0x188], RZ ;  /* 0x0000620031317a24 */ /* 0x000fe200078e02ff */
[----:B------:R1:W-:Y:S02]  /*d9c0*/  LDGSTS.E [R48+0x17000], [R12.64], P3 ;  /* 0x170000000c307fae */ /* 0x0003e4000992184a */
[----:B------:R-:W-:-:S02]  /*d9d0*/  LOP3.LUT R52, R52, 0x64, RZ, 0xfc, !PT ;  /* 0x0000006434347812 */ /* 0x000fc400078efcff */
[----:B------:R-:W-:-:S03]  /*d9e0*/  SEL R0, RZ, 0x4, P2 ;  /* 0x00000004ff007807 */ /* 0x000fc60001000000 */
[----:B------:R-:W-:Y:S02]  /*d9f0*/  IMAD R52, R52, c[0x0][0x188], RZ ;  /* 0x0000620034347a24 */ /* 0x000fe400078e02ff */
[----:B-1----:R-:W-:Y:S01]  /*da00*/  IMAD.WIDE R12, R49, 0x4, R8 ;  /* 0x00000004310c7825 */ /* 0x002fe200078e0208 */
[----:B------:R-:W-:-:S04]  /*da10*/  SHF.R.U32.HI R49, RZ, 0x8, R111 ;  /* 0x00000008ff317819 */ /* 0x000fc8000001166f */
[----:B------:R-:W-:Y:S01]  /*da20*/  SGXT.U32 R49, R49, 0x1 ;  /* 0x000000013131781a */ /* 0x000fe20000000000 */
[----:B------:R1:W-:Y:S01]  /*da30*/  LDGSTS.E [R48+0x18000], [R12.64], P1 ;  /* 0x180000000c307fae */ /* 0x0003e2000892184a */
[----:B------:R-:W-:Y:S02]  /*da40*/  SEL R0, R0, RZ, !P0 ;  /* 0x000000ff00007207 */ /* 0x000fe40004000000 */
[----:B------:R-:W-:Y:S02]  /*da50*/  LOP3.LUT R49, R49, 0x68, RZ, 0xfc, !PT ;  /* 0x0000006831317812 */ /* 0x000fe400078efcff */
[----:B------:R-:W-:Y:S01]  /*da60*/  ISETP.NE.U32.AND P2, PT, R0, RZ, PT ;  /* 0x000000ff0000720c */ /* 0x000fe20003f45070 */
[----:B-1----:R-:W-:Y:S01]  /*da70*/  IMAD.WIDE R12, R52, 0x4, R8 ;  /* 0x00000004340c7825 */ /* 0x002fe200078e0208 */
[----:B------:R-:W-:Y:S02]  /*da80*/  SHF.R.U32.HI R52, RZ, 0x8, R111 ;  /* 0x00000008ff347819 */ /* 0x000fe4000001166f */
[----:B------:R-:W-:-:S02]  /*da90*/  ISETP.GE.AND P1, PT, R49, UR6, PT ;  /* 0x0000000631007c0c */ /* 0x000fc4000bf26270 */
[----:B------:R-:W-:-:S07]  /*daa0*/  SGXT.U32 R52, R52, 0x1 ;  /* 0x000000013434781a */ /* 0x000fce0000000000 */
[----:B------:R1:W-:Y:S01]  /*dab0*/  LDGSTS.E [R48+0x19000], [R12.64], P2 ;  /* 0x190000000c307fae */ /* 0x0003e2000912184a */
[--C-:B------:R-:W-:Y:S02]  /*dac0*/  SHF.R.U32.HI R49, RZ, 0x8, R111.reuse ;  /* 0x00000008ff317819 */ /* 0x100fe4000001166f */
[----:B------:R-:W-:Y:S02]  /*dad0*/  LOP3.LUT R52, R52, 0x6c, RZ, 0xfc, !PT ;  /* 0x0000006c34347812 */ /* 0x000fe400078efcff */
[----:B------:R-:W-:Y:S02]  /*dae0*/  SGXT.U32 R49, R49, 0x1 ;  /* 0x000000013131781a */ /* 0x000fe40000000000 */
[----:B------:R-:W-:Y:S02]  /*daf0*/  SEL R0, RZ, 0x4, P1 ;  /* 0x00000004ff007807 */ /* 0x000fe40000800000 */
[----:B------:R-:W-:Y:S02]  /*db00*/  ISETP.GE.AND P1, PT, R52, UR6, PT ;  /* 0x0000000634007c0c */ /* 0x000fe4000bf26270 */
[----:B------:R-:W-:-:S02]  /*db10*/  SHF.R.U32.HI R52, RZ, 0x8, R111 ;  /* 0x00000008ff347819 */ /* 0x000fc4000001166f */
[----:B------:R-:W-:Y:S02]  /*db20*/  LOP3.LUT R49, R49, 0x70, RZ, 0xfc, !PT ;  /* 0x0000007031317812 */ /* 0x000fe400078efcff */
[----:B------:R-:W-:Y:S02]  /*db30*/  SGXT.U32 R52, R52, 0x1 ;  /* 0x000000013434781a */ /* 0x000fe40000000000 */
[----:B------:R-:W-:Y:S02]  /*db40*/  SEL R0, R0, RZ, !P0 ;  /* 0x000000ff00007207 */ /* 0x000fe40004000000 */
[----:B------:R-:W-:Y:S02]  /*db50*/  ISETP.GE.AND P2, PT, R49, UR6, PT ;  /* 0x0000000631007c0c */ /* 0x000fe4000bf46270 */
[----:B------:R-:W-:Y:S02]  /*db60*/  SHF.R.U32.HI R49, RZ, 0x8, R111 ;  /* 0x00000008ff317819 */ /* 0x000fe4000001166f */
[----:B------:R-:W-:-:S02]  /*db70*/  LOP3.LUT R52, R52, 0x68, RZ, 0xfc, !PT ;  /* 0x0000006834347812 */ /* 0x000fc400078efcff */
[----:B------:R-:W-:Y:S02]  /*db80*/  ISETP.NE.U32.AND P3, PT, R0, RZ, PT ;  /* 0x000000ff0000720c */ /* 0x000fe40003f65070 */
[----:B------:R-:W-:Y:S01]  /*db90*/  SGXT.U32 R49, R49, 0x1 ;  /* 0x000000013131781a */ /* 0x000fe20000000000 */
[----:B------:R-:W-:Y:S01]  /*dba0*/  IMAD R52, R52, c[0x0][0x188], RZ ;  /* 0x0000620034347a24 */ /* 0x000fe200078e02ff */
[----:B------:R-:W-:Y:S02]  /*dbb0*/  SEL R2, RZ, 0x4, P1 ;  /* 0x00000004ff027807 */ /* 0x000fe40000800000 */
[----:B------:R-:W-:Y:S01]  /*dbc0*/  LOP3.LUT R49, R49, 0x6c, RZ, 0xfc, !PT ;  /* 0x0000006c31317812 */ /* 0x000fe200078efcff */
[----:B-1----:R-:W-:Y:S01]  /*dbd0*/  IMAD.WIDE R12, R52, 0x4, R8 ;  /* 0x00000004340c7825 */ /* 0x002fe200078e0208 */
[----:B------:R-:W-:-:S03]  /*dbe0*/  SEL R2, R2, RZ, !P0 ;  /* 0x000000ff02027207 */ /* 0x000fc60004000000 */
[----:B------:R-:W-:Y:S01]  /*dbf0*/  IMAD R49, R49, c[0x0][0x188], RZ ;  /* 0x0000620031317a24 */ /* 0x000fe200078e02ff */
[----:B------:R-:W-:Y:S01]  /*dc00*/  ISETP.NE.U32.AND P1, PT, R2, RZ, PT ;  /* 0x000000ff0200720c */ /* 0x000fe20003f25070 */
[----:B------:R1:W-:Y:S01]  /*dc10*/  LDGSTS.E [R48+0x1a000], [R12.64], P3 ;  /* 0x1a0000000c307fae */ /* 0x0003e2000992184a */
[----:B------:R-:W-:Y:S02]  /*dc20*/  SHF.R.U32.HI R52, RZ, 0x8, R111 ;  /* 0x00000008ff347819 */ /* 0x000fe4000001166f */
[----:B------:R-:W-:Y:S02]  /*dc30*/  SEL R0, RZ, 0x4, P2 ;  /* 0x00000004ff007807 */ /* 0x000fe40001000000 */
[----:B------:R-:W-:Y:S01]  /*dc40*/  SGXT.U32 R52, R52, 0x1 ;  /* 0x000000013434781a */ /* 0x000fe20000000000 */
[----:B-1----:R-:W-:Y:S01]  /*dc50*/  IMAD.WIDE R12, R49, 0x4, R8 ;  /* 0x00000004310c7825 */ /* 0x002fe200078e0208 */
[----:B------:R-:W-:-:S04]  /*dc60*/  SHF.R.U32.HI R49, RZ, 0x8, R111 ;  /* 0x00000008ff317819 */ /* 0x000fc8000001166f */
[----:B------:R-:W-:Y:S01]  /*dc70*/  SGXT.U32 R49, R49, 0x1 ;  /* 0x000000013131781a */ /* 0x000fe20000000000 */
[----:B------:R1:W-:Y:S01]  /*dc80*/  LDGSTS.E [R48+0x1b000], [R12.64], P1 ;  /* 0x1b0000000c307fae */ /* 0x0003e2000892184a */
[----:B------:R-:W-:Y:S02]  /*dc90*/  SEL R0, R0, RZ, !P0 ;  /* 0x000000ff00007207 */ /* 0x000fe40004000000 */
[----:B------:R-:W-:Y:S02]  /*dca0*/  LOP3.LUT R49, R49, 0x74, RZ, 0xfc, !PT ;  /* 0x0000007431317812 */ /* 0x000fe400078efcff */
[----:B------:R-:W-:Y:S02]  /*dcb0*/  LOP3.LUT R52, R52, 0x70, RZ, 0xfc, !PT ;  /* 0x0000007034347812 */ /* 0x000fe400078efcff */
[----:B------:R-:W-:Y:S02]  /*dcc0*/  ISETP.NE.U32.AND P2, PT, R0, RZ, PT ;  /* 0x000000ff0000720c */ /* 0x000fe40003f45070 */
[----:B------:R-:W-:-:S02]  /*dcd0*/  ISETP.GE.AND P1, PT, R49, UR6, PT ;  /* 0x0000000631007c0c */ /* 0x000fc4000bf26270 */
[----:B------:R-:W-:Y:S01]  /*dce0*/  SHF.R.U32.HI R49, RZ, 0x8, R111 ;  /* 0x00000008ff317819 */ /* 0x000fe2000001166f */
[----:B------:R-:W-:-:S03]  /*dcf0*/  IMAD R52, R52, c[0x0][0x188], RZ ;  /* 0x0000620034347a24 */ /* 0x000fc600078e02ff */
[----:B------:R-:W-:Y:S01]  /*dd00*/  SGXT.U32 R49, R49, 0x1 ;  /* 0x000000013131781a */ /* 0x000fe20000000000 */
[----:B-1----:R-:W-:Y:S02]  /*dd10*/  IMAD.WIDE R12, R52, 0x4, R8 ;  /* 0x00000004340c7825 */ /* 0x002fe400078e0208 */
[----:B------:R-:W3:Y:S01]  /*dd20*/  LDL R52, [R1+0x120] ;  /* 0x0001200001347983 */ /* 0x000ee20000100800 */
[----:B------:R-:W-:-:S03]  /*dd30*/  LOP3.LUT R49, R49, 0x7c, RZ, 0xfc, !PT ;  /* 0x0000007c31317812 */ /* 0x000fc600078efcff */
[----:B------:R1:W-:Y:S01]  /*dd40*/  LDGSTS.E [R48+0x1c000], [R12.64], P2 ;  /* 0x1c0000000c307fae */ /* 0x0003e2000912184a */
[----:B------:R-:W-:Y:S02]  /*dd50*/  ISETP.GE.AND P2, PT, R49, UR6, PT ;  /* 0x0000000631007c0c */ /* 0x000fe4000bf46270 */
[----:B------:R-:W-:-:S04]  /*dd60*/  SHF.R.U32.HI R49, RZ, 0x8, R111 ;  /* 0x00000008ff317819 */ /* 0x000fc8000001166f */
[----:B------:R-:W-:-:S04]  /*dd70*/  SGXT.U32 R49, R49, 0x1 ;  /* 0x000000013131781a */ /* 0x000fc80000000000 */
[----:B------:R-:W-:Y:S02]  /*dd80*/  LOP3.LUT R49, R49, 0x74, RZ, 0xfc, !PT ;  /* 0x0000007431317812 */ /* 0x000fe400078efcff */
[----:B------:R-:W-:-:S03]  /*dd90*/  SEL R0, RZ, 0x4, P1 ;  /* 0x00000004ff007807 */ /* 0x000fc60000800000 */
[----:B------:R-:W-:Y:S01]  /*dda0*/  IMAD R49, R49, c[0x0][0x188], RZ ;  /* 0x0000620031317a24 */ /* 0x000fe200078e02ff */
[----:B------:R-:W-:-:S03]  /*ddb0*/  SEL R0, R0, RZ, !P0 ;  /* 0x000000ff00007207 */ /* 0x000fc60004000000 */
[----:B-1----:R-:W-:Y:S01]  /*ddc0*/  IMAD.WIDE R12, R49, 0x4, R8 ;  /* 0x00000004310c7825 */ /* 0x002fe200078e0208 */
[----:B------:R-:W-:Y:S02]  /*ddd0*/  SHF.R.U32.HI R49, RZ, 0x8, R111 ;  /* 0x00000008ff317819 */ /* 0x000fe4000001166f */
[----:B------:R-:W-:Y:S02]  /*dde0*/  ISETP.NE.U32.AND P3, PT, R0, RZ, PT ;  /* 0x000000ff0000720c */ /* 0x000fe40003f65070 */
[----:B------:R-:W-:-:S04]  /*ddf0*/  SGXT.U32 R49, R49, 0x1 ;  /* 0x000000013131781a */ /* 0x000fc80000000000 */
[----:B------:R-:W-:-:S05]  /*de00*/  LOP3.LUT R49, R49, 0x78, RZ, 0xfc, !PT ;  /* 0x0000007831317812 */ /* 0x000fca00078efcff */
[----:B------:R-:W-:Y:S02]  /*de10*/  IMAD R49, R49, c[0x0][0x188], RZ ;  /* 0x0000620031317a24 */ /* 0x000fe400078e02ff */
[----:B------:R1:W-:Y:S02]  /*de20*/  LDGSTS.E [R48+0x1d000], [R12.64], P3 ;  /* 0x1d0000000c307fae */ /* 0x0003e4000992184a */
[----:B-1----:R-:W-:Y:S02]  /*de30*/  IMAD.WIDE R12, R49, 0x4, R8 ;  /* 0x00000004310c7825 */ /* 0x002fe400078e0208 */
[----:B------:R-:W4:Y:S01]  /*de40*/  LDL R49, [R1+0x160] ;  /* 0x0001600001317983 */ /* 0x000f220000100800 */
[----:B------:R-:W-:-:S04]  /*de50*/  SHF.R.U32.HI R60, RZ, 0x8, R111 ;  /* 0x00000008ff3c7819 */ /* 0x000fc8000001166f */
[----:B------:R-:W-:-:S04]  /*de60*/  SGXT.U32 R60, R60, 0x1 ;  /* 0x000000013c3c781a */ /* 0x000fc80000000000 */
[----:B------:R-:W-:-:S04]  /*de70*/  LOP3.LUT R60, R60, 0x78, RZ, 0xfc, !PT ;  /* 0x000000783c3c7812 */ /* 0x000fc800078efcff */
[----:B------:R-:W-:-:S04]  /*de80*/  ISETP.GE.AND P1, PT, R60, UR6, PT ;  /* 0x000000063c007c0c */ /* 0x000fc8000bf26270 */
[----:B------:R-:W-:Y:S02]  /*de90*/  SEL R2, RZ, 0x4, P1 ;  /* 0x00000004ff027807 */ /* 0x000fe40000800000 */
[----:B------:R-:W-:Y:S02]  /*dea0*/  SHF.R.U32.HI R61, RZ, 0x8, R111 ;  /* 0x00000008ff3d7819 */ /* 0x000fe4000001166f */
[----:B------:R-:W-:Y:S02]  /*deb0*/  SEL R2, R2, RZ, !P0 ;  /* 0x000000ff02027207 */ /* 0x000fe40004000000 */
[----:B------:R-:W-:Y:S02]  /*dec0*/  SGXT.U32 R61, R61, 0x1 ;  /* 0x000000013d3d781a */ /* 0x000fe40000000000 */
[----:B------:R-:W-:Y:S02]  /*ded0*/  ISETP.NE.U32.AND P1, PT, R2, RZ, PT ;  /* 0x000000ff0200720c */ /* 0x000fe40003f25070 */
[----:B------:R-:W-:-:S05]  /*dee0*/  LOP3.LUT R61, R61, 0x7c, RZ, 0xfc, !PT ;  /* 0x0000007c3d3d7812 */ /* 0x000fca00078efcff */
[----:B------:R-:W-:Y:S01]  /*def0*/  IMAD R61, R61, c[0x0][0x188], RZ ;  /* 0x000062003d3d7a24 */ /* 0x000fe200078e02ff */
[----:B------:R-:W-:-:S05]  /*df00*/  SEL R0, RZ, 0x4, P2 ;  /* 0x00000004ff007807 */ /* 0x000fca0001000000 */
[----:B------:R1:W-:Y:S01]  /*df10*/  LDGSTS.E [R48+0x1e000], [R12.64], P1 ;  /* 0x1e0000000c307fae */ /* 0x0003e2000892184a */
[----:B------:R-:W-:Y:S02]  /*df20*/  SEL R0, R0, RZ, !P0 ;  /* 0x000000ff00007207 */ /* 0x000fe40004000000 */
[----:B------:R-:W-:Y:S02]  /*df30*/  SHF.R.U32.HI R60, RZ, 0x8, R111 ;  /* 0x00000008ff3c7819 */ /* 0x000fe4000001166f */
[----:B------:R-:W-:Y:S01]  /*df40*/  ISETP.NE.U32.AND P2, PT, R0, RZ, PT ;  /* 0x000000ff0000720c */ /* 0x000fe20003f45070 */
[----:B-1----:R-:W-:Y:S02]  /*df50*/  IMAD.WIDE R12, R61, 0x4, R8 ;  /* 0x000000043d0c7825 */ /* 0x002fe400078e0208 */
[----:B------:R-:W4:Y:S01]  /*df60*/  LDL R61, [R1+0x110] ;  /* 0x00011000013d7983 */ /* 0x000f220000100800 */
[----:B------:R-:W-:-:S09]  /*df70*/  SGXT.U32 R60, R60, 0x1 ;  /* 0x000000013c3c781a */ /* 0x000fd20000000000 */
[----:B------:R2:W-:Y:S01]  /*df80*/  LDGSTS.E [R48+0x1f000], [R12.64], P2 ;  /* 0x1f0000000c307fae */ /* 0x0005e2000912184a */
[----:B------:R-:W-:-:S04]  /*df90*/  LOP3.LUT R60, R60, 0x2, RZ, 0xfc, !PT ;  /* 0x000000023c3c7812 */ /* 0x000fc800078efcff */
[----:B------:R-:W-:Y:S02]  /*dfa0*/  ISETP.GE.AND P1, PT, R60, UR6, PT ;  /* 0x000000063c007c0c */ /* 0x000fe4000bf26270 */
[----:B------:R-:W4:Y:S02]  /*dfb0*/  LDL R60, [R1+0x158] ;  /* 0x00015800013c7983 */ /* 0x000f240000100800 */
[----:B------:R-:W-:Y:S02]  /*dfc0*/  SEL R0, RZ, 0x4, P1 ;  /* 0x00000004ff007807 */ /* 0x000fe40000800000 */
[----:B--2---:R-:W-:Y:S01]  /*dfd0*/  IADD3 R12, P1, R53, R8, RZ ;  /* 0x00000008350c7210 */ /* 0x004fe20007f3e0ff */
[----:B------:R-:W-:Y:S01]  /*dfe0*/  HMMA.1688.F32.TF32 R56, R84, R14, R56 ;  /* 0x0000000e5438723c */ /* 0x000fe20000081038 */
[----:B------:R-:W-:Y:S01]  /*dff0*/  SHF.R.U32.HI R53, RZ, 0x8, R111 ;  /* 0x00000008ff357819 */ /* 0x000fe2000001166f */
[----:B------:R-:W2:Y:S03]  /*e000*/  LDL R48, [R1+0x148] ;  /* 0x0001480001307983 */ /* 0x000ea60000100800 */
[----:B------:R-:W-:-:S04]  /*e010*/  SGXT.U32 R53, R53, 0x1 ;  /* 0x000000013535781a */ /* 0x000fc80000000000 */
[----:B------:R-:W-:Y:S02]  /*e020*/  LOP3.LUT R53, R53, 0x6, RZ, 0xfc, !PT ;  /* 0x0000000635357812 */ /* 0x000fe400078efcff */
[----:B------:R-:W-:-:S04]  /*e030*/  SEL R0, R0, RZ, !P0 ;  /* 0x000000ff00007207 */ /* 0x000fc80004000000 */
[----:B------:R-:W-:Y:S01]  /*e040*/  ISETP.NE.U32.AND P2, PT, R0, RZ, PT ;  /* 0x000000ff0000720c */ /* 0x000fe20003f45070 */
[----:B------:R-:W-:Y:S01]  /*e050*/  IMAD.U32 R0, RZ, RZ, UR7 ;  /* 0x00000007ff007e24 */ /* 0x000fe2000f8e00ff */
[----:B------:R-:W-:-:S05]  /*e060*/  LOP3.LUT R64, R115, 0x40, RZ, 0x3c, !PT ;  /* 0x0000004073407812 */ /* 0x000fca00078e3cff */
[----:B------:R-:W-:Y:S01]  /*e070*/  IMAD R0, R0, 0x20000, R64 ;  /* 0x0002000000007824 */ /* 0x000fe200078e0240 */
[-C--:B------:R-:W-:Y:S08]  /*e080*/  HMMA.1688.F32.TF32 R28, R92, R14.reuse, R28 ;  /* 0x0000000e5c1c723c */ /* 0x080ff0000008101c */
[----:B------:R-:W-:Y:S08]  /*e090*/  HMMA.1688.F32.TF32 R44, R4, R14, R44 ;  /* 0x0000000e042c723c */ /* 0x000ff0000008102c */
[-C--:B------:R-:W-:Y:S08]  /*e0a0*/  HMMA.1688.F32.TF32 R16, R84, R54.reuse, R16 ;  /* 0x000000365410723c */ /* 0x080ff00000081010 */
[-C--:B------:R-:W-:Y:S08]  /*e0b0*/  HMMA.1688.F32.TF32 R32, R92, R54.reuse, R32 ;  /* 0x000000365c20723c */ /* 0x080ff00000081020 */
[----:B------:R-:W-:Y:S01]  /*e0c0*/  HMMA.1688.F32.TF32 R96, R4, R54, R96 ;  /* 0x000000360460723c */ /* 0x000fe20000081060 */
[----:B------:R-:W2:Y:S01]  /*e0d0*/  LDL R54, [R1+0x150] ;  /* 0x0001500001367983 */ /* 0x000ea20000100800 */
[----:B---3--:R-:W-:-:S03]  /*e0e0*/  IMAD.X R13, R9, 0x1, R52, P1 ;  /* 0x00000001090d7824 */ /* 0x008fc600008e0634 */
[----:B------:R-:W3:Y:S01]  /*e0f0*/  LDL R52, [R1+0x108] ;  /* 0x0001080001347983 */ /* 0x000ee20000100800 */
[----:B------:R-:W-:Y:S02]  /*e100*/  ISETP.GE.AND P1, PT, R53, UR6, PT ;  /* 0x0000000635007c0c */ /* 0x000fe4000bf26270 */
[----:B------:R-:W-:Y:S01]  /*e110*/  SHF.R.U32.HI R53, RZ, 0x8, R111 ;  /* 0x00000008ff357819 */ /* 0x000fe2000001166f */
[----:B------:R1:W-:Y:S03]  /*e120*/  LDGSTS.E [R0+0x800], [R12.64], P2 ;  /* 0x008000000c007fae */ /* 0x0003e6000912184a */
[----:B------:R-:W-:-:S04]  /*e130*/  SGXT.U32 R53, R53, 0x1 ;  /* 0x000000013535781a */ /* 0x000fc80000000000 */
[----:B------:R-:W-:Y:S02]  /*e140*/  LOP3.LUT R53, R53, 0xa, RZ, 0xfc, !PT ;  /* 0x0000000a35357812 */ /* 0x000fe400078efcff */
[----:B------:R-:W-:Y:S02]  /*e150*/  SEL R2, RZ, 0x4, P1 ;  /* 0x00000004ff027807 */ /* 0x000fe40000800000 */
[----:B------:R-:W-:Y:S02]  /*e160*/  ISETP.GE.AND P1, PT, R53, UR6, PT ;  /* 0x0000000635007c0c */ /* 0x000fe4000bf26270 */
[----:B------:R-:W-:Y:S01]  /*e170*/  SEL R2, R2, RZ, !P0 ;  /* 0x000000ff02027207 */ /* 0x000fe20004000000 */
[----:B------:R-:W2:Y:S01]  /*e180*/  LDL R53, [R1+0x100] ;  /* 0x0001000001357983 */ /* 0x000ea20000100800 */
[----:B-1----:R-:W-:Y:S02]  /*e190*/  SEL R12, RZ, 0x4, P1 ;  /* 0x00000004ff0c7807 */ /* 0x002fe40000800000 */
[----:B------:R-:W-:-:S02]  /*e1a0*/  ISETP.NE.U32.AND P1, PT, R2, RZ, PT ;  /* 0x000000ff0200720c */ /* 0x000fc40003f25070 */
[----:B------:R-:W-:Y:S02]  /*e1b0*/  SEL R2, R12, RZ, !P0 ;  /* 0x000000ff0c027207 */ /* 0x000fe40004000000 */
[----:B------:R-:W-:-:S05]  /*e1c0*/  IADD3 R12, P3, R63, R8, RZ ;  /* 0x000000083f0c7210 */ /* 0x000fca0007f7e0ff */
[----:B------:R-:W-:-:S05]  /*e1d0*/  IMAD.X R13, R9, 0x1, R62, P3 ;  /* 0x00000001090d7824 */ /* 0x000fca00018e063e */
[----:B------:R1:W-:Y:S01]  /*e1e0*/  LDGSTS.E [R0+0x1800], [R12.64], P1 ;  /* 0x018000000c007fae */ /* 0x0003e2000892184a */
[----:B----4-:R-:W-:Y:S02]  /*e1f0*/  IADD3 R14, P3, R49, R8, RZ ;  /* 0x00000008310e7210 */ /* 0x010fe40007f7e0ff */
[----:B------:R-:W-:-:S04]  /*e200*/  SHF.R.U32.HI R49, RZ, 0x8, R111 ;  /* 0x00000008ff317819 */ /* 0x000fc8000001166f */
[----:B------:R-:W-:-:S04]  /*e210*/  SGXT.U32 R49, R49, 0x1 ;  /* 0x000000013131781a */ /* 0x000fc80000000000 */
[----:B------:R-:W-:-:S04]  /*e220*/  LOP3.LUT R49, R49, 0xe, RZ, 0xfc, !PT ;  /* 0x0000000e31317812 */ /* 0x000fc800078efcff */
[----:B------:R-:W-:Y:S02]  /*e230*/  ISETP.GE.AND P1, PT, R49, UR6, PT ;  /* 0x0000000631007c0c */ /* 0x000fe4000bf26270 */
[----:B------:R-:W4:Y:S01]  /*e240*/  LDL R49, [R1+0xf8] ;  /* 0x0000f80001317983 */ /* 0x000f220000100800 */
[----:B------:R-:W-:Y:S02]  /*e250*/  ISETP.NE.U32.AND P2, PT, R2, RZ, PT ;  /* 0x000000ff0200720c */ /* 0x000fe40003f45070 */
[----:B------:R-:W-:-:S04]  /*e260*/  SEL R2, RZ, 0x4, P1 ;  /* 0x00000004ff027807 */ /* 0x000fc80000800000 */
[----:B------:R-:W-:Y:S01]  /*e270*/  SEL R2, R2, RZ, !P0 ;  /* 0x000000ff02027207 */ /* 0x000fe20004000000 */
[----:B------:R-:W-:Y:S01]  /*e280*/  IMAD.X R15, R9, 0x1, R61, P3 ;  /* 0x00000001090f7824 */ /* 0x000fe200018e063d */
[----:B------:R-:W-:-:S04]  /*e290*/  SHF.R.U32.HI R61, RZ, 0x8, R111 ;  /* 0x00000008ff3d7819 */ /* 0x000fc8000001166f */
[----:B------:R-:W-:Y:S01]  /*e2a0*/  SGXT.U32 R61, R61, 0x1 ;  /* 0x000000013d3d781a */ /* 0x000fe20000000000 */
[----:B------:R2:W-:Y:S03]  /*e2b0*/  LDGSTS.E [R0+0x2800], [R14.64], P2 ;  /* 0x028000000e007fae */ /* 0x0005e6000912184a */
[----:B------:R-:W-:-:S04]  /*e2c0*/  LOP3.LUT R61, R61, 0x12, RZ, 0xfc, !PT ;  /* 0x000000123d3d7812 */ /* 0x000fc800078efcff */
[----:B------:R-:W-:-:S04]  /*e2d0*/  ISETP.GE.AND P1, PT, R61, UR6, PT ;  /* 0x000000063d007c0c */ /* 0x000fc8000bf26270 */
[----:B-1----:R-:W-:Y:S02]  /*e2e0*/  SEL R12, RZ, 0x4, P1 ;  /* 0x00000004ff0c7807 */ /* 0x002fe40000800000 */
[----:B------:R-:W-:Y:S02]  /*e2f0*/  ISETP.NE.U32.AND P1, PT, R2, RZ, PT ;  /* 0x000000ff0200720c */ /* 0x000fe40003f25070 */
[----:B------:R-:W-:Y:S02]  /*e300*/  SEL R2, R12, RZ, !P0 ;  /* 0x000000ff0c027207 */ /* 0x000fe40004000000 */
[----:B------:R-:W-:Y:S02]  /*e310*/  IADD3 R12, P3, R60, R8, RZ ;  /* 0x000000083c0c7210 */ /* 0x000fe40007f7e0ff */
[----:B------:R-:W-:-:S03]  /*e320*/  ISETP.NE.U32.AND P2, PT, R2, RZ, PT ;  /* 0x000000ff0200720c */ /* 0x000fc60003f45070 */
[----:B---3--:R-:W-:Y:S01]  /*e330*/  IMAD.X R13, R9, 0x1, R52, P3 ;  /* 0x00000001090d7824 */ /* 0x008fe200018e0634 */
[----:B------:R-:W-:-:S04]  /*e340*/  SHF.R.U32.HI R52, RZ, 0x8, R111 ;  /* 0x00000008ff347819 */ /* 0x000fc8000001166f */
[----:B------:R-:W-:Y:S01]  /*e350*/  SGXT.U32 R52, R52, 0x1 ;  /* 0x000000013434781a */ /* 0x000fe20000000000 */
[----:B------:R1:W-:Y:S03]  /*e360*/  LDGSTS.E [R0+0x3800], [R12.64], P1 ;  /* 0x038000000c007fae */ /* 0x0003e6000892184a */
[----:B------:R-:W-:-:S04]  /*e370*/  LOP3.LUT R52, R52, 0x16, RZ, 0xfc, !PT ;  /* 0x0000001634347812 */ /* 0x000fc800078efcff */
[----:B------:R-:W-:Y:S02]  /*e380*/  ISETP.GE.AND P1, PT, R52, UR6, PT ;  /* 0x0000000634007c0c */ /* 0x000fe4000bf26270 */
[----:B------:R-:W-:-:S04]  /*e390*/  SHF.R.U32.HI R52, RZ, 0x8, R111 ;  /* 0x00000008ff347819 */ /* 0x000fc8000001166f */
[----:B------:R-:W-:-:S04]  /*e3a0*/  SGXT.U32 R52, R52, 0x1 ;  /* 0x000000013434781a */ /* 0x000fc80000000000 */
[----:B------:R-:W-:Y:S02]  /*e3b0*/  LOP3.LUT R52, R52, 0x1a, RZ, 0xfc, !PT ;  /* 0x0000001a34347812 */ /* 0x000fe400078efcff */
[----:B------:R-:W-:Y:S02]  /*e3c0*/  SEL R2, RZ, 0x4, P1 ;  /* 0x00000004ff027807 */ /* 0x000fe40000800000 */
[----:B------:R-:W-:Y:S02]  /*e3d0*/  ISETP.GE.AND P1, PT, R52, UR6, PT ;  /* 0x0000000634007c0c */ /* 0x000fe4000bf26270 */
[----:B------:R-:W-:-:S04]  /*e3e0*/  SHF.R.U32.HI R52, RZ, 0x8, R111 ;  /* 0x00000008ff347819 */ /* 0x000fc8000001166f */
[----:B------:R-:W-:Y:S02]  /*e3f0*/  SGXT.U32 R52, R52, 0x1 ;  /* 0x000000013434781a */ /* 0x000fe40000000000 */
[----:B--2---:R-:W-:Y:S02]  /*e400*/  IADD3 R14, P3, R54, R8, RZ ;  /* 0x00000008360e7210 */ /* 0x004fe40007f7e0ff */
[----:B------:R-:W-:Y:S02]  /*e410*/  LOP3.LUT R52, R52, 0x1e, RZ, 0xfc, !PT ;  /* 0x0000001e34347812 */ /* 0x000fe400078efcff */
[----:B------:R-:W-:Y:S02]  /*e420*/  SEL R2, R2, RZ, !P0 ;  /* 0x000000ff02027207 */ /* 0x000fe40004000000 */
[----:B-1----:R-:W-:Y:S02]  /*e430*/  SEL R12, RZ, 0x4, P1 ;  /* 0x00000004ff0c7807 */ /* 0x002fe40000800000 */
[----:B------:R-:W-:Y:S01]  /*e440*/  ISETP.GE.AND P1, PT, R52, UR6, PT ;  /* 0x0000000634007c0c */ /* 0x000fe2000bf26270 */
[----:B------:R-:W-:Y:S01]  /*e450*/  IMAD.X R15, R9, 0x1, R53, P3 ;  /* 0x00000001090f7824 */ /* 0x000fe200018e0635 */
[----:B------:R-:W-:-:S02]  /*e460*/  ISETP.NE.U32.AND P3, PT, R2, RZ, PT ;  /* 0x000000ff0200720c */ /* 0x000fc40003f65070 */
[----:B------:R-:W-:Y:S02]  /*e470*/  SEL R2, R12, RZ, !P0 ;  /* 0x000000ff0c027207 */ /* 0x000fe40004000000 */
[----:B------:R-:W-:Y:S01]  /*e480*/  SEL R13, RZ, 0x4, P1 ;  /* 0x00000004ff0d7807 */ /* 0x000fe20000800000 */
[----:B------:R1:W-:Y:S01]  /*e490*/  LDGSTS.E [R0+0x4800], [R14.64], P2 ;  /* 0x048000000e007fae */ /* 0x0003e2000912184a */
[----:B------:R-:W-:Y:S02]  /*e4a0*/  IADD3 R12, P1, R48, R8, RZ ;  /* 0x00000008300c7210 */ /* 0x000fe40007f3e0ff */
[----:B------:R-:W-:Y:S02]  /*e4b0*/  ISETP.NE.U32.AND P4, PT, R2, RZ, PT ;  /* 0x000000ff0200720c */ /* 0x000fe40003f85070 */
[----:B------:R-:W-:Y:S02]  /*e4c0*/  SEL R2, R13, RZ, !P0 ;  /* 0x000000ff0d027207 */ /* 0x000fe40004000000 */
[----:B------:R-:W-:-:S04]  /*e4d0*/  SHF.R.U32.HI R48, RZ, 0x8, R111 ;  /* 0x00000008ff307819 */ /* 0x000fc8000001166f */
[----:B------:R-:W-:Y:S01]  /*e4e0*/  SGXT.U32 R48, R48, 0x1 ;  /* 0x000000013030781a */ /* 0x000fe20000000000 */
[----:B----4-:R-:W-:Y:S01]  /*e4f0*/  IMAD.X R13, R9, 0x1, R49, P1 ;  /* 0x00000001090d7824 */ /* 0x010fe200008e0631 */
[----:B------:R-:W-:-:S04]  /*e500*/  SHF.R.U32.HI R49, RZ, 0x8, R111 ;  /* 0x00000008ff317819 */ /* 0x000fc8000001166f */
[----:B------:R-:W-:Y:S01]  /*e510*/  SGXT.U32 R49, R49, 0x1 ;  /* 0x000000013131781a */ /* 0x000fe20000000000 */
[----:B------:R2:W-:Y:S01]  /*e520*/  LDGSTS.E [R0+0x5800], [R12.64], P3 ;  /* 0x058000000c007fae */ /* 0x0005e2000992184a */
[----:B------:R-:W-:Y:S02]  /*e530*/  LOP3.LUT R48, R48, 0x22, RZ, 0xfc, !PT ;  /* 0x0000002230307812 */ /* 0x000fe400078efcff */
[----:B------:R-:W-:Y:S02]  /*e540*/  LOP3.LUT R49, R49, 0x1a, RZ, 0xfc, !PT ;  /* 0x0000001a31317812 */ /* 0x000fe400078efcff */
[----:B------:R-:W-:Y:S02]  /*e550*/  ISETP.GE.AND P2, PT, R48, UR6, PT ;  /* 0x0000000630007c0c */ /* 0x000fe4000bf46270 */
[----:B------:R-:W-:Y:S01]  /*e560*/  SHF.R.U32.HI R48, RZ, 0x8, R111 ;  /* 0x00000008ff307819 */ /* 0x000fe2000001166f */
[----:B------:R-:W-:-:S03]  /*e570*/  IMAD R49, R49, c[0x0][0x188], RZ ;  /* 0x0000620031317a24 */ /* 0x000fc600078e02ff */
[----:B------:R-:W-:Y:S01]  /*e580*/  SGXT.U32 R48, R48, 0x1 ;  /* 0x000000013030781a */ /* 0x000fe20000000000 */
[----:B--2---:R-:W-:Y:S01]  /*e590*/  IMAD.WIDE R12, R49, 0x4, R8 ;  /* 0x00000004310c7825 */ /* 0x004fe200078e0208 */
[----:B------:R-:W-:Y:S02]  /*e5a0*/  SHF.R.U32.HI R49, RZ, 0x8, R111 ;  /* 0x00000008ff317819 */ /* 0x000fe4000001166f */
[----:B------:R-:W-:Y:S02]  /*e5b0*/  LOP3.LUT R48, R48, 0x26, RZ, 0xfc, !PT ;  /* 0x0000002630307812 */ /* 0x000fe400078efcff */
[----:B------:R-:W-:Y:S01]  /*e5c0*/  SGXT.U32 R49, R49, 0x1 ;  /* 0x000000013131781a */ /* 0x000fe20000000000 */
[----:B------:R2:W-:Y:S01]  /*e5d0*/  LDGSTS.E [R0+0x6800], [R12.64], P4 ;  /* 0x068000000c007fae */ /* 0x0005e2000a12184a */
[----:B------:R-:W-:Y:S02]  /*e5e0*/  ISETP.NE.U32.AND P1, PT, R2, RZ, PT ;  /* 0x000000ff0200720c */ /* 0x000fe40003f25070 */
[----:B------:R-:W-:-:S02]  /*e5f0*/  SEL R2, RZ, 0x4, P2 ;  /* 0x00000004ff027807 */ /* 0x000fc40001000000 */
[----:B------:R-:W-:Y:S02]  /*e600*/  ISETP.GE.AND P2, PT, R48, UR6, PT ;  /* 0x0000000630007c0c */ /* 0x000fe4000bf46270 */
[----:B------:R-:W-:Y:S02]  /*e610*/  LOP3.LUT R49, R49, 0x1e, RZ, 0xfc, !PT ;  /* 0x0000001e31317812 */ /* 0x000fe400078efcff */
[----:B------:R-:W-:Y:S02]  /*e620*/  SEL R2, R2, RZ, !P0 ;  /* 0x000000ff02027207 */ /* 0x000fe40004000000 */
[----:B------:R-:W-:Y:S01]  /*e630*/  SHF.R.U32.HI R48, RZ, 0x8, R111 ;  /* 0x00000008ff307819 */ /* 0x000fe2000001166f */
[----:B------:R-:W-:Y:S01]  /*e640*/  IMAD R49, R49, c[0x0][0x188], RZ ;  /* 0x0000620031317a24 */ /* 0x000fe200078e02ff */
[----:B--2---:R-:W-:Y:S02]  /*e650*/  SEL R12, RZ, 0x4, P2 ;  /* 0x00000004ff0c7807 */ /* 0x004fe40001000000 */
[----:B------:R-:W-:-:S02]  /*e660*/  ISETP.NE.U32.AND P4, PT, R2, RZ, PT ;  /* 0x000000ff0200720c */ /* 0x000fc40003f85070 */
[----:B------:R-:W-:Y:S01]  /*e670*/  SEL R2, R12, RZ, !P0 ;  /* 0x000000ff0c027207 */ /* 0x000fe20004000000 */
[----:B------:R-:W-:Y:S01]  /*e680*/  IMAD.WIDE R12, R49, 0x4, R8 ;  /* 0x00000004310c7825 */ /* 0x000fe200078e0208 */
[----:B------:R-:W-:Y:S02]  /*e690*/  SGXT.U32 R48, R48, 0x1 ;  /* 0x000000013030781a */ /* 0x000fe40000000000 */
[----:B------:R-:W-:Y:S02]  /*e6a0*/  SHF.R.U32.HI R49, RZ, 0x8, R111 ;  /* 0x00000008ff317819 */ /* 0x000fe4000001166f */
[----:B------:R-:W-:Y:S01]  /*e6b0*/  LOP3.LUT R48, R48, 0x2a, RZ, 0xfc, !PT ;  /* 0x0000002a30307812 */ /* 0x000fe200078efcff */
[----:B------:R2:W-:Y:S01]  /*e6c0*/  LDGSTS.E [R0+0x7800], [R12.64], P1 ;  /* 0x078000000c007fae */ /* 0x0005e2000892184a */
[----:B------:R-:W-:Y:S02]  /*e6d0*/  SGXT.U32 R49, R49, 0x1 ;  /* 0x000000013131781a */ /* 0x000fe40000000000 */
[----:B------:R-:W-:-:S02]  /*e6e0*/  ISETP.GE.AND P3, PT, R48, UR6, PT ;  /* 0x0000000630007c0c */ /* 0x000fc4000bf66270 */
[--C-:B------:R-:W-:Y:S02]  /*e6f0*/  SHF.R.U32.HI R48, RZ, 0x8, R111.reuse ;  /* 0x00000008ff307819 */ /* 0x100fe4000001166f */
[----:B------:R-:W-:Y:S02]  /*e700*/  LOP3.LUT R49, R49, 0x22, RZ, 0xfc, !PT ;  /* 0x0000002231317812 */ /* 0x000fe400078efcff */
[----:B------:R-:W-:Y:S02]  /*e710*/  SGXT.U32 R48, R48, 0x1 ;  /* 0x000000013030781a */ /* 0x000fe40000000000 */
[----:B-1----:R-:W-:Y:S01]  /*e720*/  SHF.R.U32.HI R15, RZ, 0x8, R111 ;  /* 0x00000008ff0f7819 */ /* 0x002fe2000001166f */
[----:B------:R-:W-:Y:S01]  /*e730*/  IMAD R49, R49, c[0x0][0x188], RZ ;  /* 0x0000620031317a24 */ /* 0x000fe200078e02ff */
[----:B------:R-:W-:Y:S02]  /*e740*/  LOP3.LUT R48, R48, 0x2e, RZ, 0xfc, !PT ;  /* 0x0000002e30307812 */ /* 0x000fe400078efcff */
[----:B------:R-:W-:Y:S01]  /*e750*/  SGXT.U32 R15, R15, 0x1 ;  /* 0x000000010f0f781a */ /* 0x000fe20000000000 */
[----:B--2---:R-:W-:Y:S01]  /*e760*/  IMAD.WIDE R12, R49, 0x4, R8 ;  /* 0x00000004310c7825 */ /* 0x004fe200078e0208 */
[----:B------:R-:W-:-:S02]  /*e770*/  ISETP.NE.U32.AND P2, PT, R2, RZ, PT ;  /* 0x000000ff0200720c */ /* 0x000fc40003f45070 */
[----:B------:R-:W-:Y:S02]  /*e780*/  SEL R2, RZ, 0x4, P3 ;  /* 0x00000004ff027807 */ /* 0x000fe40001800000 */
[----:B------:R-:W-:Y:S01]  /*e790*/  ISETP.GE.AND P1, PT, R48, UR6, PT ;  /* 0x0000000630007c0c */ /* 0x000fe2000bf26270 */
[----:B------:R1:W-:Y:S01]  /*e7a0*/  LDGSTS.E [R0+0x8800], [R12.64], P4 ;  /* 0x088000000c007fae */ /* 0x0003e2000a12184a */
[----:B------:R-:W-:Y:S02]  /*e7b0*/  LOP3.LUT R15, R15, 0x26, RZ, 0xfc, !PT ;  /* 0x000000260f0f7812 */ /* 0x000fe400078efcff */
[----:B------:R-:W-:-:S03]  /*e7c0*/  SEL R2, R2, RZ, !P0 ;  /* 0x000000ff02027207 */ /* 0x000fc60004000000 */
[----:B------:R-:W-:Y:S01]  /*e7d0*/  IMAD R15, R15, c[0x0][0x188], RZ ;  /* 0x000062000f0f7a24 */ /* 0x000fe200078e02ff */
[----:B------:R-:W-:Y:S02]  /*e7e0*/  ISETP.NE.U32.AND P4, PT, R2, RZ, PT ;  /* 0x000000ff0200720c */ /* 0x000fe40003f85070 */
[----:B-1----:R-:W-:-:S04]  /*e7f0*/  SEL R12, RZ, 0x4, P1 ;  /* 0x00000004ff0c7807 */ /* 0x002fc80000800000 */
[----:B------:R-:W-:Y:S01]  /*e800*/  SEL R2, R12, RZ, !P0 ;  /* 0x000000ff0c027207 */ /* 0x000fe20004000000 */
[----:B------:R-:W-:Y:S01]  /*e810*/  IMAD.WIDE R12, R15, 0x4, R8 ;  /* 0x000000040f0c7825 */ /* 0x000fe200078e0208 */
[--C-:B------:R-:W-:Y:S02]  /*e820*/  SHF.R.U32.HI R15, RZ, 0x8, R111.reuse ;  /* 0x00000008ff0f7819 */ /* 0x100fe4000001166f */
[----:B------:R-:W-:Y:S02]  /*e830*/  SHF.R.U32.HI R14, RZ, 0x8, R111 ;  /* 0x00000008ff0e7819 */ /* 0x000fe4000001166f */
[----:B------:R-:W-:Y:S01]  /*e840*/  SGXT.U32 R15, R15, 0x1 ;  /* 0x000000010f0f781a */ /* 0x000fe20000000000 */
[----:B------:R1:W-:Y:S01]  /*e850*/  LDGSTS.E [R0+0x9800], [R12.64], P2 ;  /* 0x098000000c007fae */ /* 0x0003e2000912184a */
[----:B------:R-:W-:Y:S02]  /*e860*/  SGXT.U32 R14, R14, 0x1 ;  /* 0x000000010e0e781a */ /* 0x000fe40000000000 */
[----:B------:R-:W-:-:S02]  /*e870*/  LOP3.LUT R15, R15, 0x2a, RZ, 0xfc, !PT ;  /* 0x0000002a0f0f7812 */ /* 0x000fc400078efcff */
[----:B------:R-:W-:-:S03]  /*e880*/  LOP3.LUT R14, R14, 0x32, RZ, 0xfc, !PT ;  /* 0x000000320e0e7812 */ /* 0x000fc600078efcff */
[----:B------:R-:W-:Y:S01]  /*e890*/  IMAD R15, R15, c[0x0][0x188], RZ ;  /* 0x000062000f0f7a24 */ /* 0x000fe200078e02ff */
[----:B------:R-:W-:Y:S02]  /*e8a0*/  ISETP.GE.AND P3, PT, R14, UR6, PT ;  /* 0x000000060e007c0c */ /* 0x000fe4000bf66270 */
[----:B------:R-:W-:Y:S01]  /*e8b0*/  SHF.R.U32.HI R14, RZ, 0x8, R111 ;  /* 0x00000008ff0e7819 */ /* 0x000fe2000001166f */
[----:B-1----:R-:W-:Y:S01]  /*e8c0*/  IMAD.WIDE R12, R15, 0x4, R8 ;  /* 0x000000040f0c7825 */ /* 0x002fe200078e0208 */
[----:B------:R-:W-:Y:S02]  /*e8d0*/  SHF.R.U32.HI R15, RZ, 0x8, R111 ;  /* 0x00000008ff0f7819 */ /* 0x000fe4000001166f */
[----:B------:R-:W-:Y:S02]  /*e8e0*/  SGXT.U32 R14, R14, 0x1 ;  /* 0x000000010e0e781a */ /* 0x000fe40000000000 */
[----:B------:R-:W-:Y:S01]  /*e8f0*/  SGXT.U32 R15, R15, 0x1 ;  /* 0x000000010f0f781a */ /* 0x000fe20000000000 */
[----:B------:R1:W-:Y:S01]  /*e900*/  LDGSTS.E [R0+0xa800], [R12.64], P4 ;  /* 0x0a8000000c007fae */ /* 0x0003e2000a12184a */
[----:B------:R-:W-:-:S02]  /*e910*/  LOP3.LUT R14, R14, 0x36, RZ, 0xfc, !PT ;  /* 0x000000360e0e7812 */ /* 0x000fc400078efcff */
[----:B------:R-:W-:Y:S02]  /*e920*/  ISETP.NE.U32.AND P1, PT, R2, RZ, PT ;  /* 0x000000ff0200720c */ /* 0x000fe40003f25070 */
[----:B------:R-:W-:Y:S02]  /*e930*/  SEL R2, RZ, 0x4, P3 ;  /* 0x00000004ff027807 */ /* 0x000fe40001800000 */
[----:B------:R-:W-:Y:S02]  /*e940*/  ISETP.GE.AND P2, PT, R14, UR6, PT ;  /* 0x000000060e007c0c */ /* 0x000fe4000bf46270 */
[----:B------:R-:W-:Y:S02]  /*e950*/  LOP3.LUT R15, R15, 0x2e, RZ, 0xfc, !PT ;  /* 0x0000002e0f0f7812 */ /* 0x000fe400078efcff */
[----:B------:R-:W-:Y:S02]  /*e960*/  SEL R2, R2, RZ, !P0 ;  /* 0x000000ff02027207 */ /* 0x000fe40004000000 */
[----:B-1----:R-:W-:Y:S01]  /*e970*/  SEL R12, RZ, 0x4, P2 ;  /* 0x00000004ff0c7807 */ /* 0x002fe20001000000 */
[----:B------:R-:W-:Y:S01]  /*e980*/  IMAD R15, R15, c[0x0][0x188], RZ ;  /* 0x000062000f0f7a24 */ /* 0x000fe200078e02ff */
[----:B------:R-:W-:-:S02]  /*e990*/  ISETP.NE.U32.AND P4, PT, R2, RZ, PT ;  /* 0x000000ff0200720c */ /* 0x000fc40003f85070 */
        /* <DEDUP_REMOVED lines=51> */
[----:B------:R-:W-:-:S02]  /*ecd0*/  SHF.R.U32.HI R14, RZ, 0x8, R111 ;  /* 0x00000008ff0e7819 */ /* 0x000fc4000001166f */
[----:B------:R-:W-:Y:S02]  /*ece0*/  ISETP.NE.U32.AND P4, PT, R2, RZ, PT ;  /* 0x000000ff0200720c */ /* 0x000fe40003f85070 */
[----:B------:R-:W-:Y:S01]  /*ecf0*/  SEL R2, R12, RZ, !P0 ;  /* 0x000000ff0c027207 */ /* 0x000fe20004000000 */
[----:B------:R-:W-:Y:S01]  /*ed00*/  IMAD.WIDE R12, R15, 0x4, R8 ;  /* 0x000000040f0c7825 */ /* 0x000fe200078e0208 */
[----:B------:R-:W-:Y:S02]  /*ed10*/  SGXT.U32 R14, R14, 0x1 ;  /* 0x000000010e0e781a */ /* 0x000fe40000000000 */
[----:B------:R-:W-:Y:S02]  /*ed20*/  SHF.R.U32.HI R15, RZ, 0x8, R111 ;  /* 0x00000008ff0f7819 */ /* 0x000fe4000001166f */
[----:B------:R-:W-:Y:S01]  /*ed30*/  LOP3.LUT R14, R14, 0x4a, RZ, 0xfc, !PT ;  /* 0x0000004a0e0e7812 */ /* 0x000fe200078efcff */
[----:B------:R1:W-:Y:S01]  /*ed40*/  LDGSTS.E [R0+0xf800], [R12.64], P1 ;  /* 0x0f8000000c007fae */ /* 0x0003e2000892184a */
[----:B------:R-:W-:-:S02]  /*ed50*/  SGXT.U32 R15, R15, 0x1 ;  /* 0x000000010f0f781a */ /* 0x000fc40000000000 */
[----:B------:R-:W-:Y:S02]  /*ed60*/  ISETP.GE.AND P3, PT, R14, UR6, PT ;  /* 0x000000060e007c0c */ /* 0x000fe4000bf66270 */
[----:B------:R-:W-:Y:S02]  /*ed70*/  SHF.R.U32.HI R14, RZ, 0x8, R111 ;  /* 0x00000008ff0e7819 */ /* 0x000fe4000001166f */
[----:B------:R-:W-:Y:S02]  /*ed80*/  LOP3.LUT R15, R15, 0x42, RZ, 0xfc, !PT ;  /* 0x000000420f0f7812 */ /* 0x000fe400078efcff */
[----:B------:R-:W-:-:S03]  /*ed90*/  SGXT.U32 R14, R14, 0x1 ;  /* 0x000000010e0e781a */ /* 0x000fc60000000000 */
[----:B------:R-:W-:Y:S01]  /*eda0*/  IMAD R15, R15, c[0x0][0x188], RZ ;  /* 0x000062000f0f7a24 */ /* 0x000fe200078e02ff */
[----:B------:R-:W-:-:S03]  /*edb0*/  LOP3.LUT R14, R14, 0x4e, RZ, 0xfc, !PT ;  /* 0x0000004e0e0e7812 */ /* 0x000fc600078efcff */
[----:B-1----:R-:W-:Y:S01]  /*edc0*/  IMAD.WIDE R12, R15, 0x4, R8 ;  /* 0x000000040f0c7825 */ /* 0x002fe200078e0208 */
[--C-:B------:R-:W-:Y:S02]  /*edd0*/  SHF.R.U32.HI R15, RZ, 0x8, R111.reuse ;  /* 0x00000008ff0f7819 */ /* 0x100fe4000001166f */
[----:B------:R-:W-:Y:S02]  /*ede0*/  ISETP.GE.AND P1, PT, R14, UR6, PT ;  /* 0x000000060e007c0c */ /* 0x000fe4000bf26270 */
[----:B------:R-:W-:Y:S01]  /*edf0*/  SHF.R.U32.HI R14, RZ, 0x8, R111 ;  /* 0x00000008ff0e7819 */ /* 0x000fe2000001166f */
[----:B------:R1:W-:Y:S01]  /*ee00*/  LDGSTS.E [R0+0x10800], [R12.64], P4 ;  /* 0x108000000c007fae */ /* 0x0003e2000a12184a */
[----:B------:R-:W-:Y:S02]  /*ee10*/  SGXT.U32 R15, R15, 0x1 ;  /* 0x000000010f0f781a */ /* 0x000fe40000000000 */
[----:B------:R-:W-:Y:S02]  /*ee20*/  ISETP.NE.U32.AND P2, PT, R2, RZ, PT ;  /* 0x000000ff0200720c */ /* 0x000fe40003f45070 */
[----:B------:R-:W-:-:S02]  /*ee30*/  SEL R2, RZ, 0x4, P3 ;  /* 0x00000004ff027807 */ /* 0x000fc40001800000 */
[----:B------:R-:W-:Y:S02]  /*ee40*/  SGXT.U32 R14, R14, 0x1 ;  /* 0x000000010e0e781a */ /* 0x000fe40000000000 */
[----:B------:R-:W-:Y:S02]  /*ee50*/  LOP3.LUT R15, R15, 0x46, RZ, 0xfc, !PT ;  /* 0x000000460f0f7812 */ /* 0x000fe400078efcff */
[----:B------:R-:W-:Y:S02]  /*ee60*/  SEL R2, R2, RZ, !P0 ;  /* 0x000000ff02027207 */ /* 0x000fe40004000000 */
[----:B------:R-:W-:Y:S01]  /*ee70*/  LOP3.LUT R14, R14, 0x52, RZ, 0xfc, !PT ;  /* 0x000000520e0e7812 */ /* 0x000fe200078efcff */
[----:B------:R-:W-:Y:S01]  /*ee80*/  IMAD R15, R15, c[0x0][0x188], RZ ;  /* 0x000062000f0f7a24 */ /* 0x000fe200078e02ff */
[----:B-1----:R-:W-:Y:S02]  /*ee90*/  SEL R12, RZ, 0x4, P1 ;  /* 0x00000004ff0c7807 */ /* 0x002fe40000800000 */
[----:B------:R-:W-:-:S02]  /*eea0*/  ISETP.NE.U32.AND P4, PT, R2, RZ, PT ;  /* 0x000000ff0200720c */ /* 0x000fc40003f85070 */
[----:B------:R-:W-:Y:S02]  /*eeb0*/  ISETP.GE.AND P3, PT, R14, UR6, PT ;  /* 0x000000060e007c0c */ /* 0x000fe4000bf66270 */
[----:B------:R-:W-:Y:S01]  /*eec0*/  SEL R2, R12, RZ, !P0 ;  /* 0x000000ff0c027207 */ /* 0x000fe20004000000 */
[----:B------:R-:W-:Y:S01]  /*eed0*/  IMAD.WIDE R12, R15, 0x4, R8 ;  /* 0x000000040f0c7825 */ /* 0x000fe200078e0208 */
[--C-:B------:R-:W-:Y:S02]  /*eee0*/  SHF.R.U32.HI R14, RZ, 0x8, R111.reuse ;  /* 0x00000008ff0e7819 */ /* 0x100fe4000001166f */
[----:B------:R-:W-:Y:S02]  /*eef0*/  SHF.R.U32.HI R15, RZ, 0x8, R111 ;  /* 0x00000008ff0f7819 */ /* 0x000fe4000001166f */
[----:B------:R-:W-:Y:S01]  /*ef00*/  SGXT.U32 R14, R14, 0x1 ;  /* 0x000000010e0e781a */ /* 0x000fe20000000000 */
[----:B------:R1:W-:Y:S01]  /*ef10*/  LDGSTS.E [R0+0x11800], [R12.64], P2 ;  /* 0x118000000c007fae */ /* 0x0003e2000912184a */
[----:B------:R-:W-:-:S02]  /*ef20*/  SGXT.U32 R15, R15, 0x1 ;  /* 0x000000010f0f781a */ /* 0x000fc40000000000 */
[----:B------:R-:W-:Y:S02]  /*ef30*/  LOP3.LUT R14, R14, 0x56, RZ, 0xfc, !PT ;  /* 0x000000560e0e7812 */ /* 0x000fe400078efcff */
[----:B------:R-:W-:Y:S02]  /*ef40*/  LOP3.LUT R15, R15, 0x4a, RZ, 0xfc, !PT ;  /* 0x0000004a0f0f7812 */ /* 0x000fe400078efcff */
[----:B------:R-:W-:Y:S02]  /*ef50*/  ISETP.GE.AND P2, PT, R14, UR6, PT ;  /* 0x000000060e007c0c */ /* 0x000fe4000bf46270 */
[----:B------:R-:W-:Y:S01]  /*ef60*/  SHF.R.U32.HI R14, RZ, 0x8, R111 ;  /* 0x00000008ff0e7819 */ /* 0x000fe2000001166f */
[----:B------:R-:W-:Y:S01]  /*ef70*/  IMAD R15, R15, c[0x0][0x188], RZ ;  /* 0x000062000f0f7a24 */ /* 0x000fe200078e02ff */
[----:B------:R-:W-:Y:S02]  /*ef80*/  ISETP.NE.U32.AND P1, PT, R2, RZ, PT ;  /* 0x000000ff0200720c */ /* 0x000fe40003f25070 */
[----:B------:R-:W-:Y:S01]  /*ef90*/  SGXT.U32 R14, R14, 0x1 ;  /* 0x000000010e0e781a */ /* 0x000fe20000000000 */
[----:B-1----:R-:W-:Y:S01]  /*efa0*/  IMAD.WIDE R12, R15, 0x4, R8 ;  /* 0x000000040f0c7825 */ /* 0x002fe200078e0208 */
[----:B------:R-:W-:-:S02]  /*efb0*/  SEL R2, RZ, 0x4, P3 ;  /* 0x00000004ff027807 */ /* 0x000fc40001800000 */
[----:B------:R-:W-:Y:S02]  /*efc0*/  LOP3.LUT R14, R14, 0x4e, RZ, 0xfc, !PT ;  /* 0x0000004e0e0e7812 */ /* 0x000fe400078efcff */
[----:B------:R1:W-:Y:S01]  /*efd0*/  LDGSTS.E [R0+0x12800], [R12.64], P4 ;  /* 0x128000000c007fae */ /* 0x0003e2000a12184a */
[----:B------:R-:W-:Y:S02]  /*efe0*/  SEL R2, R2, RZ, !P0 ;  /* 0x000000ff02027207 */ /* 0x000fe40004000000 */
[----:B------:R-:W-:Y:S02]  /*eff0*/  IMAD R14, R14, c[0x0][0x188], RZ ;  /* 0x000062000e0e7a24 */ /* 0x000fe400078e02ff */
[----:B------:R-:W-:Y:S02]  /*f000*/  ISETP.NE.U32.AND P4, PT, R2, RZ, PT ;  /* 0x000000ff0200720c */ /* 0x000fe40003f85070 */
[----:B-1----:R-:W-:-:S04]  /*f010*/  SEL R12, RZ, 0x4, P2 ;  /* 0x00000004ff0c7807 */ /* 0x002fc80001000000 */
[----:B------:R-:W-:Y:S01]  /*f020*/  SEL R2, R12, RZ, !P0 ;  /* 0x000000ff0c027207 */ /* 0x000fe20004000000 */
[----:B------:R-:W-:Y:S01]  /*f030*/  IMAD.WIDE R12, R14, 0x4, R8 ;  /* 0x000000040e0c7825 */ /* 0x000fe200078e0208 */
[----:B------:R-:W-:-:S04]  /*f040*/  SHF.R.U32.HI R14, RZ, 0x8, R111 ;  /* 0x00000008ff0e7819 */ /* 0x000fc8000001166f */
[----:B------:R-:W-:Y:S01]  /*f050*/  SGXT.U32 R14, R14, 0x1 ;  /* 0x000000010e0e781a */ /* 0x000fe20000000000 */
[----:B------:R1:W-:Y:S01]  /*f060*/  LDGSTS.E [R0+0x13800], [R12.64], P1 ;  /* 0x138000000c007fae */ /* 0x0003e2000892184a */
[--C-:B------:R-:W-:Y:S02]  /*f070*/  SHF.R.U32.HI R15, RZ, 0x8, R111.reuse ;  /* 0x00000008ff0f7819 */ /* 0x100fe4000001166f */
[----:B------:R-:W-:Y:S02]  /*f080*/  LOP3.LUT R14, R14, 0x5e, RZ, 0xfc, !PT ;  /* 0x0000005e0e0e7812 */ /* 0x000fe400078efcff */
[----:B------:R-:W-:Y:S02]  /*f090*/  SHF.R.U32.HI R48, RZ, 0x8, R111 ;  /* 0x00000008ff307819 */ /* 0x000fe4000001166f */
[----:B------:R-:W-:Y:S02]  /*f0a0*/  SGXT.U32 R15, R15, 0x1 ;  /* 0x000000010f0f781a */ /* 0x000fe40000000000 */
[----:B------:R-:W-:-:S02]  /*f0b0*/  ISETP.GE.AND P3, PT, R14, UR6, PT ;  /* 0x000000060e007c0c */ /* 0x000fc4000bf66270 */
[----:B------:R-:W-:Y:S02]  /*f0c0*/  SHF.R.U32.HI R14, RZ, 0x8, R111 ;  /* 0x00000008ff0e7819 */ /* 0x000fe4000001166f */
[----:B------:R-:W-:Y:S02]  /*f0d0*/  SGXT.U32 R48, R48, 0x1 ;  /* 0x000000013030781a */ /* 0x000fe40000000000 */
[----:B------:R-:W-:Y:S02]  /*f0e0*/  LOP3.LUT R15, R15, 0x5a, RZ, 0xfc, !PT ;  /* 0x0000005a0f0f7812 */ /* 0x000fe400078efcff */
[----:B------:R-:W-:Y:S02]  /*f0f0*/  SGXT.U32 R14, R14, 0x1 ;  /* 0x000000010e0e781a */ /* 0x000fe40000000000 */
[----:B------:R-:W-:Y:S02]  /*f100*/  LOP3.LUT R48, R48, 0x52, RZ, 0xfc, !PT ;  /* 0x0000005230307812 */ /* 0x000fe400078efcff */
[----:B------:R-:W-:-:S02]  /*f110*/  ISETP.GE.AND P1, PT, R15, UR6, PT ;  /* 0x000000060f007c0c */ /* 0x000fc4000bf26270 */
[----:B------:R-:W-:Y:S01]  /*f120*/  LOP3.LUT R14, R14, 0x62, RZ, 0xfc, !PT ;  /* 0x000000620e0e7812 */ /* 0x000fe200078efcff */
[----:B------:R-:W-:Y:S01]  /*f130*/  IMAD R48, R48, c[0x0][0x188], RZ ;  /* 0x0000620030307a24 */ /* 0x000fe200078e02ff */
[----:B------:R-:W-:Y:S02]  /*f140*/  ISETP.NE.U32.AND P2, PT, R2, RZ, PT ;  /* 0x000000ff0200720c */ /* 0x000fe40003f45070 */
[----:B------:R-:W-:Y:S02]  /*f150*/  SEL R2, RZ, 0x4, P1 ;  /* 0x00000004ff027807 */ /* 0x000fe40000800000 */
[----:B------:R-:W-:Y:S02]  /*f160*/  ISETP.GE.AND P1, PT, R14, UR6, PT ;  /* 0x000000060e007c0c */ /* 0x000fe4000bf26270 */
[----:B------:R-:W-:Y:S01]  /*f170*/  SHF.R.U32.HI R14, RZ, 0x8, R111 ;  /* 0x00000008ff0e7819 */ /* 0x000fe2000001166f */
[----:B-1----:R-:W-:-:S03]  /*f180*/  IMAD.WIDE R12, R48, 0x4, R8 ;  /* 0x00000004300c7825 */ /* 0x002fc600078e0208 */
[----:B------:R-:W-:Y:S02]  /*f190*/  SGXT.U32 R14, R14, 0x1 ;  /* 0x000000010e0e781a */ /* 0x000fe40000000000 */
[----:B------:R1:W-:Y:S02]  /*f1a0*/  LDGSTS.E [R0+0x14800], [R12.64], P4 ;  /* 0x148000000c007fae */ /* 0x0003e4000a12184a */
[----:B------:R-:W-:Y:S02]  /*f1b0*/  LOP3.LUT R14, R14, 0x56, RZ, 0xfc, !PT ;  /* 0x000000560e0e7812 */ /* 0x000fe400078efcff */
[----:B------:R-:W-:-:S03]  /*f1c0*/  SEL R2, R2, RZ, !P0 ;  /* 0x000000ff02027207 */ /* 0x000fc60004000000 */
[----:B------:R-:W-:Y:S01]  /*f1d0*/  IMAD R14, R14, c[0x0][0x188], RZ ;  /* 0x000062000e0e7a24 */ /* 0x000fe200078e02ff */
[----:B-1----:R-:W-:Y:S02]  /*f1e0*/  SEL R12, RZ, 0x4, P3 ;  /* 0x00000004ff0c7807 */ /* 0x002fe40001800000 */
[----:B------:R-:W-:Y:S02]  /*f1f0*/  SEL R13, RZ, 0x4, P1 ;  /* 0x00000004ff0d7807 */ /* 0x000fe40000800000 */
[----:B------:R-:W-:Y:S02]  /*f200*/  SEL R12, R12, RZ, !P0 ;  /* 0x000000ff0c0c7207 */ /* 0x000fe40004000000 */
[----:B------:R-:W-:Y:S02]  /*f210*/  ISETP.NE.U32.AND P1, PT, R2, RZ, PT ;  /* 0x000000ff0200720c */ /* 0x000fe40003f25070 */
[----:B------:R-:W-:Y:S02]  /*f220*/  ISETP.NE.U32.AND P3, PT, R12, RZ, PT ;  /* 0x000000ff0c00720c */ /* 0x000fe40003f65070 */
[----:B------:R-:W-:Y:S01]  /*f230*/  SEL R2, R13, RZ, !P0 ;  /* 0x000000ff0d027207 */ /* 0x000fe20004000000 */
[----:B------:R-:W-:Y:S01]  /*f240*/  IMAD.WIDE R12, R14, 0x4, R8 ;  /* 0x000000040e0c7825 */ /* 0x000fe200078e0208 */
[----:B------:R-:W-:-:S04]  /*f250*/  SHF.R.U32.HI R14, RZ, 0x8, R111 ;  /* 0x00000008ff0e7819 */ /* 0x000fc8000001166f */
[----:B------:R-:W-:Y:S01]  /*f260*/  SGXT.U32 R14, R14, 0x1 ;  /* 0x000000010e0e781a */ /* 0x000fe20000000000 */
[----:B------:R1:W-:Y:S03]  /*f270*/  LDGSTS.E [R0+0x15800], [R12.64], P2 ;  /* 0x158000000c007fae */ /* 0x0003e6000912184a */
[----:B------:R-:W-:Y:S02]  /*f280*/  LOP3.LUT R14, R14, 0x5a, RZ, 0xfc, !PT ;  /* 0x0000005a0e0e7812 */ /* 0x000fe400078efcff */
[----:B------:R-:W-:-:S03]  /*f290*/  SHF.R.U32.HI R48, RZ, 0x8, R111 ;  /* 0x00000008ff307819 */ /* 0x000fc6000001166f */
[----:B------:R-:W-:Y:S01]  /*f2a0*/  IMAD R14, R14, c[0x0][0x188], RZ ;  /* 0x000062000e0e7a24 */ /* 0x000fe200078e02ff */
[----:B------:R-:W-:-:S03]  /*f2b0*/  SGXT.U32 R48, R48, 0x1 ;  /* 0x000000013030781a */ /* 0x000fc60000000000 */
[----:B-1----:R-:W-:Y:S01]  /*f2c0*/  IMAD.WIDE R12, R14, 0x4, R8 ;  /* 0x000000040e0c7825 */ /* 0x002fe200078e0208 */
[----:B------:R-:W-:Y:S02]  /*f2d0*/  LOP3.LUT R48, R48, 0x66, RZ, 0xfc, !PT ;  /* 0x0000006630307812 */ /* 0x000fe400078efcff */
[--C-:B------:R-:W-:Y:S02]  /*f2e0*/  SHF.R.U32.HI R14, RZ, 0x8, R111.reuse ;  /* 0x00000008ff0e7819 */ /* 0x100fe4000001166f */
[----:B------:R1:W-:Y:S01]  /*f2f0*/  LDGSTS.E [R0+0x16800], [R12.64], P1 ;  /* 0x168000000c007fae */ /* 0x0003e2000892184a */
[----:B------:R-:W-:Y:S02]  /*f300*/  ISETP.GE.AND P1, PT, R48, UR6, PT ;  /* 0x0000000630007c0c */ /* 0x000fe4000bf26270 */
[--C-:B------:R-:W-:Y:S02]  /*f310*/  SHF.R.U32.HI R48, RZ, 0x8, R111.reuse ;  /* 0x00000008ff307819 */ /* 0x100fe4000001166f */
[----:B------:R-:W-:-:S02]  /*f320*/  SHF.R.U32.HI R49, RZ, 0x8, R111 ;  /* 0x00000008ff317819 */ /* 0x000fc4000001166f */
[----:B------:R-:W-:Y:S02]  /*f330*/  SGXT.U32 R14, R14, 0x1 ;  /* 0x000000010e0e781a */ /* 0x000fe40000000000 */
[----:B------:R-:W-:Y:S02]  /*f340*/  SGXT.U32 R48, R48, 0x1 ;  /* 0x000000013030781a */ /* 0x000fe40000000000 */
[----:B------:R-:W-:Y:S02]  /*f350*/  SGXT.U32 R49, R49, 0x1 ;  /* 0x000000013131781a */ /* 0x000fe40000000000 */
[----:B------:R-:W-:Y:S02]  /*f360*/  LOP3.LUT R14, R14, 0x5e, RZ, 0xfc, !PT ;  /* 0x0000005e0e0e7812 */ /* 0x000fe400078efcff */
[----:B------:R-:W-:Y:S02]  /*f370*/  LOP3.LUT R48, R48, 0x6a, RZ, 0xfc, !PT ;  /* 0x0000006a30307812 */ /* 0x000fe400078efcff */
[----:B------:R-:W-:-:S02]  /*f380*/  LOP3.LUT R49, R49, 0x62, RZ, 0xfc, !PT ;  /* 0x0000006231317812 */ /* 0x000fc400078efcff */
[----:B------:R-:W-:Y:S02]  /*f390*/  ISETP.NE.U32.AND P4, PT, R2, RZ, PT ;  /* 0x000000ff0200720c */ /* 0x000fe40003f85070 */
[----:B------:R-:W-:Y:S01]  /*f3a0*/  SEL R2, RZ, 0x4, P1 ;  /* 0x00000004ff027807 */ /* 0x000fe20000800000 */
[----:B------:R-:W-:Y:S01]  /*f3b0*/  IMAD R14, R14, c[0x0][0x188], RZ ;  /* 0x000062000e0e7a24 */ /* 0x000fe200078e02ff */
[----:B------:R-:W-:Y:S01]  /*f3c0*/  ISETP.GE.AND P1, PT, R48, UR6, PT ;  /* 0x0000000630007c0c */ /* 0x000fe2000bf26270 */
[----:B------:R-:W-:Y:S01]  /*f3d0*/  IMAD R49, R49, c[0x0][0x188], RZ ;  /* 0x0000620031317a24 */ /* 0x000fe200078e02ff */
[----:B------:R-:W-:Y:S01]  /*f3e0*/  SHF.R.U32.HI R48, RZ, 0x8, R111 ;  /* 0x00000008ff307819 */ /* 0x000fe2000001166f */
[----:B------:R-:W-:-:S03]  /*f3f0*/  IMAD.WIDE R14, R14, 0x4, R8 ;  /* 0x000000040e0e7825 */ /* 0x000fc600078e0208 */
[----:B------:R-:W-:Y:S01]  /*f400*/  SGXT.U32 R48, R48, 0x1 ;  /* 0x000000013030781a */ /* 0x000fe20000000000 */
[----:B-1----:R-:W-:Y:S01]  /*f410*/  IMAD.WIDE R12, R49, 0x4, R8 ;  /* 0x00000004310c7825 */ /* 0x002fe200078e0208 */
[----:B------:R1:W-:Y:S02]  /*f420*/  LDGSTS.E [R0+0x17800], [R14.64], P3 ;  /* 0x178000000e007fae */ /* 0x0003e4000992184a */
[----:B------:R-:W-:Y:S02]  /*f430*/  LOP3.LUT R48, R48, 0x6e, RZ, 0xfc, !PT ;  /* 0x0000006e30307812 */ /* 0x000fe400078efcff */
[----:B------:R2:W-:Y:S02]  /*f440*/  LDGSTS.E [R0+0x18800], [R12.64], P4 ;  /* 0x188000000c007fae */ /* 0x0005e4000a12184a */
[----:B--2---:R-:W-:Y:S02]  /*f450*/  SEL R12, RZ, 0x4, P1 ;  /* 0x00000004ff0c7807 */ /* 0x004fe40000800000 */
[----:B------:R-:W-:-:S02]  /*f460*/  ISETP.GE.AND P1, PT, R48, UR6, PT ;  /* 0x0000000630007c0c */ /* 0x000fc4000bf26270 */
[----:B------:R-:W-:-:S04]  /*f470*/  SHF.R.U32.HI R48, RZ, 0x8, R111 ;  /* 0x00000008ff307819 */ /* 0x000fc8000001166f */
[----:B------:R-:W-:-:S04]  /*f480*/  SGXT.U32 R48, R48, 0x1 ;  /* 0x000000013030781a */ /* 0x000fc80000000000 */
[----:B------:R-:W-:-:S04]  /*f490*/  LOP3.LUT R48, R48, 0x72, RZ, 0xfc, !PT ;  /* 0x0000007230307812 */ /* 0x000fc800078efcff */
[----:B------:R-:W-:Y:S02]  /*f4a0*/  ISETP.GE.AND P2, PT, R48, UR6, PT ;  /* 0x0000000630007c0c */ /* 0x000fe4000bf46270 */
        /* <DEDUP_REMOVED lines=8> */
[----:B------:R-:W-:Y:S02]  /*f530*/  SHF.R.U32.HI R48, RZ, 0x8, R111 ;  /* 0x00000008ff307819 */ /* 0x000fe4000001166f */
[----:B------:R-:W-:Y:S02]  /*f540*/  SEL R2, R2, RZ, !P0 ;  /* 0x000000ff02027207 */ /* 0x000fe40004000000 */
[----:B------:R-:W-:Y:S02]  /*f550*/  SGXT.U32 R48, R48, 0x1 ;  /* 0x000000013030781a */ /* 0x000fe40000000000 */
[----:B------:R-:W-:Y:S02]  /*f560*/  ISETP.NE.U32.AND P5, PT, R2, RZ, PT ;  /* 0x000000ff0200720c */ /* 0x000fe40003fa5070 */
[----:B------:R-:W-:-:S02]  /*f570*/  LOP3.LUT R48, R48, 0x7e, RZ, 0xfc, !PT ;  /* 0x0000007e30307812 */ /* 0x000fc400078efcff */
[----:B------:R-:W-:Y:S02]  /*f580*/  SEL R12, R12, RZ, !P0 ;  /* 0x000000ff0c0c7207 */ /* 0x000fe40004000000 */
[----:B------:R-:W-:Y:S02]  /*f590*/  SEL R2, RZ, 0x4, P1 ;  /* 0x00000004ff027807 */ /* 0x000fe40000800000 */
[----:B------:R-:W-:Y:S02]  /*f5a0*/  ISETP.GE.AND P6, PT, R48, UR6, PT ;  /* 0x0000000630007c0c */ /* 0x000fe4000bfc6270 */
[----:B------:R-:W-:Y:S02]  /*f5b0*/  SHF.R.U32.HI R49, RZ, 0x8, R111 ;  /* 0x00000008ff317819 */ /* 0x000fe4000001166f */
[----:B------:R-:W-:Y:S02]  /*f5c0*/  LOP3.LUT R48, R111, 0x7f, RZ, 0xc0, !PT ;  /* 0x0000007f6f307812 */ /* 0x000fe400078ec0ff */
[----:B------:R-:W-:-:S02]  /*f5d0*/  ISETP.NE.U32.AND P1, PT, R12, RZ, PT ;  /* 0x000000ff0c00720c */ /* 0x000fc40003f25070 */
[----:B------:R-:W-:Y:S02]  /*f5e0*/  SEL R12, R2, RZ, !P0 ;  /* 0x000000ff020c7207 */ /* 0x000fe40004000000 */
[----:B------:R-:W-:Y:S02]  /*f5f0*/  SGXT.U32 R49, R49, 0x1 ;  /* 0x000000013131781a */ /* 0x000fe40000000000 */
[----:B-1----:R-:W-:Y:S02]  /*f600*/  SEL R14, RZ, 0x4, P6 ;  /* 0x00000004ff0e7807 */ /* 0x002fe40003000000 */
[----:B------:R-:W-:Y:S02]  /*f610*/  ISETP.GE.AND P6, PT, R48, UR6, PT ;  /* 0x0000000630007c0c */ /* 0x000fe4000bfc6270 */
[----:B------:R-:W-:Y:S02]  /*f620*/  SEL R2, RZ, 0x4, P2 ;  /* 0x00000004ff027807 */ /* 0x000fe40001000000 */
[----:B------:R-:W-:-:S02]  /*f630*/  SHF.R.U32.HI R48, RZ, 0x8, R111 ;  /* 0x00000008ff307819 */ /* 0x000fc4000001166f */
[----:B------:R-:W-:Y:S02]  /*f640*/  ISETP.NE.U32.AND P2, PT, R12, RZ, PT ;  /* 0x000000ff0c00720c */ /* 0x000fe40003f45070 */
[----:B------:R-:W-:Y:S02]  /*f650*/  SEL R12, RZ, 0x4, P3 ;  /* 0x00000004ff0c7807 */ /* 0x000fe40001800000 */
[----:B------:R-:W-:Y:S02]  /*f660*/  LOP3.LUT R49, R49, 0x66, RZ, 0xfc, !PT ;  /* 0x0000006631317812 */ /* 0x000fe400078efcff */
[----:B------:R-:W-:Y:S02]  /*f670*/  SEL R2, R2, RZ, !P0 ;  /* 0x000000ff02027207 */ /* 0x000fe40004000000 */
[----:B------:R-:W-:Y:S01]  /*f680*/  SGXT.U32 R48, R48, 0x1 ;  /* 0x000000013030781a */ /* 0x000fe20000000000 */
[----:B------:R-:W-:Y:S01]  /*f690*/  IMAD R49, R49, c[0x0][0x188], RZ ;  /* 0x0000620031317a24 */ /* 0x000fe200078e02ff */
[----:B------:R-:W-:-:S02]  /*f6a0*/  SEL R12, R12, RZ, !P0 ;  /* 0x000000ff0c0c7207 */ /* 0x000fc40004000000 */
[----:B------:R-:W-:Y:S02]  /*f6b0*/  ISETP.NE.U32.AND P3, PT, R2, RZ, PT ;  /* 0x000000ff0200720c */ /* 0x000fe40003f65070 */
[----:B------:R-:W-:Y:S02]  /*f6c0*/  LOP3.LUT R48, R48, 0x6a, RZ, 0xfc, !PT ;  /* 0x0000006a30307812 */ /* 0x000fe400078efcff */
[----:B------:R-:W-:Y:S02]  /*f6d0*/  SEL R2, RZ, 0x4, P4 ;  /* 0x00000004ff027807 */ /* 0x000fe40002000000 */
[----:B------:R-:W-:Y:S01]  /*f6e0*/  ISETP.NE.U32.AND P4, PT, R12, RZ, PT ;  /* 0x000000ff0c00720c */ /* 0x000fe20003f85070 */
[----:B------:R-:W-:-:S04]  /*f6f0*/  IMAD.WIDE R12, R49, 0x4, R8 ;  /* 0x00000004310c7825 */ /* 0x000fc800078e0208 */
[----:B------:R-:W-:Y:S01]  /*f700*/  IMAD R48, R48, c[0x0][0x188], RZ ;  /* 0x0000620030307a24 */ /* 0x000fe200078e02ff */
[----:B------:R1:W-:Y:S03]  /*f710*/  LDGSTS.E [R0+0x19800], [R12.64], P5 ;  /* 0x198000000c007fae */ /* 0x0003e6000a92184a */
[----:B-1----:R-:W-:Y:S01]  /*f720*/  IMAD.WIDE R12, R48, 0x4, R8 ;  /* 0x00000004300c7825 */ /* 0x002fe200078e0208 */
[----:B------:R-:W-:-:S04]  /*f730*/  SHF.R.U32.HI R48, RZ, 0x8, R111 ;  /* 0x00000008ff307819 */ /* 0x000fc8000001166f */
[----:B------:R-:W-:Y:S01]  /*f740*/  SGXT.U32 R48, R48, 0x1 ;  /* 0x000000013030781a */ /* 0x000fe20000000000 */
[----:B------:R-:W-:Y:S01]  /*f750*/  HMMA.1688.F32.TF32 R88, R4, R50, R88 ;  /* 0x000000320458723c */ /* 0x000fe20000081058 */
[----:B------:R-:W-:-:S07]  /*f760*/  SHF.R.U32.HI R49, RZ, 0x8, R111 ;  /* 0x00000008ff317819 */ /* 0x000fce000001166f */
[----:B------:R-:W-:Y:S01]  /*f770*/  HMMA.1688.F32.TF32 R76, R4, R10, R76 ;  /* 0x0000000a044c723c */ /* 0x000fe2000008104c */
[----:B------:R-:W-:Y:S01]  /*f780*/  LOP3.LUT R48, R48, 0x72, RZ, 0xfc, !PT ;  /* 0x0000007230307812 */ /* 0x000fe200078efcff */
[----:B------:R-:W-:Y:S01]  /*f790*/  IMAD.MOV.U32 R110, RZ, RZ, c[0x0][0x188] ;  /* 0x00006200ff6e7624 */ /* 0x000fe200078e00ff */
[----:B------:R-:W-:Y:S01]  /*f7a0*/  SEL R2, R2, RZ, !P0 ;  /* 0x000000ff02027207 */ /* 0x000fe20004000000 */
[----:B------:R1:W-:Y:S02]  /*f7b0*/  LDGSTS.E [R0+0x1a800], [R12.64], P1 ;  /* 0x1a8000000c007fae */ /* 0x0003e4000892184a */
[----:B------:R-:W-:-:S04]  /*f7c0*/  IMAD R48, R48, c[0x0][0x188], RZ ;  /* 0x0000620030307a24 */ /* 0x000fc800078e02ff */
[----:B------:R-:W-:Y:S01]  /*f7d0*/  IMAD.WIDE R4, R48, 0x4, R8 ;  /* 0x0000000430047825 */ /* 0x000fe200078e0208 */
[----:B------:R-:W-:-:S04]  /*f7e0*/  SHF.R.U32.HI R48, RZ, 0x8, R111 ;  /* 0x00000008ff307819 */ /* 0x000fc8000001166f */
[----:B------:R-:W-:Y:S02]  /*f7f0*/  SGXT.U32 R48, R48, 0x1 ;  /* 0x000000013030781a */ /* 0x000fe40000000000 */
[----:B------:R-:W-:Y:S02]  /*f800*/  SGXT.U32 R49, R49, 0x1 ;  /* 0x000000013131781a */ /* 0x000fe40000000000 */
[----:B------:R-:W-:Y:S02]  /*f810*/  LOP3.LUT R48, R48, 0x76, RZ, 0xfc, !PT ;  /* 0x0000007630307812 */ /* 0x000fe400078efcff */
[----:B------:R-:W-:-:S03]  /*f820*/  LOP3.LUT R49, R49, 0x6e, RZ, 0xfc, !PT ;  /* 0x0000006e31317812 */ /* 0x000fc600078efcff */
[----:B------:R-:W-:Y:S01]  /*f830*/  IMAD R48, R48, c[0x0][0x188], RZ ;  /* 0x0000620030307a24 */ /* 0x000fe200078e02ff */
[----:B------:R-:W-:Y:S01]  /*f840*/  HMMA.1688.F32.TF32 R24, R84, R10, R24 ;  /* 0x0000000a5418723c */ /* 0x000fe20000081018 */
[----:B------:R-:W-:Y:S01]  /*f850*/  IMAD R49, R49, c[0x0][0x188], RZ ;  /* 0x0000620031317a24 */ /* 0x000fe200078e02ff */
[----:B------:R-:W-:Y:S01]  /*f860*/  SEL R15, RZ, 0x4, P6 ;  /* 0x00000004ff0f7807 */ /* 0x000fe20003000000 */
[----:B------:R-:W-:-:S05]  /*f870*/  IMAD.SHL.U32 R52, R110, 0x80, RZ ;  /* 0x000000806e347824 */ /* 0x000fca00078e00ff */
[----:B------:R-:W-:Y:S01]  /*f880*/  HMMA.1688.F32.TF32 R40, R92, R10, R40 ;  /* 0x0000000a5c28723c */ /* 0x000fe20000081028 */
[----:B------:R-:W-:Y:S01]  /*f890*/  ISETP.NE.U32.AND P6, PT, R2, RZ, PT ;  /* 0x000000ff0200720c */ /* 0x000fe20003fc5070 */
[----:B------:R-:W-:-:S05]  /*f8a0*/  IMAD.WIDE R6, R49, 0x4, R8 ;  /* 0x0000000431067825 */ /* 0x000fca00078e0208 */
[----:B------:R-:W-:Y:S01]  /*f8b0*/  IMAD.WIDE R10, R48, 0x4, R8 ;  /* 0x00000004300a7825 */ /* 0x000fe200078e0208 */
[----:B------:R-:W-:Y:S01]  /*f8c0*/  SHF.R.U32.HI R48, RZ, 0x8, R111 ;  /* 0x00000008ff307819 */ /* 0x000fe2000001166f */
[-C--:B------:R-:W-:Y:S01]  /*f8d0*/  HMMA.1688.F32.TF32 R20, R84, R50.reuse, R20 ;  /* 0x000000325414723c */ /* 0x080fe20000081014 */
[----:B------:R-:W-:Y:S01]  /*f8e0*/  SEL R2, R15, RZ, !P0 ;  /* 0x000000ff0f027207 */ /* 0x000fe20004000000 */
[----:B------:R2:W-:Y:S01]  /*f8f0*/  LDGSTS.E [R0+0x1b800], [R6.64], P2 ;  /* 0x1b80000006007fae */ /* 0x0005e2000912184a */
[----:B------:R-:W-:Y:S02]  /*f900*/  SGXT.U32 R48, R48, 0x1 ;  /* 0x000000013030781a */ /* 0x000fe40000000000 */
[----:B------:R-:W-:Y:S01]  /*f910*/  SEL R14, R14, RZ, !P0 ;  /* 0x000000ff0e0e7207 */ /* 0x000fe20004000000 */
[----:B------:R-:W-:Y:S02]  /*f920*/  USHF.R.U32.HI UR13, URZ, 0x3, UR9 ;  /* 0x000000033f0d7899 */ /* 0x000fe40008011609 */
[----:B------:R-:W-:Y:S01]  /*f930*/  HMMA.1688.F32.TF32 R36, R92, R50, R36 ;  /* 0x000000325c24723c */ /* 0x000fe20000081024 */
[----:B------:R-:W-:Y:S01]  /*f940*/  ISETP.NE.U32.AND P0, PT, R2, RZ, PT ;  /* 0x000000ff0200720c */ /* 0x000fe20003f05070 */
[----:B------:R-:W3:Y:S01]  /*f950*/  LDL.LU R51, [R1+0xdc] ;  /* 0x0000dc0001337983 */ /* 0x000ee20000300800 */
[----:B------:R-:W-:-:S02]  /*f960*/  LOP3.LUT R48, R48, 0x7a, RZ, 0xfc, !PT ;  /* 0x0000007a30307812 */ /* 0x000fc400078efcff */
[----:B------:R-:W-:Y:S01]  /*f970*/  SHF.R.U32.HI R49, RZ, 0x8, R111 ;  /* 0x00000008ff317819 */ /* 0x000fe2000001166f */
[----:B------:R4:W-:Y:S01]  /*f980*/  LDGSTS.E [R0+0x1c800], [R4.64], P3 ;  /* 0x1c80000004007fae */ /* 0x0009e2000992184a */
[----:B------:R-:W-:Y:S02]  /*f990*/  SHF.R.S32.HI R50, RZ, 0x1f, R52 ;  /* 0x0000001fff327819 */ /* 0x000fe40000011434 */
[----:B------:R-:W-:Y:S02]  /*f9a0*/  LEA R2, P2, R52, R8, 0x2 ;  /* 0x0000000834027211 */ /* 0x000fe400078410ff */
[----:B------:R-:W-:Y:S01]  /*f9b0*/  ISETP.NE.U32.AND P5, PT, R14, RZ, PT ;  /* 0x000000ff0e00720c */ /* 0x000fe20003fa5070 */
[----:B------:R-:W-:Y:S01]  /*f9c0*/  IMAD R48, R48, c[0x0][0x188], RZ ;  /* 0x0000620030307a24 */ /* 0x000fe200078e02ff */
[----:B------:R-:W-:Y:S01]  /*f9d0*/  SHF.L.U64.HI R50, R52, 0x2, R50 ;  /* 0x0000000234327819 */ /* 0x000fe20000010232 */
[----:B------:R-:W3:Y:S04]  /*f9e0*/  LDL.LU R14, [R1+0xd8] ;  /* 0x0000d800010e7983 */ /* 0x000ee80000300800 */
[----:B------:R-:W3:Y:S04]  /*f9f0*/  LDL.LU R55, [R1+0xcc] ;  /* 0x0000cc0001377983 */ /* 0x000ee80000300800 */
[----:B-1----:R-:W3:Y:S01]  /*fa00*/  LDL.LU R13, [R1+0xc8] ;  /* 0x0000c800010d7983 */ /* 0x002ee20000300800 */
[----:B------:R-:W-:-:S03]  /*fa10*/  SGXT.U32 R49, R49, 0x1 ;  /* 0x000000013131781a */ /* 0x000fc60000000000 */
[----:B------:R1:W-:Y:S01]  /*fa20*/  STL [R1+0xe4], R2 ;  /* 0x0000e40201007387 */ /* 0x0003e20000100800 */
[----:B--2---:R-:W-:Y:S01]  /*fa30*/  IMAD.WIDE R6, R48, 0x4, R8 ;  /* 0x0000000430067825 */ /* 0x004fe200078e0208 */
[----:B------:R-:W-:Y:S02]  /*fa40*/  LOP3.LUT R49, R49, 0x7e, RZ, 0xfc, !PT ;  /* 0x0000007e31317812 */ /* 0x000fe400078efcff */
[----:B------:R-:W2:Y:S01]  /*fa50*/  LDL.LU R48, [R1+0xb8] ;  /* 0x0000b80001307983 */ /* 0x000ea20000300800 */
[----:B------:R-:W-:-:S03]  /*fa60*/  LOP3.LUT R111, R111, 0x1ff, RZ, 0xc0, !PT ;  /* 0x000001ff6f6f7812 */ /* 0x000fc600078ec0ff */
[----:B------:R4:W-:Y:S01]  /*fa70*/  LDGSTS.E [R0+0x1d800], [R10.64], P4 ;  /* 0x1d8000000a007fae */ /* 0x0009e2000a12184a */
[----:B-1----:R-:W-:Y:S02]  /*fa80*/  IMAD.X R2, R9, 0x1, R50, P2 ;  /* 0x0000000109027824 */ /* 0x002fe400010e0632 */
[----:B------:R-:W-:Y:S01]  /*fa90*/  IMAD R49, R49, c[0x0][0x188], RZ ;  /* 0x0000620031317a24 */ /* 0x000fe200078e02ff */
[----:B------:R4:W-:Y:S04]  /*faa0*/  LDGSTS.E [R0+0x1e800], [R6.64], P6 ;  /* 0x1e80000006007fae */ /* 0x0009e8000b12184a */
[----:B------:R1:W-:Y:S04]  /*fab0*/  STL [R1+0xe0], R2 ;  /* 0x0000e00201007387 */ /* 0x0003e80000100800 */
[----:B------:R-:W2:Y:S04]  /*fac0*/  LDL.LU R63, [R1+0xbc] ;  /* 0x0000bc00013f7983 */ /* 0x000ea80000300800 */
[----:B------:R-:W2:Y:S04]  /*fad0*/  LDL.LU R50, [R1+0xa0] ;  /* 0x0000a00001327983 */ /* 0x000ea80000300800 */
[----:B------:R-:W2:Y:S04]  /*fae0*/  LDL.LU R102, [R1+0x4] ;  /* 0x0000040001667983 */ /* 0x000ea80000300800 */
[----:B------:R-:W2:Y:S04]  /*faf0*/  LDL.LU R104, [R1+0x14] ;  /* 0x0000140001687983 */ /* 0x000ea80000300800 */
[----:B------:R-:W2:Y:S04]  /*fb00*/  LDL.LU R106, [R1+0x24] ;  /* 0x00002400016a7983 */ /* 0x000ea80000300800 */
[----:B------:R-:W2:Y:S01]  /*fb10*/  LDL.LU R64, [R1+0x34] ;  /* 0x0000340001407983 */ /* 0x000ea20000300800 */
[----:B------:R-:W-:-:S03]  /*fb20*/  IMAD.WIDE R8, R49, 0x4, R8 ;  /* 0x0000000431087825 */ /* 0x000fc600078e0208 */
[----:B------:R-:W2:Y:S01]  /*fb30*/  LDL.LU R65, [R1] ;  /* 0x0000000001417983 */ /* 0x000ea20000300800 */
[----:B------:R-:W-:-:S03]  /*fb40*/  IMAD.SHL.U32 R49, R111, 0x4, RZ ;  /* 0x000000046f317824 */ /* 0x000fc600078e00ff */
[----:B------:R-:W2:Y:S04]  /*fb50*/  LDL.LU R67, [R1+0x44] ;  /* 0x0000440001437983 */ /* 0x000ea80000300800 */
        /* <DEDUP_REMOVED lines=21> */
[----:B------:R-:W2:Y:S01]  /*fcb0*/  LDL.LU R54, [R1+0x90] ;  /* 0x0000900001367983 */ /* 0x000ea20000300800 */
[----:B------:R-:W-:Y:S01]  /*fcc0*/  LOP3.LUT R49, R49, UR13, RZ, 0x3c, !PT ;  /* 0x0000000d31317c12 */ /* 0x000fe2000f8e3cff */
[----:B-1----:R-:W-:-:S02]  /*fcd0*/  IMAD.U32 R2, RZ, RZ, UR7 ;  /* 0x00000007ff027e24 */ /* 0x002fc4000f8e00ff */
[----:B------:R4:W-:Y:S04]  /*fce0*/  LDGSTS.E [R0+0x1f800], [R8.64], P5 ;  /* 0x1f80000008007fae */ /* 0x0009e8000a92184a */
[----:B------:R-:W0:Y:S04]  /*fcf0*/  LDGDEPBAR ;  /* 0x00000000000079af */ /* 0x000e280000000000 */
[----:B------:R-:W1:Y:S01]  /*fd00*/  S2R R109, SR_TID.X ;  /* 0x00000000006d7919 */ /* 0x000e620000002100 */
[----:B----4-:R-:W-:-:S03]  /*fd10*/  IMAD R0, R2, 0x10000, R49 ;  /* 0x0001000002007824 */ /* 0x010fc600078e0231 */
[----:B------:R-:W4:Y:S04]  /*fd20*/  LDL.LU R53, [R1+0xd4] ;  /* 0x0000d40001357983 */ /* 0x000f280000300800 */
[----:B------:R-:W4:Y:S04]  /*fd30*/  LDL.LU R52, [R1+0x98] ;  /* 0x0000980001347983 */ /* 0x000f280000300800 */
[----:B------:R-:W4:Y:S04]  /*fd40*/  LDL.LU R49, [R1+0xb0] ;  /* 0x0000b00001317983 */ /* 0x000f280000300800 */
[----:B------:R-:W4:Y:S04]  /*fd50*/  LDL.LU R15, [R1+0xc0] ;  /* 0x0000c000010f7983 */ /* 0x000f280000300800 */
[----:B------:R-:W4:Y:S01]  /*fd60*/  LDL.LU R12, [R1+0xd0] ;  /* 0x0000d000010c7983 */ /* 0x000f220000300800 */
[----:B-1----:R-:W-:-:S03]  /*fd70*/  LOP3.LUT R109, R109, 0x1ff, RZ, 0xc0, !PT ;  /* 0x000001ff6d6d7812 */ /* 0x002fc600078ec0ff */
[----:B------:R-:W4:Y:S04]  /*fd80*/  LDL.LU R103, [R1+0xc] ;  /* 0x00000c0001677983 */ /* 0x000f280000300800 */
[----:B------:R-:W4:Y:S04]  /*fd90*/  LDL.LU R105, [R1+0x1c] ;  /* 0x00001c0001697983 */ /* 0x000f280000300800 */
[----:B------:R-:W4:Y:S01]  /*fda0*/  LDL.LU R107, [R1+0x2c] ;  /* 0x00002c00016b7983 */ /* 0x000f220000300800 */
[----:B------:R-:W-:-:S03]  /*fdb0*/  IMAD.SHL.U32 R10, R109, 0x4, RZ ;  /* 0x000000046d0a7824 */ /* 0x000fc600078e00ff */
[----:B------:R-:W4:Y:S04]  /*fdc0*/  LDL.LU R66, [R1+0x3c] ;  /* 0x00003c0001427983 */ /* 0x000f280000300800 */
[----:B------:R-:W4:Y:S04]  /*fdd0*/  LDL.LU R69, [R1+0x4c] ;  /* 0x00004c0001457983 */ /* 0x000f280000300800 */
[----:B------:R-:W4:Y:S04]  /*fde0*/  LDL.LU R70, [R1+0x18] ;  /* 0x0000180001467983 */ /* 0x000f280000300800 */
[----:B------:R-:W4:Y:S04]  /*fdf0*/  LDL.LU R113, [R1+0x28] ;  /* 0x0000280001717983 */ /* 0x000f280000300800 */
[----:B------:R-:W4:Y:S04]  /*fe00*/  LDL.LU R109, [R1+0x6c] ;  /* 0x00006c00016d7983 */ /* 0x000f280000300800 */
[----:B------:R-:W4:Y:S04]  /*fe10*/  LDL.LU R108, [R1+0x38] ;  /* 0x00003800016c7983 */ /* 0x000f280000300800 */
[----:B------:R-:W4:Y:S04]  /*fe20*/  LDL.LU R92, [R1+0x48] ;  /* 0x00004800015c7983 */ /* 0x000f280000300800 */
[----:B------:R-:W4:Y:S04]  /*fe30*/  LDL.LU R84, [R1+0x58] ;  /* 0x0000580001547983 */ /* 0x000f280000300800 */
[----:B------:R-:W4:Y:S01]  /*fe40*/  LDL.LU R80, [R1+0x68] ;  /* 0x0000680001507983 */ /* 0x000f220000300800 */
[----:B---3-5:R-:W-:-:S05]  /*fe50*/  IADD3 R4, P1, R3, R51, RZ ;  /* 0x0000003303047210 */ /* 0x028fca0007f3e0ff */
[----:B------:R-:W-:Y:S01]  /*fe60*/  IMAD.X R5, R14, 0x1, R112, P1 ;  /* 0x000000010e057824 */ /* 0x000fe200008e0670 */
[----:B------:R-:W-:-:S04]  /*fe70*/  IADD3 R6, P2, R3, R55, RZ ;  /* 0x0000003703067210 */ /* 0x000fc80007f5e0ff */
[----:B------:R1:W-:Y:S01]  /*fe80*/  LDGSTS.E [R0+0x40000], [R4.64], P0 ;  /* 0x4000000004007fae */ /* 0x0003e2000812184a */
[----:B------:R-:W-:-:S05]  /*fe90*/  IMAD.X R7, R13, 0x1, R112, P2 ;  /* 0x000000010d077824 */ /* 0x000fca00010e0670 */
[----:B------:R3:W-:Y:S01]  /*fea0*/  LDGSTS.E [R0+0x41000], [R6.64], P0 ;  /* 0x4100000006007fae */ /* 0x0007e2000812184a */
[----:B--2---:R-:W-:-:S05]  /*feb0*/  IADD3 R8, P1, R3, R63, RZ ;  /* 0x0000003f03087210 */ /* 0x004fca0007f3e0ff */
[----:B------:R-:W-:-:S05]  /*fec0*/  IMAD.X R9, R48, 0x1, R112, P1 ;  /* 0x0000000130097824 */ /* 0x000fca00008e0670 */
[----:B------:R2:W-:Y:S01]  /*fed0*/  LDGSTS.E [R0+0x42000], [R8.64], P0 ;  /* 0x4200000008007fae */ /* 0x0005e2000812184a */
[C---:B---3--:R-:W-:Y:S02]  /*fee0*/  IADD3 R6, P1, R3.reuse, R83, RZ ;  /* 0x0000005303067210 */ /* 0x048fe40007f3e0ff */
[----:B-1----:R-:W-:-:S05]  /*fef0*/  IADD3 R4, P2, R3, R75, RZ ;  /* 0x0000004b03047210 */ /* 0x002fca0007f5e0ff */
[----:B------:R-:W-:Y:S01]  /*ff00*/  IMAD.X R5, R50, 0x1, R112, P2 ;  /* 0x0000000132057824 */ /* 0x000fe200010e0670 */
[----:B--2---:R-:W-:-:S04]  /*ff10*/  IADD3 R8, P2, R3, R87, RZ ;  /* 0x0000005703087210 */ /* 0x004fc80007f5e0ff */
[----:B------:R1:W-:Y:S01]  /*ff20*/  LDGSTS.E [R0+0x43000], [R4.64], P0 ;  /* 0x4300000004007fae */ /* 0x0003e2000812184a */
[--C-:B------:R-:W-:Y:S02]  /*ff30*/  IMAD.X R9, R62, 0x1, R112.reuse, P2 ;  /* 0x000000013e097824 */ /* 0x100fe400010e0670 */
[----:B------:R-:W-:Y:S01]  /*ff40*/  IMAD.X R7, R54, 0x1, R112, P1 ;  /* 0x0000000136077824 */ /* 0x000fe200008e0670 */
[----:B-1----:R-:W-:-:S04]  /*ff50*/  IADD3 R4, P1, R3, R95, RZ ;  /* 0x0000005f03047210 */ /* 0x002fc80007f3e0ff */
[----:B------:R1:W-:Y:S01]  /*ff60*/  LDGSTS.E [R0+0x44000], [R6.64], P0 ;  /* 0x4400000006007fae */ /* 0x0003e2000812184a */
[----:B------:R-:W-:-:S03]  /*ff70*/  IMAD.X R5, R74, 0x1, R112, P1 ;  /* 0x000000014a057824 */ /* 0x000fc600008e0670 */
[----:B------:R2:W-:Y:S04]  /*ff80*/  LDGSTS.E [R0+0x45000], [R8.64], P0 ;  /* 0x4500000008007fae */ /* 0x0005e8000812184a */
[----:B------:R3:W-:Y:S01]  /*ff90*/  LDGSTS.E [R0+0x46000], [R4.64], P0 ;  /* 0x4600000004007fae */ /* 0x0007e2000812184a */
[C---:B-1----:R-:W-:Y:S02]  /*ffa0*/  IADD3 R6, P2, R3.reuse, R111, RZ ;  /* 0x0000006f03067210 */ /* 0x042fe40007f5e0ff */
[----:B--2---:R-:W-:-:S03]  /*ffb0*/  IADD3 R8, P1, R3, R71, RZ ;  /* 0x0000004703087210 */ /* 0x004fc60007f3e0ff */
[--C-:B------:R-:W-:Y:S01]  /*ffc0*/  IMAD.X R7, R82, 0x1, R112.reuse, P2 ;  /* 0x0000000152077824 */ /* 0x100fe200010e0670 */
[----:B---3--:R-:W-:Y:S01]  /*ffd0*/  IADD3 R4, P2, R3, R67, RZ ;  /* 0x0000004303047210 */ /* 0x008fe20007f5e0ff */
[----:B------:R-:W-:-:S03]  /*ffe0*/  IMAD.X R9, R86, 0x1, R112, P1 ;  /* 0x0000000156097824 */ /* 0x000fc600008e0670 */
        /* <DEDUP_REMOVED lines=21> */
[----:B------:R1:W-:Y:S04]  /*10140*/  LDGSTS.E [R0+0x4f000], [R4.64], P0 ;  /* 0x4f00000004007fae */ /* 0x0003e8000812184a */
[----:B-1----:R-:W2:Y:S04]  /*10150*/  LDL.LU R0, [R1+0x5c] ;  /* 0x00005c0001007983 */ /* 0x002ea80000300800 */
[----:B------:R-:W3:Y:S01]  /*10160*/  LDL.LU R11, [R1+0x8] ;  /* 0x00000800010b7983 */ /* 0x000ee20000300800 */
[----:B------:R-:W-:-:S02]  /*10170*/  LOP3.LUT R10, R10, UR13, RZ, 0x3c, !PT ;  /* 0x0000000d0a0a7c12 */ /* 0x000fc4000f8e3cff */
[C---:B----4-:R-:W-:Y:S02]  /*10180*/  IADD3 R6, P1, R3.reuse, R53, RZ ;  /* 0x0000003503067210 */ /* 0x050fe40007f3e0ff */
[----:B------:R-:W-:Y:S02]  /*10190*/  LOP3.LUT R10, R10, 0x40, RZ, 0x3c, !PT ;  /* 0x000000400a0a7812 */ /* 0x000fe400078e3cff */
[C---:B------:R-:W-:Y:S01]  /*101a0*/  IADD3 R8, P2, R3.reuse, R61, RZ ;  /* 0x0000003d03087210 */ /* 0x040fe20007f5e0ff */
[----:B------:R-:W-:Y:S02]  /*101b0*/  IMAD.X R7, R12, 0x1, R112, P1 ;  /* 0x000000010c077824 */ /* 0x000fe400008e0670 */
[----:B------:R-:W-:Y:S01]  /*101c0*/  IMAD R2, R2, 0x10000, R10 ;  /* 0x0001000002027824 */ /* 0x000fe200078e020a */
[----:B------:R-:W-:Y:S01]  /*101d0*/  IADD3 R4, P1, R3, R73, RZ ;  /* 0x0000004903047210 */ /* 0x000fe20007f3e0ff */
[----:B------:R-:W-:-:S03]  /*101e0*/  IMAD.X R9, R15, 0x1, R112, P2 ;  /* 0x000000010f097824 */ /* 0x000fc600010e0670 */
[----:B------:R1:W-:Y:S01]  /*101f0*/  LDGSTS.E [R2+0x40800], [R6.64], P0 ;  /* 0x4080000006027fae */ /* 0x0003e2000812184a */
[----:B------:R-:W-:-:S03]  /*10200*/  IMAD.X R5, R49, 0x1, R112, P1 ;  /* 0x0000000131057824 */ /* 0x000fc600008e0670 */
[----:B------:R4:W-:Y:S04]  /*10210*/  LDGSTS.E [R2+0x41800], [R8.64], P0 ;  /* 0x4180000008027fae */ /* 0x0009e8000812184a */
[----:B------:R4:W-:Y:S01]  /*10220*/  LDGSTS.E [R2+0x42800], [R4.64], P0 ;  /* 0x4280000004027fae */ /* 0x0009e2000812184a */
[C---:B-1----:R-:W-:Y:S02]  /*10230*/  IADD3 R6, P2, R3.reuse, R81, RZ ;  /* 0x0000005103067210 */ /* 0x042fe40007f5e0ff */
[----:B----4-:R-:W-:-:S03]  /*10240*/  IADD3 R8, P1, R3, R85, RZ ;  /* 0x0000005503087210 */ /* 0x010fc60007f3e0ff */
[--C-:B------:R-:W-:Y:S01]  /*10250*/  IMAD.X R7, R52, 0x1, R112.reuse, P2 ;  /* 0x0000000134077824 */ /* 0x100fe200010e0670 */
[----:B------:R-:W-:Y:S01]  /*10260*/  IADD3 R4, P2, R3, R93, RZ ;  /* 0x0000005d03047210 */ /* 0x000fe20007f5e0ff */
[----:B------:R-:W-:-:S03]  /*10270*/  IMAD.X R9, R60, 0x1, R112, P1 ;  /* 0x000000013c097824 */ /* 0x000fc600008e0670 */
[----:B------:R1:W-:Y:S01]  /*10280*/  LDGSTS.E [R2+0x43800], [R6.64], P0 ;  /* 0x4380000006027fae */ /* 0x0003e2000812184a */
[----:B------:R-:W-:-:S03]  /*10290*/  IMAD.X R5, R72, 0x1, R112, P2 ;  /* 0x0000000148057824 */ /* 0x000fc600010e0670 */
[----:B------:R2:W-:Y:S04]  /*102a0*/  LDGSTS.E [R2+0x44800], [R8.64], P0 ;  /* 0x4480000008027fae */ /* 0x0005e8000812184a */
[----:B------:R4:W-:Y:S01]  /*102b0*/  LDGSTS.E [R2+0x45800], [R4.64], P0 ;  /* 0x4580000004027fae */ /* 0x0009e2000812184a */
[----:B-1----:R-:W-:-:S05]  /*102c0*/  IADD3 R6, P1, R3, R109, RZ ;  /* 0x0000006d03067210 */ /* 0x002fca0007f3e0ff */
[----:B------:R-:W-:Y:S01]  /*102d0*/  IMAD.X R7, R80, 0x1, R112, P1 ;  /* 0x0000000150077824 */ /* 0x000fe200008e0670 */
[----:B----4-:R-:W-:-:S04]  /*102e0*/  IADD3 R4, P1, R3, R69, RZ ;  /* 0x0000004503047210 */ /* 0x010fc80007f3e0ff */
[----:B------:R1:W-:Y:S01]  /*102f0*/  LDGSTS.E [R2+0x46800], [R6.64], P0 ;  /* 0x4680000006027fae */ /* 0x0003e2000812184a */
[----:B------:R-:W-:Y:S01]  /*10300*/  IMAD.X R5, R92, 0x1, R112, P1 ;  /* 0x000000015c057824 */ /* 0x000fe200008e0670 */
[----:B------:R-:W-:-:S04]  /*10310*/  IADD3 R119, P4, R119, UR12, RZ ;  /* 0x0000000c77777c10 */ /* 0x000fc8000ff9e0ff */
[----:B------:R-:W-:Y:S01]  /*10320*/  IADD3.X R118, R118, UR8, RZ, P4, !PT ;  /* 0x0000000876767c10 */ /* 0x000fe2000a7fe4ff */
[----:B------:R-:W-:Y:S02]  /*10330*/  UIADD3 UR4, UR4, 0x1, URZ ;  /* 0x0000000104047890 */ /* 0x000fe4000fffe03f */
[----:B------:R-:W-:Y:S01]  /*10340*/  UIADD3 UR6, UR6, -0x80, URZ ;  /* 0xffffff8006067890 */ /* 0x000fe2000fffe03f */
[----:B--2---:R-:W-:-:S05]  /*10350*/  IADD3 R8, P2, R3, R0, RZ ;  /* 0x0000000003087210 */ /* 0x004fca0007f5e0ff */
        /* <DEDUP_REMOVED lines=9> */
[----:B----4-:R-:W-:Y:S01]  /*103f0*/  IADD3 R6, P1, R3, R103, RZ ;  /* 0x0000006703067210 */ /* 0x010fe20007f3e0ff */
[----:B------:R-:W-:-:S03]  /*10400*/  IMAD.X R5, R70, 0x1, R112, P2 ;  /* 0x0000000146057824 */ /* 0x000fc600010e0670 */
[----:B------:R1:W-:Y:S01]  /*10410*/  LDGSTS.E [R2+0x4a800], [R8.64], P0 ;  /* 0x4a80000008027fae */ /* 0x0003e2000812184a */
[----:B------:R-:W-:Y:S01]  /*10420*/  IADD3 R10, P2, R3, R125, RZ ;  /* 0x0000007d030a7210 */ /* 0x000fe20007f5e0ff */
[----:B---3--:R-:W-:Y:S02]  /*10430*/  IMAD.X R7, R11, 0x1, R112, P1 ;  /* 0x000000010b077824 */ /* 0x008fe400008e0670 */
[----:B------:R2:W-:Y:S04]  /*10440*/  LDGSTS.E [R2+0x4b800], [R4.64], P0 ;  /* 0x4b80000004027fae */ /* 0x0005e8000812184a */
[----:B------:R3:W-:Y:S01]  /*10450*/  LDGSTS.E [R2+0x4c800], [R6.64], P0 ;  /* 0x4c80000006027fae */ /* 0x0007e2000812184a */
[C---:B-1----:R-:W-:Y:S02]  /*10460*/  IADD3 R8, P3, R3.reuse, R121, RZ ;  /* 0x0000007903087210 */ /* 0x042fe40007f7e0ff */
[----:B--2---:R-:W-:Y:S01]  /*10470*/  IADD3 R4, P1, R3, R117, RZ ;  /* 0x0000007503047210 */ /* 0x004fe20007f3e0ff */
[----:B------:R-:W-:-:S02]  /*10480*/  IMAD.MOV.U32 R5, RZ, RZ, R11 ;  /* 0x000000ffff057224 */ /* 0x000fc400078e000b */
[--C-:B------:R-:W-:Y:S02]  /*10490*/  IMAD.X R11, R124, 0x1, R112.reuse, P2 ;  /* 0x000000017c0b7824 */ /* 0x100fe400010e0670 */
[--C-:B------:R-:W-:Y:S02]  /*104a0*/  IMAD.X R9, R120, 0x1, R112.reuse, P3 ;  /* 0x0000000178097824 */ /* 0x100fe400018e0670 */
[----:B---3--:R-:W-:Y:S01]  /*104b0*/  IMAD.MOV.U32 R7, RZ, RZ, R5 ;  /* 0x000000ffff077224 */ /* 0x008fe200078e0005 */
[----:B------:R1:W-:Y:S01]  /*104c0*/  LDGSTS.E [R2+0x4d800], [R10.64], P0 ;  /* 0x4d8000000a027fae */ /* 0x0003e2000812184a */
[----:B------:R-:W-:Y:S01]  /*104d0*/  IMAD.X R5, R116, 0x1, R112, P1 ;  /* 0x0000000174057824 */ /* 0x000fe200008e0670 */
[----:B------:R-:W-:Y:S02]  /*104e0*/  IADD3 R117, P5, R117, UR12, RZ ;  /* 0x0000000c75757c10 */ /* 0x000fe4000ffbe0ff */
[----:B------:R1:W-:Y:S01]  /*104f0*/  LDGSTS.E [R2+0x4e800], [R8.64], P0 ;  /* 0x4e80000008027fae */ /* 0x0003e2000812184a */
[----:B------:R-:W-:-:S03]  /*10500*/  IADD3 R103, P6, R103, UR12, RZ ;  /* 0x0000000c67677c10 */ /* 0x000fc6000ffde0ff */
[----:B------:R1:W-:Y:S01]  /*10510*/  LDGSTS.E [R2+0x4f800], [R4.64], P0 ;  /* 0x4f80000004027fae */ /* 0x0003e2000812184a */
[----:B------:R-:W-:Y:S02]  /*10520*/  IADD3 R102, P0, R102, UR12, RZ ;  /* 0x0000000c66667c10 */ /* 0x000fe4000ff1e0ff */
[----:B------:R-:W-:Y:S01]  /*10530*/  IADD3 R121, P3, R121, UR12, RZ ;  /* 0x0000000c79797c10 */ /* 0x000fe2000ff7e0ff */
[----:B------:R-:W0:Y:S01]  /*10540*/  LDGDEPBAR ;  /* 0x00000000000079af */ /* 0x000e220000000000 */
[----:B------:R-:W-:Y:S02]  /*10550*/  IADD3.X R116, R116, UR8, RZ, P5, !PT ;  /* 0x0000000874747c10 */ /* 0x000fe4000affe4ff */
[----:B------:R-:W-:Y:S01]  /*10560*/  IADD3 R104, P5, R104, UR12, RZ ;  /* 0x0000000c68687c10 */ /* 0x000fe2000ffbe0ff */
[----:B------:R2:W-:Y:S01]  /*10570*/  STL [R1+0x4], R102 ;  /* 0x0000046601007387 */ /* 0x0005e20000100800 */
[----:B------:R-:W-:Y:S02]  /*10580*/  IADD3 R123, P2, R123, UR12, RZ ;  /* 0x0000000c7b7b7c10 */ /* 0x000fe4000ff5e0ff */
[----:B------:R-:W-:-:S02]  /*10590*/  IADD3 R105, P4, R105, UR12, RZ ;  /* 0x0000000c69697c10 */ /* 0x000fc4000ff9e0ff */
[----:B------:R-:W-:Y:S02]  /*105a0*/  IADD3 R125, P1, R125, UR12, RZ ;  /* 0x0000000c7d7d7c10 */ /* 0x000fe4000ff3e0ff */
[----:B------:R-:W-:Y:S01]  /*105b0*/  IADD3.X R120, R120, UR8, RZ, P3, !PT ;  /* 0x0000000878787c10 */ /* 0x000fe20009ffe4ff */
[----:B--2---:R1:W5:Y:S01]  /*105c0*/  LDL.LU R102, [R1+0x238] ;  /* 0x0002380001667983 */ /* 0x0043620000300800 */
[----:B------:R-:W-:-:S03]  /*105d0*/  IADD3 R106, P3, R106, UR12, RZ ;  /* 0x0000000c6a6a7c10 */ /* 0x000fc6000ff7e0ff */
[----:B------:R2:W-:Y:S01]  /*105e0*/  STL [R1+0xc], R103 ;  /* 0x00000c6701007387 */ /* 0x0005e20000100800 */
[----:B------:R-:W-:Y:S02]  /*105f0*/  IADD3.X R122, R122, UR8, RZ, P2, !PT ;  /* 0x000000087a7a7c10 */ /* 0x000fe400097fe4ff */
[----:B------:R-:W-:Y:S02]  /*10600*/  IADD3 R107, P2, R107, UR12, RZ ;  /* 0x0000000c6b6b7c10 */ /* 0x000fe4000ff5e0ff */
[----:B------:R-:W-:Y:S01]  /*10610*/  IADD3.X R124, R124, UR8, RZ, P1, !PT ;  /* 0x000000087c7c7c10 */ /* 0x000fe20008ffe4ff */
[----:B--2---:R1:W5:Y:S01]  /*10620*/  LDL.LU R103, [R1+0x234] ;  /* 0x0002340001677983 */ /* 0x0043620000300800 */
[----:B------:R-:W-:-:S03]  /*10630*/  IADD3 R64, P1, R64, UR12, RZ ;  /* 0x0000000c40407c10 */ /* 0x000fc6000ff3e0ff */
[----:B------:R2:W-:Y:S01]  /*10640*/  STL [R1+0x14], R104 ;  /* 0x0000146801007387 */ /* 0x0005e20000100800 */
[----:B------:R-:W-:Y:S02]  /*10650*/  IADD3.X R65, R65, UR8, RZ, P0, !PT ;  /* 0x0000000841417c10 */ /* 0x000fe400087fe4ff */
[----:B------:R-:W-:Y:S01]  /*10660*/  IADD3 R66, P0, R66, UR12, RZ ;  /* 0x0000000c42427c10 */ /* 0x000fe2000ff1e0ff */
[----:B--2---:R1:W5:Y:S04]  /*10670*/  LDL.LU R104, [R1+0x230] ;  /* 0x0002300001687983 */ /* 0x0043680000300800 */
[----:B------:R2:W-:Y:S01]  /*10680*/  STL [R1+0x1c], R105 ;  /* 0x00001c6901007387 */ /* 0x0005e20000100800 */
[----:B------:R-:W-:Y:S02]  /*10690*/  IADD3.X R7, R7, UR8, RZ, P6, !PT ;  /* 0x0000000807077c10 */ /* 0x000fe4000b7fe4ff */
[----:B------:R-:W-:Y:S01]  /*106a0*/  IADD3 R67, P6, R67, UR12, RZ ;  /* 0x0000000c43437c10 */ /* 0x000fe2000ffde0ff */
[----:B--2---:R1:W5:Y:S04]  /*106b0*/  LDL.LU R105, [R1+0x22c] ;  /* 0x00022c0001697983 */ /* 0x0043680000300800 */
[----:B------:R2:W-:Y:S01]  /*106c0*/  STL [R1+0x24], R106 ;  /* 0x0000246a01007387 */ /* 0x0005e20000100800 */
[----:B------:R-:W-:-:S03]  /*106d0*/  IADD3.X R68, R68, UR8, RZ, P5, !PT ;  /* 0x0000000844447c10 */ /* 0x000fc6000affe4ff */
[----:B--2---:R1:W5:Y:S04]  /*106e0*/  LDL.LU R106, [R1+0x228] ;  /* 0x00022800016a7983 */ /* 0x0043680000300800 */
[----:B------:R2:W-:Y:S01]  /*106f0*/  STL [R1+0x2c], R107 ;  /* 0x00002c6b01007387 */ /* 0x0005e20000100800 */
[----:B------:R-:W-:-:S03]  /*10700*/  IADD3 R69, P5, R69, UR12, RZ ;  /* 0x0000000c45457c10 */ /* 0x000fc6000ffbe0ff */
[----:B--2---:R1:W5:Y:S04]  /*10710*/  LDL.LU R107, [R1+0x224] ;  /* 0x00022400016b7983 */ /* 0x0043680000300800 */
[----:B------:R2:W-:Y:S01]  /*10720*/  STL [R1+0x34], R64 ;  /* 0x0000344001007387 */ /* 0x0005e20000100800 */
[----:B------:R-:W-:-:S03]  /*10730*/  IADD3.X R70, R70, UR8, RZ, P4, !PT ;  /* 0x0000000846467c10 */ /* 0x000fc6000a7fe4ff */
[----:B--2---:R1:W5:Y:S04]  /*10740*/  LDL.LU R64, [R1+0x220] ;  /* 0x0002200001407983 */ /* 0x0043680000300800 */
[----:B------:R2:W-:Y:S01]  /*10750*/  STL [R1], R65 ;  /* 0x0000004101007387 */ /* 0x0005e20000100800 */
[----:B------:R-:W-:-:S03]  /*10760*/  IADD3 R71, P4, R71, UR12, RZ ;  /* 0x0000000c47477c10 */ /* 0x000fc6000ff9e0ff */
[----:B--2---:R1:W5:Y:S04]  /*10770*/  LDL.LU R65, [R1+0x21c] ;  /* 0x00021c0001417983 */ /* 0x0043680000300800 */
[----:B------:R2:W-:Y:S01]  /*10780*/  STL [R1+0x3c], R66 ;  /* 0x00003c4201007387 */ /* 0x0005e20000100800 */
[----:B------:R-:W-:-:S03]  /*10790*/  IADD3.X R114, R114, UR8, RZ, P3, !PT ;  /* 0x0000000872727c10 */ /* 0x000fc60009ffe4ff */
[----:B--2---:R1:W5:Y:S04]  /*107a0*/  LDL.LU R66, [R1+0x218] ;  /* 0x0002180001427983 */ /* 0x0043680000300800 */
[----:B------:R2:W-:Y:S01]  /*107b0*/  STL [R1+0x44], R67 ;  /* 0x0000444301007387 */ /* 0x0005e20000100800 */
[----:B------:R-:W-:Y:S02]  /*107c0*/  IADD3 R0, P3, R0, UR12, RZ ;  /* 0x0000000c00007c10 */ /* 0x000fe4000ff7e0ff */
[----:B------:R-:W-:Y:S01]  /*107d0*/  IADD3.X R113, R113, UR8, RZ, P2, !PT ;  /* 0x0000000871717c10 */ /* 0x000fe200097fe4ff */
[----:B--2---:R1:W5:Y:S04]  /*107e0*/  LDL.LU R67, [R1+0x214] ;  /* 0x0002140001437983 */ /* 0x0043680000300800 */
[----:B------:R-:W-:Y:S04]  /*107f0*/  STL [R1+0x8], R7 ;  /* 0x0000080701007387 */ /* 0x000fe80000100800 */
[----:B------:R2:W-:Y:S01]  /*10800*/  STL [R1+0x10], R68 ;  /* 0x0000104401007387 */ /* 0x0005e20000100800 */
[----:B------:R-:W-:-:S02]  /*10810*/  IADD3 R111, P2, R111, UR12, RZ ;  /* 0x0000000c6f6f7c10 */ /* 0x000fc4000ff5e0ff */
[----:B------:R-:W-:Y:S01]  /*10820*/  IADD3.X R110, R110, UR8, RZ, P1, !PT ;  /* 0x000000086e6e7c10 */ /* 0x000fe20008ffe4ff */
[----:B--2---:R1:W5:Y:S04]  /*10830*/  LDL.LU R68, [R1+0x210] ;  /* 0x0002100001447983 */ /* 0x0043680000300800 */
[----:B------:R2:W-:Y:S01]  /*10840*/  STL [R1+0x4c], R69 ;  /* 0x00004c4501007387 */ /* 0x0005e20000100800 */
[----:B------:R-:W-:Y:S02]  /*10850*/  IADD3 R109, P1, R109, UR12, RZ ;  /* 0x0000000c6d6d7c10 */ /* 0x000fe4000ff3e0ff */
[----:B------:R-:W-:Y:S01]  /*10860*/  IADD3.X R108, R108, UR8, RZ, P0, !PT ;  /* 0x000000086c6c7c10 */ /* 0x000fe200087fe4ff */
[----:B--2---:R1:W5:Y:S04]  /*10870*/  LDL.LU R69, [R1+0x20c] ;  /* 0x00020c0001457983 */ /* 0x0043680000300800 */
        /* <DEDUP_REMOVED lines=8> */
[----:B------:R-:W-:Y:S04]  /*10900*/  STL [R1+0x20], R114 ;  /* 0x0000207201007387 */ /* 0x000fe80000100800 */
[----:B------:R-:W-:Y:S04]  /*10910*/  STL [R1+0x5c], R0 ;  /* 0x00005c0001007387 */ /* 0x000fe80000100800 */
[----:B------:R-:W-:Y:S01]  /*10920*/  STL [R1+0x28], R113 ;  /* 0x0000287101007387 */ /* 0x000fe20000100800 */
[----:B------:R-:W-:-:S03]  /*10930*/  IADD3 R87, P5, R87, UR12, RZ ;  /* 0x0000000c57577c10 */ /* 0x000fc6000ffbe0ff */
[----:B------:R2:W-:Y:S01]  /*10940*/  STL [R1+0x64], R111 ;  /* 0x0000646f01007387 */ /* 0x0005e20000100800 */
[----:B------:R-:W-:-:S03]  /*10950*/  IADD3.X R86, R86, UR8, RZ, P4, !PT ;  /* 0x0000000856567c10 */ /* 0x000fc6000a7fe4ff */
[----:B------:R1:W-:Y:S01]  /*10960*/  STL [R1+0x30], R110 ;  /* 0x0000306e01007387 */ /* 0x0003e20000100800 */
        /* <DEDUP_REMOVED lines=28> */
[----:B--2---:R-:W-:-:S03]  /*10b30*/  IMAD.MOV.U32 R111, RZ, RZ, 0x7f ;  /* 0x0000007fff6f7424 */ /* 0x004fc600078e00ff */
        /* <DEDUP_REMOVED lines=11> */
[----:B------:R-:W-:-:S03]  /*10bf0*/  IADD3 R111, R111, c[0x0][0x180], RZ ;  /* 0x000060006f6f7a10 */ /* 0x000fc60007ffe0ff */
[----:B------:R1:W-:Y:S01]  /*10c00*/  STL [R1+0xc4], R61 ;  /* 0x0000c43d01007387 */ /* 0x0003e20000100800 */
[----:B------:R-:W-:-:S03]  /*10c10*/  IADD3.X R50, R50, UR8, RZ, P1, !PT ;  /* 0x0000000832327c10 */ /* 0x000fc60008ffe4ff */
[----:B------:R1:W-:Y:S01]  /*10c20*/  STL [R1+0x88], R60 ;  /* 0x0000883c01007387 */ /* 0x0003e20000100800 */
[----:B------:R-:W-:-:S03]  /*10c30*/  IADD3.X R49, R49, UR8, RZ, P0, !PT ;  /* 0x0000000831317c10 */ /* 0x000fc600087fe4ff */
[----:B------:R1:W-:Y:S01]  /*10c40*/  STL [R1+0xcc], R55 ;  /* 0x0000cc3701007387 */ /* 0x0003e20000100800 */
[----:B------:R-:W-:-:S03]  /*10c50*/  IADD3.X R48, R48, UR8, RZ, P6, !PT ;  /* 0x0000000830307c10 */ /* 0x000fc6000b7fe4ff */
[----:B------:R1:W-:Y:S01]  /*10c60*/  STL [R1+0x90], R54 ;  /* 0x0000903601007387 */ /* 0x0003e20000100800 */
[----:B------:R-:W-:-:S03]  /*10c70*/  IADD3.X R15, R15, UR8, RZ, P5, !PT ;  /* 0x000000080f0f7c10 */ /* 0x000fc6000affe4ff */
[----:B------:R1:W-:Y:S01]  /*10c80*/  STL [R1+0xd4], R53 ;  /* 0x0000d43501007387 */ /* 0x0003e20000100800 */
[----:B------:R-:W-:Y:S02]  /*10c90*/  SHF.R.S32.HI R0, RZ, 0x1f, R111 ;  /* 0x0000001fff007819 */ /* 0x000fe4000001146f */
[----:B------:R-:W-:Y:S01]  /*10ca0*/  IADD3.X R14, R14, UR8, RZ, P2, !PT ;  /* 0x000000080e0e7c10 */ /* 0x000fe200097fe4ff */
[----:B------:R-:W2:Y:S01]  /*10cb0*/  S2R R114, SR_TID.X ;  /* 0x0000000000727919 */ /* 0x000ea20000002100 */
[----:B------:R-:W-:-:S03]  /*10cc0*/  IADD3.X R13, R13, UR8, RZ, P4, !PT ;  /* 0x000000080d0d7c10 */ /* 0x000fc6000a7fe4ff */
[----:B------:R1:W-:Y:S01]  /*10cd0*/  STL [R1+0x98], R52 ;  /* 0x0000983401007387 */ /* 0x0003e20000100800 */
[----:B------:R-:W-:-:S03]  /*10ce0*/  IADD3.X R12, R12, UR8, RZ, P3, !PT ;  /* 0x000000080c0c7c10 */ /* 0x000fc60009ffe4ff */
[----:B------:R1:W-:Y:S01]  /*10cf0*/  STL [R1+0xdc], R51 ;  /* 0x0000dc3301007387 */ /* 0x0003e20000100800 */
[----:B------:R-:W-:-:S03]  /*10d00*/  LEA.HI R0, R0, R111, RZ, 0x7 ;  /* 0x0000006f00007211 */ /* 0x000fc600078f38ff */
[----:B------:R1:W-:Y:S04]  /*10d10*/  STL [R1+0xa0], R50 ;  /* 0x0000a03201007387 */ /* 0x0003e80000100800 */
[----:B------:R1:W-:Y:S04]  /*10d20*/  STL [R1+0xb0], R49 ;  /* 0x0000b03101007387 */ /* 0x0003e80000100800 */
[----:B------:R1:W-:Y:S04]  /*10d30*/  STL [R1+0xb8], R48 ;  /* 0x0000b83001007387 */ /* 0x0003e80000100800 */
[----:B------:R1:W-:Y:S01]  /*10d40*/  STL [R1+0xc0], R15 ;  /* 0x0000c00f01007387 */ /* 0x0003e20000100800 */
[----:B------:R-:W-:-:S03]  /*10d50*/  SHF.R.S32.HI R0, RZ, 0x7, R0 ;  /* 0x00000007ff007819 */ /* 0x000fc60000011400 */
[----:B------:R1:W-:Y:S04]  /*10d60*/  STL [R1+0xd8], R14 ;  /* 0x0000d80e01007387 */ /* 0x0003e80000100800 */
[----:B------:R1:W-:Y:S04]  /*10d70*/  STL [R1+0xc8], R13 ;  /* 0x0000c80d01007387 */ /* 0x0003e80000100800 */
[----:B------:R1:W-:Y:S01]  /*10d80*/  STL [R1+0xd0], R12 ;  /* 0x0000d00c01007387 */ /* 0x0003e20000100800 */
[----:B------:R-:W-:Y:S02]  /*10d90*/  ISETP.NE.U32.AND P1, PT, R0, UR4, PT ;  /* 0x0000000400007c0c */ /* 0x000fe4000bf25070 */
[----:B--2---:R-:W-:-:S04]  /*10da0*/  SHF.R.U32.HI R114, RZ, 0x8, R114 ;  /* 0x00000008ff727819 */ /* 0x004fc80000011672 */
[----:B------:R-:W-:-:S07]  /*10db0*/  SGXT.U32 R114, R114, 0x1 ;  /* 0x000000017272781a */ /* 0x000fce0000000000 */
[----:B-1----:R-:W-:Y:S01]  /*10dc0*/  @!P1 CALL.REL.NOINC `(.L_x_0) ;  /* 0x0000001000009944 */ /* 0x002fe20003c00000 */
[----:B------:R-:W-:Y:S05]  /*10dd0*/  BRA `(.L_x_1) ;  /* 0xffff92f000007947 */ /* 0x000fea000383ffff */
.L_x_0:
[----:B----4-:R-:W2:Y:S01]  /*10de0*/  LDL.LU R5, [R1+0x128] ;  /* 0x0001280001057983 */ /* 0x010ea20000300800 */
[----:B------:R-:W-:-:S04]  /*10df0*/  DEPBAR.LE SB0, 0x0 ;  /* 0x000080000000791a */ /* 0x000fc80000000000 */
[----:B-----5:R-:W3:Y:S04]  /*10e00*/  LDL.LU R3, [R1+0x200] ;  /* 0x0002000001037983 */ /* 0x020ee80000300800 */
[----:B------:R-:W4:Y:S04]  /*10e10*/  LDL.LU R80, [R1+0xa8] ;  /* 0x0000a80001507983 */ /* 0x000f280000300800 */
[----:B------:R-:W1:Y:S01]  /*10e20*/  S2R R0, SR_TID.X ;  /* 0x0000000000007919 */ /* 0x000e620000002100 */
[----:B------:R-:W-:Y:S02]  /*10e30*/  IMAD.U32 R2, RZ, RZ, UR9 ;  /* 0x00000009ff027e24 */ /* 0x000fe4000f8e00ff */
[----:B------:R-:W-:-:S02]  /*10e40*/  IMAD.MOV.U32 R6, RZ, RZ, R104 ;  /* 0x000000ffff067224 */ /* 0x000fc400078e0068 */
[----:B------:R-:W-:Y:S02]  /*10e50*/  IMAD.MOV.U32 R7, RZ, RZ, R100 ;  /* 0x000000ffff077224 */ /* 0x000fe400078e0064 */
[----:B------:R-:W-:Y:S02]  /*10e60*/  IMAD.MOV.U32 R8, RZ, RZ, R69 ;  /* 0x000000ffff087224 */ /* 0x000fe400078e0045 */
[C---:B-1----:R-:W-:Y:S01]  /*10e70*/  IMAD.SHL.U32 R4, R0.reuse, 0x4000, RZ ;  /* 0x0000400000047824 */ /* 0x042fe200078e00ff */
[----:B------:R-:W-:-:S04]  /*10e80*/  LOP3.LUT R0, R0, 0x1ff, RZ, 0xc0, !PT ;  /* 0x000001ff00007812 */ /* 0x000fc800078ec0ff */
[----:B------:R-:W-:-:S05]  /*10e90*/  LOP3.LUT R4, R4, 0x18000, RZ, 0xc0, !PT ;  /* 0x0001800004047812 */ /* 0x000fca00078ec0ff */
[----:B------:R-:W-:Y:S02]  /*10ea0*/  IMAD R0, R0, 0x10, R4 ;  /* 0x0000001000007824 */ /* 0x000fe400078e0204 */
[----:B------:R-:W-:Y:S02]  /*10eb0*/  IMAD.MOV.U32 R4, RZ, RZ, R68 ;  /* 0x000000ffff047224 */ /* 0x000fe400078e0044 */
[----:B------:R-:W-:Y:S02]  /*10ec0*/  IMAD.MOV.U32 R9, RZ, RZ, R65 ;  /* 0x000000ffff097224 */ /* 0x000fe400078e0041 */
[----:B------:R-:W-:Y:S02]  /*10ed0*/  IMAD.MOV.U32 R10, RZ, RZ, R105 ;  /* 0x000000ffff0a7224 */ /* 0x000fe400078e0069 */
[----:B------:R-:W-:Y:S02]  /*10ee0*/  IMAD.MOV.U32 R11, RZ, RZ, R101 ;  /* 0x000000ffff0b7224 */ /* 0x000fe400078e0065 */
[----:B------:R-:W-:-:S02]  /*10ef0*/  IMAD.MOV.U32 R12, RZ, RZ, R70 ;  /* 0x000000ffff0c7224 */ /* 0x000fc400078e0046 */
[----:B------:R-:W-:Y:S02]  /*10f00*/  IMAD.MOV.U32 R13, RZ, RZ, R66 ;  /* 0x000000ffff0d7224 */ /* 0x000fe400078e0042 */
        /* <DEDUP_REMOVED lines=20> */
[----:B------:R-:W-:Y:S01]  /*11050*/  IMAD.MOV.U32 R23, RZ, RZ, R77 ;  /* 0x000000ffff177224 */ /* 0x000fe200078e004d */
[C---:B------:R-:W-:Y:S02]  /*11060*/  LOP3.LUT R76, R0.reuse, 0x20, RZ, 0x3c, !PT ;  /* 0x00000020004c7812 */ /* 0x040fe400078e3cff */
[----:B------:R-:W-:Y:S01]  /*11070*/  LOP3.LUT R77, R0, 0x60, RZ, 0x3c, !PT ;  /* 0x00000060004d7812 */ /* 0x000fe200078e3cff */
[----:B------:R-:W-:Y:S01]  /*11080*/  BAR.SYNC.DEFER_BLOCKING 0x0 ;  /* 0x0000000000007b1d */ /* 0x000fe20000010000 */
[----:B--2---:R-:W-:-:S02]  /*11090*/  IMAD R2, R2, 0x2, R5 ;  /* 0x0000000202027824 */ /* 0x004fc400078e0205 */
[----:B------:R-:W-:-:S05]  /*110a0*/  IMAD.MOV.U32 R5, RZ, RZ, R64 ;  /* 0x000000ffff057224 */ /* 0x000fca00078e0040 */
[----:B------:R1:W-:Y:S04]  /*110b0*/  STS.128 [R2], R4 ;  /* 0x0000000402007388 */ /* 0x0003e80000000c00 */
[----:B------:R2:W-:Y:S04]  /*110c0*/  STS.128 [R2+0x1000], R8 ;  /* 0x0010000802007388 */ /* 0x0005e80000000c00 */
[----:B------:R2:W-:Y:S01]  /*110d0*/  STS.128 [R2+0x80], R12 ;  /* 0x0000800c02007388 */ /* 0x0005e20000000c00 */
[----:B-1----:R-:W-:Y:S02]  /*110e0*/  IMAD.MOV.U32 R4, RZ, RZ, R56 ;  /* 0x000000ffff047224 */ /* 0x002fe400078e0038 */
[----:B------:R-:W-:-:S02]  /*110f0*/  IMAD.MOV.U32 R5, RZ, RZ, R16 ;  /* 0x000000ffff057224 */ /* 0x000fc400078e0010 */
[----:B------:R-:W-:Y:S02]  /*11100*/  IMAD.MOV.U32 R6, RZ, RZ, R20 ;  /* 0x000000ffff067224 */ /* 0x000fe400078e0014 */
[----:B------:R-:W-:Y:S02]  /*11110*/  IMAD.MOV.U32 R7, RZ, RZ, R24 ;  /* 0x000000ffff077224 */ /* 0x000fe400078e0018 */
[----:B------:R-:W-:Y:S02]  /*11120*/  IMAD.MOV.U32 R24, RZ, RZ, R59 ;  /* 0x000000ffff187224 */ /* 0x000fe400078e003b */
[----:B--2---:R-:W-:Y:S01]  /*11130*/  IMAD.MOV.U32 R11, RZ, RZ, R40 ;  /* 0x000000ffff0b7224 */ /* 0x004fe200078e0028 */
[----:B------:R1:W-:Y:S01]  /*11140*/  STS.128 [R2+0x400], R4 ;  /* 0x0004000402007388 */ /* 0x0003e20000000c00 */
[----:B------:R-:W-:Y:S02]  /*11150*/  IMAD.MOV.U32 R8, RZ, RZ, R28 ;  /* 0x000000ffff087224 */ /* 0x000fe400078e001c */
[----:B------:R-:W-:Y:S01]  /*11160*/  IMAD.MOV.U32 R12, RZ, RZ, R30 ;  /* 0x000000ffff0c7224 */ /* 0x000fe200078e001e */
[----:B------:R2:W-:Y:S01]  /*11170*/  STS.128 [R2+0x1480], R24 ;  /* 0x0014801802007388 */ /* 0x0005e20000000c00 */
[----:B------:R-:W-:-:S02]  /*11180*/  IMAD.MOV.U32 R15, RZ, RZ, R42 ;  /* 0x000000ffff0f7224 */ /* 0x000fc400078e002a */
[----:B------:R-:W-:Y:S02]  /*11190*/  IMAD.MOV.U32 R40, RZ, RZ, R31 ;  /* 0x000000ffff287224 */ /* 0x000fe400078e001f */
[----:B------:R-:W-:Y:S02]  /*111a0*/  IMAD.MOV.U32 R9, RZ, RZ, R32 ;  /* 0x000000ffff097224 */ /* 0x000fe400078e0020 */
[----:B------:R-:W-:Y:S02]  /*111b0*/  IMAD.MOV.U32 R10, RZ, RZ, R36 ;  /* 0x000000ffff0a7224 */ /* 0x000fe400078e0024 */
[----:B------:R-:W-:Y:S02]  /*111c0*/  IMAD.MOV.U32 R13, RZ, RZ, R34 ;  /* 0x000000ffff0d7224 */ /* 0x000fe400078e0022 */
[----:B------:R-:W-:Y:S02]  /*111d0*/  IMAD.MOV.U32 R14, RZ, RZ, R38 ;  /* 0x000000ffff0e7224 */ /* 0x000fe400078e0026 */
[----:B-1----:R-:W-:-:S02]  /*111e0*/  IMAD.MOV.U32 R4, RZ, RZ, R29 ;  /* 0x000000ffff047224 */ /* 0x002fc400078e001d */
[----:B------:R-:W-:Y:S02]  /*111f0*/  IMAD.MOV.U32 R7, RZ, RZ, R41 ;  /* 0x000000ffff077224 */ /* 0x000fe400078e0029 */
[----:B------:R-:W-:Y:S02]  /*11200*/  IMAD.MOV.U32 R5, RZ, RZ, R33 ;  /* 0x000000ffff057224 */ /* 0x000fe400078e0021 */
[----:B------:R-:W-:Y:S02]  /*11210*/  IMAD.MOV.U32 R6, RZ, RZ, R37 ;  /* 0x000000ffff067224 */ /* 0x000fe400078e0025 */
[----:B------:R-:W-:Y:S02]  /*11220*/  IMAD.MOV.U32 R41, RZ, RZ, R35 ;  /* 0x000000ffff297224 */ /* 0x000fe400078e0023 */
[----:B------:R-:W-:Y:S02]  /*11230*/  IMAD.MOV.U32 R42, RZ, RZ, R39 ;  /* 0x000000ffff2a7224 */ /* 0x000fe400078e0027 */
[----:B------:R-:W-:-:S02]  /*11240*/  IMAD.MOV.U32 R16, RZ, RZ, R44 ;  /* 0x000000ffff107224 */ /* 0x000fc400078e002c */
[----:B------:R-:W-:Y:S02]  /*11250*/  IMAD.MOV.U32 R20, RZ, RZ, R45 ;  /* 0x000000ffff147224 */ /* 0x000fe400078e002d */
[----:B--2---:R-:W-:Y:S02]  /*11260*/  IMAD.MOV.U32 R24, RZ, RZ, R46 ;  /* 0x000000ffff187224 */ /* 0x004fe400078e002e */
[----:B------:R-:W-:Y:S02]  /*11270*/  IMAD.MOV.U32 R25, RZ, RZ, R98 ;  /* 0x000000ffff197224 */ /* 0x000fe400078e0062 */
[----:B------:R-:W-:Y:S02]  /*11280*/  IMAD.MOV.U32 R26, RZ, RZ, R90 ;  /* 0x000000ffff1a7224 */ /* 0x000fe400078e005a */
[----:B------:R-:W-:Y:S02]  /*11290*/  IMAD.MOV.U32 R27, RZ, RZ, R78 ;  /* 0x000000ffff1b7224 */ /* 0x000fe400078e004e */
[----:B------:R-:W-:-:S02]  /*112a0*/  IMAD.MOV.U32 R28, RZ, RZ, R47 ;  /* 0x000000ffff1c7224 */ /* 0x000fc400078e002f */
[----:B------:R-:W-:Y:S02]  /*112b0*/  IMAD.MOV.U32 R29, RZ, RZ, R99 ;  /* 0x000000ffff1d7224 */ /* 0x000fe400078e0063 */
[----:B------:R-:W-:Y:S02]  /*112c0*/  IMAD.MOV.U32 R30, RZ, RZ, R91 ;  /* 0x000000ffff1e7224 */ /* 0x000fe400078e005b */
[----:B------:R-:W-:Y:S01]  /*112d0*/  IMAD.MOV.U32 R31, RZ, RZ, R79 ;  /* 0x000000ffff1f7224 */ /* 0x000fe200078e004f */
[----:B------:R-:W-:Y:S04]  /*112e0*/  STS.128 [R2+0x1080], R100 ;  /* 0x0010806402007388 */ /* 0x000fe80000000c00 */
[----:B------:R-:W-:Y:S04]  /*112f0*/  STS.128 [R2+0x1400], R48 ;  /* 0x0014003002007388 */ /* 0x000fe80000000c00 */
[----:B------:R-:W-:Y:S04]  /*11300*/  STS.128 [R2+0x480], R52 ;  /* 0x0004803402007388 */ /* 0x000fe80000000c00 */
[----:B------:R-:W-:Y:S04]  /*11310*/  STS.128 [R2+0x800], R8 ;  /* 0x0008000802007388 */ /* 0x000fe80000000c00 */
[----:B------:R-:W-:Y:S04]  /*11320*/  STS.128 [R2+0x1800], R4 ;  /* 0x0018000402007388 */ /* 0x000fe80000000c00 */
[----:B------:R4:W-:Y:S04]  /*11330*/  STS.128 [R2+0x880], R12 ;  /* 0x0008800c02007388 */ /* 0x0009e80000000c00 */
[----:B------:R-:W-:Y:S04]  /*11340*/  STS.128 [R2+0x1880], R40 ;  /* 0x0018802802007388 */ /* 0x000fe80000000c00 */
[----:B------:R-:W-:Y:S04]  /*11350*/  STS.128 [R2+0xc00], R16 ;  /* 0x000c001002007388 */ /* 0x000fe80000000c00 */
[----:B------:R-:W-:Y:S04]  /*11360*/  STS.128 [R2+0x1c00], R20 ;  /* 0x001c001402007388 */ /* 0x000fe80000000c00 */
[----:B------:R1:W-:Y:S04]  /*11370*/  STS.128 [R2+0xc80], R24 ;  /* 0x000c801802007388 */ /* 0x0003e80000000c00 */
[----:B------:R2:W-:Y:S04]  /*11380*/  STS.128 [R2+0x1c80], R28 ;  /* 0x001c801c02007388 */ /* 0x0005e80000000c00 */
[----:B------:R-:W-:Y:S01]  /*11390*/  BAR.SYNC.DEFER_BLOCKING 0x0 ;  /* 0x0000000000007b1d */ /* 0x000fe20000010000 */
[----:B----4-:R-:W-:Y:S01]  /*113a0*/  LOP3.LUT R12, R80, R114, RZ, 0xfc, !PT ;  /* 0x00000072500c7212 */ /* 0x010fe200078efcff */
[----:B---3--:R-:W-:Y:S01]  /*113b0*/  IMAD R13, R3, c[0x0][0x194], RZ ;  /* 0x00006500030d7a24 */ /* 0x008fe200078e02ff */
[----:B------:R-:W-:-:S03]  /*113c0*/  LOP3.LUT R64, R0, 0x40, RZ, 0x3c, !PT ;  /* 0x0000004000407812 */ /* 0x000fc600078e3cff */
[----:B------:R-:W3:Y:S04]  /*113d0*/  LDS.128 R4, [R0] ;  /* 0x0000000000047984 */ /* 0x000ee80000000c00 */
[----:B------:R-:W4:Y:S01]  /*113e0*/  LDS.128 R8, [R76] ;  /* 0x000000004c087984 */ /* 0x000f220000000c00 */
[----:B------:R-:W-:Y:S01]  /*113f0*/  ISETP.GE.AND P0, PT, R3, c[0x0][0x178], PT ;  /* 0x00005e0003007a0c */ /* 0x000fe20003f06270 */
[C---:B-1----:R-:W-:Y:S01]  /*11400*/  IMAD R25, R12.reuse, c[0x0][0x198], RZ ;  /* 0x000066000c197a24 */ /* 0x042fe200078e02ff */
[----:B------:R-:W-:Y:S01]  /*11410*/  LEA R3, P1, R13, c[0x0][0x170], 0x2 ;  /* 0x00005c000d037a11 */ /* 0x000fe200078210ff */
[----:B------:R-:W1:Y:S01]  /*11420*/  LDS.128 R20, [R64] ;  /* 0x0000000040147984 */ /* 0x000e620000000c00 */
[----:B------:R-:W-:-:S03]  /*11430*/  ISETP.LT.AND P2, PT, R12, c[0x0][0x17c], !P0 ;  /* 0x00005f000c007a0c */ /* 0x000fc60004741270 */
[----:B------:R-:W1:Y:S01]  /*11440*/  LDS.128 R16, [R77] ;  /* 0x000000004d107984 */ /* 0x000e620000000c00 */
[----:B--2---:R-:W-:Y:S02]  /*11450*/  LEA.HI.X.SX32 R2, R13, c[0x0][0x174], 0x2, P1 ;  /* 0x00005d000d027a11 */ /* 0x004fe400008f16ff */
[----:B------:R-:W-:Y:S01]  /*11460*/  LOP3.LUT R24, R80, 0x2, R114, 0xfe, !PT ;  /* 0x0000000250187812 */ /* 0x000fe200078efe72 */
[----:B------:R-:W2:Y:S01]  /*11470*/  LDS.128 R12, [R0+0x2000] ;  /* 0x00200000000c7984 */ /* 0x000ea20000000c00 */
[----:B------:R-:W-:-:S03]  /*11480*/  LEA R28, P1, R25, R3, 0x2 ;  /* 0x00000003191c7211 */ /* 0x000fc600078210ff */
[C---:B------:R-:W-:Y:S01]  /*11490*/  IMAD R33, R24.reuse, c[0x0][0x198], RZ ;  /* 0x0000660018217a24 */ /* 0x040fe200078e02ff */
[-C--:B------:R-:W-:Y:S01]  /*114a0*/  LEA.HI.X.SX32 R29, R25, R2.reuse, 0x2, P1 ;  /* 0x00000002191d7211 */ /* 0x080fe200008f16ff */
[----:B------:R-:W-:Y:S01]  /*114b0*/  LDS.128 R36, [R64+0x2000] ;  /* 0x0020000040247984 */ /* 0x000fe20000000c00 */
[----:B------:R-:W-:Y:S02]  /*114c0*/  ISETP.LT.AND P1, PT, R24, c[0x0][0x17c], !P0 ;  /* 0x00005f0018007a0c */ /* 0x000fe40004721270 */
[C-C-:B------:R-:W-:Y:S01]  /*114d0*/  LOP3.LUT R32, R80.reuse, 0x4, R114.reuse, 0xfe, !PT ;  /* 0x0000000450207812 */ /* 0x140fe200078efe72 */
[----:B------:R-:W2:Y:S01]  /*114e0*/  LDS.128 R24, [R76+0x2000] ;  /* 0x002000004c187984 */ /* 0x000ea20000000c00 */
[--C-:B------:R-:W-:Y:S02]  /*114f0*/  LOP3.LUT R31, R80, 0x6, R114.reuse, 0xfe, !PT ;  /* 0x00000006501f7812 */ /* 0x100fe400078efe72 */
[CC--:B------:R-:W-:Y:S01]  /*11500*/  LEA R40, P4, R33.reuse, R3.reuse, 0x2 ;  /* 0x0000000321287211 */ /* 0x0c0fe200078810ff */
[----:B------:R-:W-:Y:S01]  /*11510*/  LDS.128 R48, [R64+0x4000] ;  /* 0x0040000040307984 */ /* 0x000fe20000000c00 */
[C---:B------:R-:W-:Y:S01]  /*11520*/  ISETP.LT.AND P3, PT, R32.reuse, c[0x0][0x17c], !P0 ;  /* 0x00005f0020007a0c */ /* 0x040fe20004761270 */
[----:B------:R-:W-:Y:S01]  /*11530*/  IMAD R32, R32, c[0x0][0x198], RZ ;  /* 0x0000660020207a24 */ /* 0x000fe200078e02ff */
[----:B------:R-:W-:Y:S01]  /*11540*/  LEA.HI.X.SX32 R41, R33, R2, 0x2, P4 ;  /* 0x0000000221297211 */ /* 0x000fe200020f16ff */
[----:B------:R-:W-:Y:S04]  /*11550*/  LDS.128 R52, [R0+0x6000] ;  /* 0x0060000000347984 */ /* 0x000fe80000000c00 */
[----:B---3--:R3:W-:Y:S01]  /*11560*/  @P2 STG.E [R28.64], R4 ;  /* 0x000000041c002986 */ /* 0x0087e2000c10190a */
[C---:B------:R-:W-:Y:S01]  /*11570*/  ISETP.LT.AND P2, PT, R31.reuse, c[0x0][0x17c], !P0 ;  /* 0x00005f001f007a0c */ /* 0x040fe20004741270 */
[----:B------:R-:W-:Y:S01]  /*11580*/  IMAD R31, R31, c[0x0][0x198], RZ ;  /* 0x000066001f1f7a24 */ /* 0x000fe200078e02ff */
[----:B------:R-:W-:Y:S01]  /*11590*/  LOP3.LUT R30, R80, 0x8, R114, 0xfe, !PT ;  /* 0x00000008501e7812 */ /* 0x000fe200078efe72 */
[----:B----4-:R4:W-:Y:S01]  /*115a0*/  @P1 STG.E [R40.64], R8 ;  /* 0x0000000828001986 */ /* 0x0109e2000c10190a */
[----:B------:R-:W-:-:S02]  /*115b0*/  LEA R42, P5, R32, R3, 0x2 ;  /* 0x00000003202a7211 */ /* 0x000fc400078a10ff */
[C---:B------:R-:W-:Y:S01]  /*115c0*/  LEA R44, P1, R31.reuse, R3, 0x2 ;  /* 0x000000031f2c7211 */ /* 0x040fe200078210ff */
[----:B------:R-:W-:Y:S01]  /*115d0*/  IMAD R47, R30, c[0x0][0x198], RZ ;  /* 0x000066001e2f7a24 */ /* 0x000fe200078e02ff */
[-C--:B------:R-:W-:Y:S01]  /*115e0*/  LEA.HI.X.SX32 R43, R32, R2.reuse, 0x2, P5 ;  /* 0x00000002202b7211 */ /* 0x080fe200028f16ff */
[----:B------:R-:W-:Y:S01]  /*115f0*/  LDS.128 R64, [R64+0x6000] ;  /* 0x0060000040407984 */ /* 0x000fe20000000c00 */
[----:B------:R-:W-:Y:S02]  /*11600*/  ISETP.LT.AND P4, PT, R30, c[0x0][0x17c], !P0 ;  /* 0x00005f001e007a0c */ /* 0x000fe40004781270 */
[----:B------:R-:W-:Y:S01]  /*11610*/  LEA.HI.X.SX32 R45, R31, R2, 0x2, P1 ;  /* 0x000000021f2d7211 */ /* 0x000fe200008f16ff */
[----:B------:R-:W2:Y:S04]  /*11620*/  LDS.128 R32, [R77+0x2000] ;  /* 0x002000004d207984 */ /* 0x000ea80000000c00 */
[----:B------:R-:W2:Y:S01]  /*11630*/  LDS.128 R28, [R0+0x4000] ;  /* 0x00400000001c7984 */ /* 0x000ea20000000c00 */
[----:B---3--:R-:W-:-:S02]  /*11640*/  LOP3.LUT R4, R80, 0xa, R114, 0xfe, !PT ;  /* 0x0000000a50047812 */ /* 0x008fc400078efe72 */
[----:B------:R-:W-:-:S03]  /*11650*/  LEA R46, P5, R47, R3, 0x2 ;  /* 0x000000032f2e7211 */ /* 0x000fc600078a10ff */
[----:B----4-:R-:W-:Y:S01]  /*11660*/  IMAD R41, R4, c[0x0][0x198], RZ ;  /* 0x0000660004297a24 */ /* 0x010fe200078e02ff */
[----:B-1----:R1:W-:Y:S01]  /*11670*/  @P3 STG.E [R42.64], R20 ;  /* 0x000000142a003986 */ /* 0x0023e2000c10190a */
[----:B------:R-:W-:-:S03]  /*11680*/  LOP3.LUT R40, R80, 0xc, R114, 0xfe, !PT ;  /* 0x0000000c50287812 */ /* 0x000fc600078efe72 */
[----:B------:R3:W-:Y:S01]  /*11690*/  @P2 STG.E [R44.64], R16 ;  /* 0x000000102c002986 */ /* 0x0007e2000c10190a */
[----:B------:R-:W-:Y:S02]  /*116a0*/  LEA R56, P2, R41, R3, 0x2 ;  /* 0x0000000329387211 */ /* 0x000fe400078410ff */
[-C--:B------:R-:W-:Y:S02]  /*116b0*/  LEA.HI.X.SX32 R47, R47, R2.reuse, 0x2, P5 ;  /* 0x000000022f2f7211 */ /* 0x080fe400028f16ff */
[----:B------:R-:W-:Y:S02]  /*116c0*/  ISETP.LT.AND P5, PT, R4, c[0x0][0x17c], !P0 ;  /* 0x00005f0004007a0c */ /* 0x000fe400047a1270 */
[C---:B------:R-:W-:Y:S01]  /*116d0*/  ISETP.LT.AND P1, PT, R40.reuse, c[0x0][0x17c], !P0 ;  /* 0x00005f0028007a0c */ /* 0x040fe20004721270 */
[----:B-1----:R-:W-:Y:S01]  /*116e0*/  IMAD R20, R40, c[0x0][0x198], RZ ;  /* 0x0000660028147a24 */ /* 0x002fe200078e02ff */
[----:B------:R-:W-:Y:S01]  /*116f0*/  LEA.HI.X.SX32 R57, R41, R2, 0x2, P2 ;  /* 0x0000000229397211 */ /* 0x000fe200010f16ff */
[----:B--2---:R1:W-:Y:S01]  /*11700*/  @P4 STG.E [R46.64], R12 ;  /* 0x0000000c2e004986 */ /* 0x0043e2000c10190a */
[----:B------:R-:W-:-:S03]  /*11710*/  LOP3.LUT R8, R80, 0xe, R114, 0xfe, !PT ;  /* 0x0000000e50087812 */ /* 0x000fc600078efe72 */
[----:B------:R-:W2:Y:S01]  /*11720*/  LDS.128 R40, [R76+0x4000] ;  /* 0x004000004c287984 */ /* 0x000ea20000000c00 */
[----:B------:R-:W-:-:S03]  /*11730*/  LOP3.LUT R4, R80, 0x10, R114, 0xfe, !PT ;  /* 0x0000001050047812 */ /* 0x000fc600078efe72 */
[----:B------:R-:W4:Y:S01]  /*11740*/  LDS.128 R44, [R77+0x4000] ;  /* 0x004000004d2c7984 */ /* 0x000f220000000c00 */
[C---:B------:R-:W-:Y:S01]  /*11750*/  ISETP.LT.AND P2, PT, R8.reuse, c[0x0][0x17c], !P0 ;  /* 0x00005f0008007a0c */ /* 0x040fe20004741270 */
[----:B------:R-:W-:Y:S01]  /*11760*/  IMAD R8, R8, c[0x0][0x198], RZ ;  /* 0x0000660008087a24 */ /* 0x000fe200078e02ff */
[C---:B------:R-:W-:Y:S01]  /*11770*/  ISETP.LT.AND P3, PT, R4.reuse, c[0x0][0x17c], !P0 ;  /* 0x00005f0004007a0c */ /* 0x040fe20004761270 */
[----:B------:R-:W-:Y:S01]  /*11780*/  IMAD R4, R4, c[0x0][0x198], RZ ;  /* 0x0000660004047a24 */ /* 0x000fe200078e02ff */
[-C--:B------:R-:W-:Y:S01]  /*11790*/  LEA R58, P4, R20, R3.reuse, 0x2 ;  /* 0x00000003143a7211 */ /* 0x080fe200078810ff */
[----:B------:R-:W-:Y:S01]  /*117a0*/  @P5 STG.E [R56.64], R24 ;  /* 0x0000001838005986 */ /* 0x000fe2000c10190a */
[-C--:B------:R-:W-:Y:S02]  /*117b0*/  LEA R60, P5, R8, R3.reuse, 0x2 ;  /* 0x00000003083c7211 */ /* 0x080fe400078a10ff */
[----:B------:R-:W-:Y:S02]  /*117c0*/  LEA R62, P6, R4, R3, 0x2 ;  /* 0x00000003043e7211 */ /* 0x000fe400078c10ff */
[----:B------:R-:W-:-:S02]  /*117d0*/  LEA.HI.X.SX32 R59, R20, R2, 0x2, P4 ;  /* 0x00000002143b7211 */ /* 0x000fc400020f16ff */
[-C--:B------:R-:W-:Y:S02]  /*117e0*/  LEA.HI.X.SX32 R61, R8, R2.reuse, 0x2, P5 ;  /* 0x00000002083d7211 */ /* 0x080fe400028f16ff */
[----:B------:R-:W-:Y:S01]  /*117f0*/  LEA.HI.X.SX32 R63, R4, R2, 0x2, P6 ;  /* 0x00000002043f7211 */ /* 0x000fe200030f16ff */
[----:B------:R-:W-:Y:S01]  /*11800*/  @P1 STG.E [R58.64], R36 ;  /* 0x000000243a001986 */ /* 0x000fe2000c10190a */
[C-C-:B---3--:R-:W-:Y:S02]  /*11810*/  LOP3.LUT R16, R80.reuse, 0x12, R114.reuse, 0xfe, !PT ;  /* 0x0000001250107812 */ /* 0x148fe400078efe72 */
[----:B-1----:R-:W-:Y:S01]  /*11820*/  LOP3.LUT R12, R80, 0x14, R114, 0xfe, !PT ;  /* 0x00000014500c7812 */ /* 0x002fe200078efe72 */
[----:B------:R-:W1:Y:S01]  /*11830*/  LDS.128 R56, [R76+0x6000] ;  /* 0x006000004c387984 */ /* 0x000e620000000c00 */
[----:B------:R-:W-:-:S03]  /*11840*/  ISETP.LT.AND P4, PT, R16, c[0x0][0x17c], !P0 ;  /* 0x00005f0010007a0c */ /* 0x000fc60004781270 */
[----:B------:R-:W-:Y:S01]  /*11850*/  @P2 STG.E [R60.64], R32 ;  /* 0x000000203c002986 */ /* 0x000fe2000c10190a */
[--C-:B------:R-:W-:Y:S01]  /*11860*/  LOP3.LUT R8, R80, 0x16, R114.reuse, 0xfe, !PT ;  /* 0x0000001650087812 */ /* 0x100fe200078efe72 */
[----:B------:R-:W-:Y:S02]  /*11870*/  IMAD R16, R16, c[0x0][0x198], RZ ;  /* 0x0000660010107a24 */ /* 0x000fe400078e02ff */
[----:B------:R-:W-:Y:S01]  /*11880*/  @P3 STG.E [R62.64], R28 ;  /* 0x0000001c3e003986 */ /* 0x000fe2000c10190a */
[C---:B------:R-:W-:Y:S01]  /*11890*/  ISETP.LT.AND P3, PT, R12.reuse, c[0x0][0x17c], !P0 ;  /* 0x00005f000c007a0c */ /* 0x040fe20004761270 */
[----:B------:R-:W-:Y:S01]  /*118a0*/  IMAD R12, R12, c[0x0][0x198], RZ ;  /* 0x000066000c0c7a24 */ /* 0x000fe200078e02ff */
[----:B------:R-:W-:Y:S01]  /*118b0*/  LOP3.LUT R4, R80, 0x18, R114, 0xfe, !PT ;  /* 0x0000001850047812 */ /* 0x000fe200078efe72 */
[----:B------:R-:W3:Y:S01]  /*118c0*/  LDS.128 R60, [R77+0x6000] ;  /* 0x006000004d3c7984 */ /* 0x000ee20000000c00 */
[C---:B------:R-:W-:Y:S01]  /*118d0*/  ISETP.LT.AND P2, PT, R8.reuse, c[0x0][0x17c], !P0 ;  /* 0x00005f0008007a0c */ /* 0x040fe20004741270 */
[----:B------:R-:W-:Y:S01]  /*118e0*/  IMAD R8, R8, c[0x0][0x198], RZ ;  /* 0x0000660008087a24 */ /* 0x000fe200078e02ff */
[C---:B------:R-:W-:Y:S01]  /*118f0*/  ISETP.LT.AND P1, PT, R4.reuse, c[0x0][0x17c], !P0 ;  /* 0x00005f0004007a0c */ /* 0x040fe20004721270 */
[----:B------:R-:W-:Y:S01]  /*11900*/  IMAD R4, R4, c[0x0][0x198], RZ ;  /* 0x0000660004047a24 */ /* 0x000fe200078e02ff */
[----:B------:R-:W-:-:S02]  /*11910*/  LEA R68, P6, R16, R3, 0x2 ;  /* 0x0000000310447211 */ /* 0x000fc400078c10ff */
[-C--:B------:R-:W-:Y:S02]  /*11920*/  LEA R70, P5, R12, R3.reuse, 0x2 ;  /* 0x000000030c467211 */ /* 0x080fe400078a10ff */
[-C--:B------:R-:W-:Y:S02]  /*11930*/  LEA.HI.X.SX32 R69, R16, R2.reuse, 0x2, P6 ;  /* 0x0000000210457211 */ /* 0x080fe400030f16ff */
[-C--:B------:R-:W-:Y:S02]  /*11940*/  LEA.HI.X.SX32 R71, R12, R2.reuse, 0x2, P5 ;  /* 0x000000020c477211 */ /* 0x080fe400028f16ff */
[-C--:B------:R-:W-:Y:S02]  /*11950*/  LEA R72, P6, R8, R3.reuse, 0x2 ;  /* 0x0000000308487211 */ /* 0x080fe400078c10ff */
[----:B------:R-:W-:Y:S02]  /*11960*/  LEA R74, P5, R4, R3, 0x2 ;  /* 0x00000003044a7211 */ /* 0x000fe400078a10ff */
[----:B------:R-:W-:-:S02]  /*11970*/  LEA.HI.X.SX32 R73, R8, R2, 0x2, P6 ;  /* 0x0000000208497211 */ /* 0x000fc400030f16ff */
[----:B------:R-:W-:Y:S02]  /*11980*/  LEA.HI.X.SX32 R75, R4, R2, 0x2, P5 ;  /* 0x00000002044b7211 */ /* 0x000fe400028f16ff */
[C-C-:B------:R-:W-:Y:S01]  /*11990*/  LOP3.LUT R4, R80.reuse, 0x1a, R114.reuse, 0xfe, !PT ;  /* 0x0000001a50047812 */ /* 0x140fe200078efe72 */
[----:B--2---:R2:W-:Y:S01]  /*119a0*/  @P4 STG.E [R68.64], R40 ;  /* 0x0000002844004986 */ /* 0x0045e2000c10190a */
[----:B------:R-:W-:-:S03]  /*119b0*/  LOP3.LUT R0, R80, 0x1c, R114, 0xfe, !PT ;  /* 0x0000001c50007812 */ /* 0x000fc600078efe72 */
[----:B------:R-:W-:Y:S01]  /*119c0*/  @P3 STG.E [R70.64], R48 ;  /* 0x0000003046003986 */ /* 0x000fe2000c10190a */
[----:B------:R-:W-:-:S03]  /*119d0*/  IMAD R8, R4, c[0x0][0x198], RZ ;  /* 0x0000660004087a24 */ /* 0x000fc600078e02ff */
[----:B----4-:R4:W-:Y:S01]  /*119e0*/  @P2 STG.E [R72.64], R44 ;  /* 0x0000002c48002986 */ /* 0x0109e2000c10190a */
[----:B------:R-:W-:Y:S02]  /*119f0*/  ISETP.LT.AND P2, PT, R4, c[0x0][0x17c], !P0 ;  /* 0x00005f0004007a0c */ /* 0x000fe40004741270 */
[--C-:B------:R-:W-:Y:S01]  /*11a00*/  LOP3.LUT R4, R80, 0x1e, R114.reuse, 0xfe, !PT ;  /* 0x0000001e50047812 */ /* 0x100fe200078efe72 */
[----:B------:R1:W-:Y:S01]  /*11a10*/  @P1 STG.E [R74.64], R52 ;  /* 0x000000344a001986 */ /* 0x0003e2000c10190a */
[C---:B------:R-:W-:Y:S01]  /*11a20*/  ISETP.LT.AND P3, PT, R0.reuse, c[0x0][0x17c], !P0 ;  /* 0x00005f0000007a0c */ /* 0x040fe20004761270 */
[----:B------:R-:W-:Y:S01]  /*11a30*/  IMAD R12, R0, c[0x0][0x198], RZ ;  /* 0x00006600000c7a24 */ /* 0x000fe200078e02ff */
[----:B--2---:R-:W-:Y:S02]  /*11a40*/  LEA R68, P1, R8, R3, 0x2 ;  /* 0x0000000308447211 */ /* 0x004fe400078210ff */
[C---:B------:R-:W-:Y:S01]  /*11a50*/  ISETP.LT.AND P4, PT, R4.reuse, c[0x0][0x17c], !P0 ;  /* 0x00005f0004007a0c */ /* 0x040fe20004781270 */
[----:B------:R-:W-:Y:S01]  /*11a60*/  IMAD R4, R4, c[0x0][0x198], RZ ;  /* 0x0000660004047a24 */ /* 0x000fe200078e02ff */
[----:B------:R-:W-:-:S02]  /*11a70*/  LOP3.LUT R0, R80, 0x20, R114, 0xfe, !PT ;  /* 0x0000002050007812 */ /* 0x000fc400078efe72 */
[-C--:B------:R-:W-:Y:S02]  /*11a80*/  LEA.HI.X.SX32 R69, R8, R2.reuse, 0x2, P1 ;  /* 0x0000000208457211 */ /* 0x080fe400008f16ff */
[C---:B------:R-:W-:Y:S01]  /*11a90*/  ISETP.LT.AND P1, PT, R0.reuse, c[0x0][0x17c], !P0 ;  /* 0x00005f0000007a0c */ /* 0x040fe20004721270 */
[----:B------:R-:W-:Y:S01]  /*11aa0*/  IMAD R0, R0, c[0x0][0x198], RZ ;  /* 0x0000660000007a24 */ /* 0x000fe200078e02ff */
[-C--:B----4-:R-:W-:Y:S01]  /*11ab0*/  LEA R72, P6, R4, R3.reuse, 0x2 ;  /* 0x0000000304487211 */ /* 0x090fe200078c10ff */
[----:B-1----:R1:W-:Y:S01]  /*11ac0*/  @P2 STG.E [R68.64], R56 ;  /* 0x0000003844002986 */ /* 0x0023e2000c10190a */
[-C--:B------:R-:W-:Y:S02]  /*11ad0*/  LEA R70, P5, R12, R3.reuse, 0x2 ;  /* 0x000000030c467211 */ /* 0x080fe400078a10ff */
[----:B------:R-:W-:Y:S02]  /*11ae0*/  LEA.HI.X.SX32 R73, R4, R2, 0x2, P6 ;  /* 0x0000000204497211 */ /* 0x000fe400030f16ff */
[----:B------:R-:W-:-:S02]  /*11af0*/  LEA R74, P2, R0, R3, 0x2 ;  /* 0x00000003004a7211 */ /* 0x000fc400078410ff */
[--C-:B------:R-:W-:Y:S02]  /*11b00*/  LOP3.LUT R4, R80, 0x22, R114.reuse, 0xfe, !PT ;  /* 0x0000002250047812 */ /* 0x100fe400078efe72 */
[-C--:B------:R-:W-:Y:S02]  /*11b10*/  LEA.HI.X.SX32 R71, R12, R2.reuse, 0x2, P5 ;  /* 0x000000020c477211 */ /* 0x080fe400028f16ff */
[----:B------:R-:W-:Y:S01]  /*11b20*/  LEA.HI.X.SX32 R75, R0, R2, 0x2, P2 ;  /* 0x00000002004b7211 */ /* 0x000fe200010f16ff */
[----:B------:R-:W-:Y:S01]  /*11b30*/  IMAD R8, R4, c[0x0][0x198], RZ ;  /* 0x0000660004087a24 */ /* 0x000fe200078e02ff */
[----:B------:R-:W-:Y:S01]  /*11b40*/  LOP3.LUT R0, R80, 0x24, R114, 0xfe, !PT ;  /* 0x0000002450007812 */ /* 0x000fe200078efe72 */
[----:B------:R2:W-:Y:S01]  /*11b50*/  @P3 STG.E [R70.64], R64 ;  /* 0x0000004046003986 */ /* 0x0005e2000c10190a */
[----:B------:R-:W-:-:S03]  /*11b60*/  ISETP.LT.AND P2, PT, R4, c[0x0][0x17c], !P0 ;  /* 0x00005f0004007a0c */ /* 0x000fc60004741270 */
[----:B---3--:R3:W-:Y:S01]  /*11b70*/  @P4 STG.E [R72.64], R60 ;  /* 0x0000003c48004986 */ /* 0x0087e2000c10190a */
[--C-:B------:R-:W-:Y:S01]  /*11b80*/  LOP3.LUT R4, R80, 0x26, R114.reuse, 0xfe, !PT ;  /* 0x0000002650047812 */ /* 0x100fe200078efe72 */
[C---:B------:R-:W-:Y:S01]  /*11b90*/  IMAD R12, R0.reuse, c[0x0][0x198], RZ ;  /* 0x00006600000c7a24 */ /* 0x040fe200078e02ff */
[----:B------:R-:W-:Y:S01]  /*11ba0*/  ISETP.LT.AND P3, PT, R0, c[0x0][0x17c], !P0 ;  /* 0x00005f0000007a0c */ /* 0x000fe20004761270 */
[----:B------:R4:W-:Y:S01]  /*11bb0*/  @P1 STG.E [R74.64], R5 ;  /* 0x000000054a001986 */ /* 0x0009e2000c10190a */
[-C--:B-1----:R-:W-:Y:S02]  /*11bc0*/  LEA R68, P1, R8, R3.reuse, 0x2 ;  /* 0x0000000308447211 */ /* 0x082fe400078210ff */
[----:B------:R-:W-:Y:S01]  /*11bd0*/  LOP3.LUT R0, R80, 0x28, R114, 0xfe, !PT ;  /* 0x0000002850007812 */ /* 0x000fe200078efe72 */
[----:B------:R-:W-:Y:S01]  /*11be0*/  IMAD R16, R4, c[0x0][0x198], RZ ;  /* 0x0000660004107a24 */ /* 0x000fe200078e02ff */
[----:B------:R-:W-:Y:S02]  /*11bf0*/  LEA.HI.X.SX32 R69, R8, R2, 0x2, P1 ;  /* 0x0000000208457211 */ /* 0x000fe400008f16ff */
[C---:B------:R-:W-:Y:S01]  /*11c00*/  ISETP.LT.AND P1, PT, R0.reuse, c[0x0][0x17c], !P0 ;  /* 0x00005f0000007a0c */ /* 0x040fe20004721270 */
[----:B------:R-:W-:Y:S01]  /*11c10*/  IMAD R0, R0, c[0x0][0x198], RZ ;  /* 0x0000660000007a24 */ /* 0x000fe200078e02ff */
[----:B------:R-:W-:Y:S01]  /*11c20*/  ISETP.LT.AND P4, PT, R4, c[0x0][0x17c], !P0 ;  /* 0x00005f0004007a0c */ /* 0x000fe20004781270 */
[----:B------:R1:W-:Y:S01]  /*11c30*/  @P2 STG.E [R68.64], R9 ;  /* 0x0000000944002986 */ /* 0x0003e2000c10190a */
[----:B--2---:R-:W-:-:S02]  /*11c40*/  LEA R70, P5, R12, R3, 0x2 ;  /* 0x000000030c467211 */ /* 0x004fc400078a10ff */
[-C--:B------:R-:W-:Y:S02]  /*11c50*/  LEA R4, P6, R16, R3.reuse, 0x2 ;  /* 0x0000000310047211 */ /* 0x080fe400078c10ff */
[----:B---3--:R-:W-:Y:S02]  /*11c60*/  LEA R72, P2, R0, R3, 0x2 ;  /* 0x0000000300487211 */ /* 0x008fe400078410ff */
[----:B------:R-:W-:Y:S02]  /*11c70*/  LOP3.LUT R8, R80, 0x2a, R114, 0xfe, !PT ;  /* 0x0000002a50087812 */ /* 0x000fe400078efe72 */
[-C--:B------:R-:W-:Y:S02]  /*11c80*/  LEA.HI.X.SX32 R71, R12, R2.reuse, 0x2, P5 ;  /* 0x000000020c477211 */ /* 0x080fe400028f16ff */
[-C--:B----4-:R-:W-:Y:S01]  /*11c90*/  LEA.HI.X.SX32 R5, R16, R2.reuse, 0x2, P6 ;  /* 0x0000000210057211 */ /* 0x090fe200030f16ff */
[----:B------:R-:W-:Y:S01]  /*11ca0*/  IMAD R12, R8, c[0x0][0x198], RZ ;  /* 0x00006600080c7a24 */ /* 0x000fe200078e02ff */
[----:B------:R-:W-:-:S02]  /*11cb0*/  LEA.HI.X.SX32 R73, R0, R2, 0x2, P2 ;  /* 0x0000000200497211 */ /* 0x000fc400010f16ff */
[--C-:B------:R-:W-:Y:S01]  /*11cc0*/  LOP3.LUT R0, R80, 0x2c, R114.reuse, 0xfe, !PT ;  /* 0x0000002c50007812 */ /* 0x100fe200078efe72 */
[----:B------:R-:W-:Y:S01]  /*11cd0*/  @P3 STG.E [R70.64], R21 ;  /* 0x0000001546003986 */ /* 0x000fe2000c10190a */
[----:B------:R-:W-:Y:S02]  /*11ce0*/  ISETP.LT.AND P2, PT, R8, c[0x0][0x17c], !P0 ;  /* 0x00005f0008007a0c */ /* 0x000fe40004741270 */
[----:B-1----:R-:W-:Y:S01]  /*11cf0*/  LOP3.LUT R9, R80, 0x2e, R114, 0xfe, !PT ;  /* 0x0000002e50097812 */ /* 0x002fe200078efe72 */
[----:B------:R1:W-:Y:S01]  /*11d00*/  @P4 STG.E [R4.64], R17 ;  /* 0x0000001104004986 */ /* 0x0003e2000c10190a */
[C---:B------:R-:W-:Y:S01]  /*11d10*/  ISETP.LT.AND P3, PT, R0.reuse, c[0x0][0x17c], !P0 ;  /* 0x00005f0000007a0c */ /* 0x040fe20004761270 */
[----:B------:R-:W-:Y:S02]  /*11d20*/  IMAD R16, R0, c[0x0][0x198], RZ ;  /* 0x0000660000107a24 */ /* 0x000fe400078e02ff */
[----:B------:R2:W-:Y:S01]  /*11d30*/  @P1 STG.E [R72.64], R13 ;  /* 0x0000000d48001986 */ /* 0x0005e2000c10190a */
[----:B------:R-:W-:-:S02]  /*11d40*/  LEA R8, P1, R12, R3, 0x2 ;  /* 0x000000030c087211 */ /* 0x000fc400078210ff */
[----:B------:R-:W-:Y:S02]  /*11d50*/  LOP3.LUT R0, R80, 0x30, R114, 0xfe, !PT ;  /* 0x0000003050007812 */ /* 0x000fe400078efe72 */
[C---:B------:R-:W-:Y:S01]  /*11d60*/  ISETP.LT.AND P4, PT, R9.reuse, c[0x0][0x17c], !P0 ;  /* 0x00005f0009007a0c */ /* 0x040fe20004781270 */
[----:B-1----:R-:W-:Y:S01]  /*11d70*/  IMAD R17, R9, c[0x0][0x198], RZ ;  /* 0x0000660009117a24 */ /* 0x002fe200078e02ff */
[----:B------:R-:W-:Y:S02]  /*11d80*/  LEA.HI.X.SX32 R9, R12, R2, 0x2, P1 ;  /* 0x000000020c097211 */ /* 0x000fe400008f16ff */
[C---:B------:R-:W-:Y:S01]  /*11d90*/  ISETP.LT.AND P1, PT, R0.reuse, c[0x0][0x17c], !P0 ;  /* 0x00005f0000007a0c */ /* 0x040fe20004721270 */
[----:B------:R-:W-:Y:S01]  /*11da0*/  IMAD R0, R0, c[0x0][0x198], RZ ;  /* 0x0000660000007a24 */ /* 0x000fe200078e02ff */
[-C--:B------:R-:W-:Y:S01]  /*11db0*/  LEA R4, P5, R16, R3.reuse, 0x2 ;  /* 0x0000000310047211 */ /* 0x080fe200078a10ff */
[----:B------:R1:W-:Y:S01]  /*11dc0*/  @P2 STG.E [R8.64], R25 ;  /* 0x0000001908002986 */ /* 0x0003e2000c10190a */
[----:B------:R-:W-:-:S02]  /*11dd0*/  LEA R12, P6, R17, R3, 0x2 ;  /* 0x00000003110c7211 */ /* 0x000fc400078c10ff */
[-C--:B------:R-:W-:Y:S02]  /*11de0*/  LEA.HI.X.SX32 R5, R16, R2.reuse, 0x2, P5 ;  /* 0x0000000210057211 */ /* 0x080fe400028f16ff */
[----:B------:R-:W-:Y:S02]  /*11df0*/  LEA R16, P2, R0, R3, 0x2 ;  /* 0x0000000300107211 */ /* 0x000fe400078410ff */
[--C-:B------:R-:W-:Y:S02]  /*11e00*/  LOP3.LUT R20, R80, 0x32, R114.reuse, 0xfe, !PT ;  /* 0x0000003250147812 */ /* 0x100fe400078efe72 */
[-C--:B--2---:R-:W-:Y:S02]  /*11e10*/  LEA.HI.X.SX32 R13, R17, R2.reuse, 0x2, P6 ;  /* 0x00000002110d7211 */ /* 0x084fe400030f16ff */
[----:B------:R-:W-:Y:S02]  /*11e20*/  LEA.HI.X.SX32 R17, R0, R2, 0x2, P2 ;  /* 0x0000000200117211 */ /* 0x000fe400010f16ff */
[C---:B------:R-:W-:Y:S01]  /*11e30*/  ISETP.LT.AND P2, PT, R20.reuse, c[0x0][0x17c], !P0 ;  /* 0x00005f0014007a0c */ /* 0x040fe20004741270 */
[----:B------:R-:W-:Y:S01]  /*11e40*/  IMAD R20, R20, c[0x0][0x198], RZ ;  /* 0x0000660014147a24 */ /* 0x000fe200078e02ff */
[C-C-:B------:R-:W-:Y:S01]  /*11e50*/  LOP3.LUT R0, R80.reuse, 0x34, R114.reuse, 0xfe, !PT ;  /* 0x0000003450007812 */ /* 0x140fe200078efe72 */
[----:B------:R2:W-:Y:S01]  /*11e60*/  @P3 STG.E [R4.64], R37 ;  /* 0x0000002504003986 */ /* 0x0005e2000c10190a */
[----:B-1----:R-:W-:-:S03]  /*11e70*/  LOP3.LUT R8, R80, 0x36, R114, 0xfe, !PT ;  /* 0x0000003650087812 */ /* 0x002fc600078efe72 */
[----:B------:R1:W-:Y:S01]  /*11e80*/  @P4 STG.E [R12.64], R33 ;  /* 0x000000210c004986 */ /* 0x0003e2000c10190a */
[C---:B------:R-:W-:Y:S01]  /*11e90*/  ISETP.LT.AND P3, PT, R0.reuse, c[0x0][0x17c], !P0 ;  /* 0x00005f0000007a0c */ /* 0x040fe20004761270 */
[----:B------:R-:W-:Y:S02]  /*11ea0*/  IMAD R9, R0, c[0x0][0x198], RZ ;  /* 0x0000660000097a24 */ /* 0x000fe400078e02ff */
[----:B------:R3:W-:Y:S01]  /*11eb0*/  @P1 STG.E [R16.64], R29 ;  /* 0x0000001d10001986 */ /* 0x0007e2000c10190a */
[----:B------:R-:W-:Y:S02]  /*11ec0*/  LOP3.LUT R0, R80, 0x38, R114, 0xfe, !PT ;  /* 0x0000003850007812 */ /* 0x000fe400078efe72 */
[----:B--2---:R-:W-:-:S04]  /*11ed0*/  LEA R4, P1, R20, R3, 0x2 ;  /* 0x0000000314047211 */ /* 0x004fc800078210ff */
[----:B------:R-:W-:Y:S01]  /*11ee0*/  LEA.HI.X.SX32 R5, R20, R2, 0x2, P1 ;  /* 0x0000000214057211 */ /* 0x000fe200008f16ff */
[----:B-1----:R-:W-:Y:S01]  /*11ef0*/  IMAD R13, R8, c[0x0][0x198], RZ ;  /* 0x00006600080d7a24 */ /* 0x002fe200078e02ff */
[C---:B------:R-:W-:Y:S01]  /*11f00*/  ISETP.LT.AND P1, PT, R0.reuse, c[0x0][0x17c], !P0 ;  /* 0x00005f0000007a0c */ /* 0x040fe20004721270 */
[----:B------:R-:W-:Y:S01]  /*11f10*/  IMAD R0, R0, c[0x0][0x198], RZ ;  /* 0x0000660000007a24 */ /* 0x000fe200078e02ff */
[----:B------:R-:W-:Y:S01]  /*11f20*/  ISETP.LT.AND P4, PT, R8, c[0x0][0x17c], !P0 ;  /* 0x00005f0008007a0c */ /* 0x000fe20004781270 */
[----:B------:R1:W-:Y:S01]  /*11f30*/  @P2 STG.E [R4.64], R41 ;  /* 0x0000002904002986 */ /* 0x0003e2000c10190a */
[-C--:B------:R-:W-:Y:S02]  /*11f40*/  LEA R8, P5, R9, R3.reuse, 0x2 ;  /* 0x0000000309087211 */ /* 0x080fe400078a10ff */
[-C--:B------:R-:W-:Y:S02]  /*11f50*/  LEA R12, P6, R13, R3.reuse, 0x2 ;  /* 0x000000030d0c7211 */ /* 0x080fe400078c10ff */
[----:B---3--:R-:W-:-:S02]  /*11f60*/  LEA R16, P2, R0, R3, 0x2 ;  /* 0x0000000300107211 */ /* 0x008fc400078410ff */
[--C-:B------:R-:W-:Y:S02]  /*11f70*/  LOP3.LUT R20, R80, 0x3a, R114.reuse, 0xfe, !PT ;  /* 0x0000003a50147812 */ /* 0x100fe400078efe72 */
[-C--:B------:R-:W-:Y:S02]  /*11f80*/  LEA.HI.X.SX32 R9, R9, R2.reuse, 0x2, P5 ;  /* 0x0000000209097211 */ /* 0x080fe400028f16ff */
[-C--:B------:R-:W-:Y:S02]  /*11f90*/  LEA.HI.X.SX32 R13, R13, R2.reuse, 0x2, P6 ;  /* 0x000000020d0d7211 */ /* 0x080fe400030f16ff */
[----:B------:R-:W-:Y:S02]  /*11fa0*/  LEA.HI.X.SX32 R17, R0, R2, 0x2, P2 ;  /* 0x0000000200117211 */ /* 0x000fe400010f16ff */
[C---:B------:R-:W-:Y:S01]  /*11fb0*/  ISETP.LT.AND P2, PT, R20.reuse, c[0x0][0x17c], !P0 ;  /* 0x00005f0014007a0c */ /* 0x040fe20004741270 */
[----:B------:R-:W-:Y:S01]  /*11fc0*/  IMAD R20, R20, c[0x0][0x198], RZ ;  /* 0x0000660014147a24 */ /* 0x000fe200078e02ff */
[C-C-:B------:R-:W-:Y:S01]  /*11fd0*/  LOP3.LUT R0, R80.reuse, 0x3c, R114.reuse, 0xfe, !PT ;  /* 0x0000003c50007812 */ /* 0x140fe200078efe72 */
[----:B------:R-:W-:Y:S01]  /*11fe0*/  @P3 STG.E [R8.64], R49 ;  /* 0x0000003108003986 */ /* 0x000fe2000c10190a */
[----:B-1----:R-:W-:-:S03]  /*11ff0*/  LOP3.LUT R5, R80, 0x3e, R114, 0xfe, !PT ;  /* 0x0000003e50057812 */ /* 0x002fc600078efe72 */
[----:B------:R1:W-:Y:S01]  /*12000*/  @P4 STG.E [R12.64], R45 ;  /* 0x0000002d0c004986 */ /* 0x0003e2000c10190a */
[C---:B------:R-:W-:Y:S01]  /*12010*/  ISETP.LT.AND P3, PT, R0.reuse, c[0x0][0x17c], !P0 ;  /* 0x00005f0000007a0c */ /* 0x040fe20004761270 */
[----:B------:R-:W-:Y:S02]  /*12020*/  IMAD R21, R0, c[0x0][0x198], RZ ;  /* 0x0000660000157a24 */ /* 0x000fe400078e02ff */
[----:B------:R2:W-:Y:S01]  /*12030*/  @P1 STG.E [R16.64], R53 ;  /* 0x0000003510001986 */ /* 0x0005e2000c10190a */
[----:B------:R-:W-:Y:S02]  /*12040*/  LEA R4, P1, R20, R3, 0x2 ;  /* 0x0000000314047211 */ /* 0x000fe400078210ff */
[----:B------:R-:W-:Y:S02]  /*12050*/  LOP3.LUT R0, R80, 0x40, R114, 0xfe, !PT ;  /* 0x0000004050007812 */ /* 0x000fe400078efe72 */
[C---:B------:R-:W-:Y:S01]  /*12060*/  ISETP.LT.AND P4, PT, R5.reuse, c[0x0][0x17c], !P0 ;  /* 0x00005f0005007a0c */ /* 0x040fe20004781270 */
[----:B-1----:R-:W-:Y:S01]  /*12070*/  IMAD R13, R5, c[0x0][0x198], RZ ;  /* 0x00006600050d7a24 */ /* 0x002fe200078e02ff */
[----:B------:R-:W-:-:S02]  /*12080*/  LEA.HI.X.SX32 R5, R20, R2, 0x2, P1 ;  /* 0x0000000214057211 */ /* 0x000fc400008f16ff */
[C---:B------:R-:W-:Y:S01]  /*12090*/  ISETP.LT.AND P1, PT, R0.reuse, c[0x0][0x17c], !P0 ;  /* 0x00005f0000007a0c */ /* 0x040fe20004721270 */
[----:B------:R-:W-:Y:S01]  /*120a0*/  IMAD R0, R0, c[0x0][0x198], RZ ;  /* 0x0000660000007a24 */ /* 0x000fe200078e02ff */
[-C--:B------:R-:W-:Y:S01]  /*120b0*/  LEA R8, P5, R21, R3.reuse, 0x2 ;  /* 0x0000000315087211 */ /* 0x080fe200078a10ff */
[----:B------:R1:W-:Y:S01]  /*120c0*/  @P2 STG.E [R4.64], R57 ;  /* 0x0000003904002986 */ /* 0x0003e2000c10190a */
[-C--:B------:R-:W-:Y:S02]  /*120d0*/  LEA R12, P6, R13, R3.reuse, 0x2 ;  /* 0x000000030d0c7211 */ /* 0x080fe400078c10ff */
[----:B--2---:R-:W-:Y:S02]  /*120e0*/  LEA R16, P2, R0, R3, 0x2 ;  /* 0x0000000300107211 */ /* 0x004fe400078410ff */
[----:B------:R-:W-:Y:S02]  /*120f0*/  LOP3.LUT R20, R80, 0x42, R114, 0xfe, !PT ;  /* 0x0000004250147812 */ /* 0x000fe400078efe72 */
[----:B------:R-:W-:-:S02]  /*12100*/  LEA.HI.X.SX32 R9, R21, R2, 0x2, P5 ;  /* 0x0000000215097211 */ /* 0x000fc400028f16ff */
        /* <DEDUP_REMOVED lines=74> */
[--C-:B------:R-:W-:Y:S02]  /*125b0*/  LOP3.LUT R0, R80, 0x5c, R114.reuse, 0xfe, !PT ;  /* 0x0000005c50007812 */ /* 0x100fe400078efe72 */
[C---:B------:R-:W-:Y:S01]  /*125c0*/  ISETP.LT.AND P2, PT, R6.reuse, c[0x0][0x17c], !P0 ;  /* 0x00005f0006007a0c */ /* 0x040fe20004741270 */
[----:B------:R-:W-:Y:S01]  /*125d0*/  IMAD R6, R6, c[0x0][0x198], RZ ;  /* 0x0000660006067a24 */ /* 0x000fe200078e02ff */
[----:B------:R-:W-:Y:S01]  /*125e0*/  @P3 STG.E [R8.64], R50 ;  /* 0x0000003208003986 */ /* 0x000fe2000c10190a */
[----:B-1----:R-:W-:Y:S01]  /*125f0*/  LOP3.LUT R5, R80, 0x5e, R114, 0xfe, !PT ;  /* 0x0000005e50057812 */ /* 0x002fe200078efe72 */
[----:B------:R-:W-:-:S02]  /*12600*/  IMAD R10, R0, c[0x0][0x198], RZ ;  /* 0x00006600000a7a24 */ /* 0x000fc400078e02ff */
[----:B------:R1:W-:Y:S01]  /*12610*/  @P4 STG.E [R12.64], R46 ;  /* 0x0000002e0c004986 */ /* 0x0003e2000c10190a */
[----:B------:R-:W-:-:S03]  /*12620*/  LEA R4, P5, R6, R3, 0x2 ;  /* 0x0000000306047211 */ /* 0x000fc600078a10ff */
[----:B------:R2:W-:Y:S01]  /*12630*/  @P1 STG.E [R16.64], R54 ;  /* 0x0000003610001986 */ /* 0x0005e2000c10190a */
[----:B------:R-:W-:Y:S02]  /*12640*/  ISETP.LT.AND P1, PT, R0, c[0x0][0x17c], !P0 ;  /* 0x00005f0000007a0c */ /* 0x000fe40004721270 */
[--C-:B------:R-:W-:Y:S02]  /*12650*/  LOP3.LUT R0, R80, 0x60, R114.reuse, 0xfe, !PT ;  /* 0x0000006050007812 */ /* 0x100fe400078efe72 */
[C---:B------:R-:W-:Y:S01]  /*12660*/  ISETP.LT.AND P3, PT, R5.reuse, c[0x0][0x17c], !P0 ;  /* 0x00005f0005007a0c */ /* 0x040fe20004761270 */
[----:B-1----:R-:W-:Y:S01]  /*12670*/  IMAD R13, R5, c[0x0][0x198], RZ ;  /* 0x00006600050d7a24 */ /* 0x002fe200078e02ff */
[----:B------:R-:W-:Y:S01]  /*12680*/  LEA.HI.X.SX32 R5, R6, R2, 0x2, P5 ;  /* 0x0000000206057211 */ /* 0x000fe200028f16ff */
[C---:B------:R-:W-:Y:S01]  /*12690*/  IMAD R6, R0.reuse, c[0x0][0x198], RZ ;  /* 0x0000660000067a24 */ /* 0x040fe200078e02ff */
[----:B------:R-:W-:Y:S02]  /*126a0*/  ISETP.LT.AND P5, PT, R0, c[0x0][0x17c], !P0 ;  /* 0x00005f0000007a0c */ /* 0x000fe400047a1270 */
[----:B------:R-:W-:-:S02]  /*126b0*/  LOP3.LUT R0, R80, 0x62, R114, 0xfe, !PT ;  /* 0x0000006250007812 */ /* 0x000fc400078efe72 */
[-C--:B------:R-:W-:Y:S01]  /*126c0*/  LEA R8, P4, R10, R3.reuse, 0x2 ;  /* 0x000000030a087211 */ /* 0x080fe200078810ff */
[----:B------:R1:W-:Y:S01]  /*126d0*/  @P2 STG.E [R4.64], R58 ;  /* 0x0000003a04002986 */ /* 0x0003e2000c10190a */
[CC--:B------:R-:W-:Y:S01]  /*126e0*/  LEA R12, P6, R13.reuse, R3.reuse, 0x2 ;  /* 0x000000030d0c7211 */ /* 0x0c0fe200078c10ff */
[----:B------:R-:W-:Y:S01]  /*126f0*/  IMAD R18, R0, c[0x0][0x198], RZ ;  /* 0x0000660000127a24 */ /* 0x000fe200078e02ff */
[-C--:B------:R-:W-:Y:S02]  /*12700*/  LEA.HI.X.SX32 R9, R10, R2.reuse, 0x2, P4 ;  /* 0x000000020a097211 */ /* 0x080fe400020f16ff */
[----:B--2---:R-:W-:Y:S02]  /*12710*/  LEA R16, P2, R6, R3, 0x2 ;  /* 0x0000000306107211 */ /* 0x004fe400078410ff */
[----:B------:R-:W-:Y:S02]  /*12720*/  ISETP.LT.AND P4, PT, R0, c[0x0][0x17c], !P0 ;  /* 0x00005f0000007a0c */ /* 0x000fe40004781270 */
[----:B------:R-:W-:-:S02]  /*12730*/  LEA.HI.X.SX32 R13, R13, R2, 0x2, P6 ;  /* 0x000000020d0d7211 */ /* 0x000fc400030f16ff */
[-C--:B------:R-:W-:Y:S02]  /*12740*/  LEA.HI.X.SX32 R17, R6, R2.reuse, 0x2, P2 ;  /* 0x0000000206117211 */ /* 0x080fe400010f16ff */
[C-C-:B------:R-:W-:Y:S02]  /*12750*/  LOP3.LUT R14, R80.reuse, 0x64, R114.reuse, 0xfe, !PT ;  /* 0x00000064500e7812 */ /* 0x140fe400078efe72 */
[--C-:B------:R-:W-:Y:S02]  /*12760*/  LOP3.LUT R10, R80, 0x66, R114.reuse, 0xfe, !PT ;  /* 0x00000066500a7812 */ /* 0x100fe400078efe72 */
[----:B-1----:R-:W-:Y:S01]  /*12770*/  LEA R4, P2, R18, R3, 0x2 ;  /* 0x0000000312047211 */ /* 0x002fe200078410ff */
[----:B------:R-:W-:Y:S01]  /*12780*/  @P1 STG.E [R8.64], R66 ;  /* 0x0000004208001986 */ /* 0x000fe2000c10190a */
[----:B------:R-:W-:Y:S02]  /*12790*/  LOP3.LUT R6, R80, 0x68, R114, 0xfe, !PT ;  /* 0x0000006850067812 */ /* 0x000fe400078efe72 */
[C---:B------:R-:W-:Y:S01]  /*127a0*/  ISETP.LT.AND P1, PT, R14.reuse, c[0x0][0x17c], !P0 ;  /* 0x00005f000e007a0c */ /* 0x040fe20004721270 */
[----:B------:R1:W-:Y:S01]  /*127b0*/  @P3 STG.E [R12.64], R62 ;  /* 0x0000003e0c003986 */ /* 0x0003e2000c10190a */
[----:B------:R-:W-:Y:S01]  /*127c0*/  IMAD R14, R14, c[0x0][0x198], RZ ;  /* 0x000066000e0e7a24 */ /* 0x000fe200078e02ff */
[----:B------:R-:W-:-:S02]  /*127d0*/  LEA.HI.X.SX32 R5, R18, R2, 0x2, P2 ;  /* 0x0000000212057211 */ /* 0x000fc400010f16ff */
[C---:B------:R-:W-:Y:S01]  /*127e0*/  ISETP.LT.AND P3, PT, R10.reuse, c[0x0][0x17c], !P0 ;  /* 0x00005f000a007a0c */ /* 0x040fe20004761270 */
[----:B------:R-:W-:Y:S01]  /*127f0*/  IMAD R10, R10, c[0x0][0x198], RZ ;  /* 0x000066000a0a7a24 */ /* 0x000fe200078e02ff */
[----:B------:R2:W-:Y:S01]  /*12800*/  @P5 STG.E [R16.64], R7 ;  /* 0x0000000710005986 */ /* 0x0005e2000c10190a */
[----:B------:R-:W-:Y:S02]  /*12810*/  ISETP.LT.AND P2, PT, R6, c[0x0][0x17c], !P0 ;  /* 0x00005f0006007a0c */ /* 0x000fe40004741270 */
[----:B------:R-:W-:Y:S01]  /*12820*/  LOP3.LUT R0, R80, 0x6a, R114, 0xfe, !PT ;  /* 0x0000006a50007812 */ /* 0x000fe200078efe72 */
[----:B------:R3:W-:Y:S01]  /*12830*/  @P4 STG.E [R4.64], R11 ;  /* 0x0000000b04004986 */ /* 0x0007e2000c10190a */
[----:B-1----:R-:W-:Y:S01]  /*12840*/  IMAD R13, R6, c[0x0][0x198], RZ ;  /* 0x00006600060d7a24 */ /* 0x002fe200078e02ff */
[-C--:B------:R-:W-:Y:S02]  /*12850*/  LEA R6, P6, R14, R3.reuse, 0x2 ;  /* 0x000000030e067211 */ /* 0x080fe400078c10ff */
[----:B------:R-:W-:-:S02]  /*12860*/  LEA R8, P4, R10, R3, 0x2 ;  /* 0x000000030a087211 */ /* 0x000fc400078810ff */
[-C--:B--2---:R-:W-:Y:S01]  /*12870*/  LEA.HI.X.SX32 R7, R14, R2.reuse, 0x2, P6 ;  /* 0x000000020e077211 */ /* 0x084fe200030f16ff */
[----:B------:R-:W-:Y:S01]  /*12880*/  IMAD R17, R0, c[0x0][0x198], RZ ;  /* 0x0000660000117a24 */ /* 0x000fe200078e02ff */
[----:B------:R-:W-:Y:S02]  /*12890*/  LEA.HI.X.SX32 R9, R10, R2, 0x2, P4 ;  /* 0x000000020a097211 */ /* 0x000fe400020f16ff */
[----:B------:R-:W-:Y:S02]  /*128a0*/  ISETP.LT.AND P6, PT, R0, c[0x0][0x17c], !P0 ;  /* 0x00005f0000007a0c */ /* 0x000fe400047c1270 */
[-C--:B------:R-:W-:Y:S02]  /*128b0*/  LEA R12, P5, R13, R3.reuse, 0x2 ;  /* 0x000000030d0c7211 */ /* 0x080fe400078a10ff */
[----:B------:R-:W-:Y:S01]  /*128c0*/  LOP3.LUT R10, R80, 0x6e, R114, 0xfe, !PT ;  /* 0x0000006e500a7812 */ /* 0x000fe200078efe72 */
[----:B------:R1:W-:Y:S01]  /*128d0*/  @P1 STG.E [R6.64], R23 ;  /* 0x0000001706001986 */ /* 0x0003e2000c10190a */
[----:B------:R-:W-:-:S02]  /*128e0*/  LEA R16, P4, R17, R3, 0x2 ;  /* 0x0000000311107211 */ /* 0x000fc400078810ff */
[--C-:B---3--:R-:W-:Y:S01]  /*128f0*/  LOP3.LUT R11, R80, 0x6c, R114.reuse, 0xfe, !PT ;  /* 0x0000006c500b7812 */ /* 0x108fe200078efe72 */
[----:B------:R2:W-:Y:S01]  /*12900*/  @P3 STG.E [R8.64], R19 ;  /* 0x0000001308003986 */ /* 0x0005e2000c10190a */
[-C--:B------:R-:W-:Y:S02]  /*12910*/  LEA.HI.X.SX32 R13, R13, R2.reuse, 0x2, P5 ;  /* 0x000000020d0d7211 */ /* 0x080fe400028f16ff */
[C---:B------:R-:W-:Y:S01]  /*12920*/  ISETP.LT.AND P3, PT, R10.reuse, c[0x0][0x17c], !P0 ;  /* 0x00005f000a007a0c */ /* 0x040fe20004761270 */
[----:B------:R-:W-:Y:S01]  /*12930*/  IMAD R10, R10, c[0x0][0x198], RZ ;  /* 0x000066000a0a7a24 */ /* 0x000fe200078e02ff */
[C-C-:B------:R-:W-:Y:S02]  /*12940*/  LOP3.LUT R5, R80.reuse, 0x72, R114.reuse, 0xfe, !PT ;  /* 0x0000007250057812 */ /* 0x140fe400078efe72 */
[----:B------:R-:W-:Y:S02]  /*12950*/  LEA.HI.X.SX32 R17, R17, R2, 0x2, P4 ;  /* 0x0000000211117211 */ /* 0x000fe400020f16ff */
[----:B------:R-:W-:-:S02]  /*12960*/  LOP3.LUT R4, R80, 0x70, R114, 0xfe, !PT ;  /* 0x0000007050047812 */ /* 0x000fc400078efe72 */
[C---:B------:R-:W-:Y:S01]  /*12970*/  ISETP.LT.AND P1, PT, R11.reuse, c[0x0][0x17c], !P0 ;  /* 0x00005f000b007a0c */ /* 0x040fe20004721270 */
[----:B------:R-:W-:Y:S01]  /*12980*/  IMAD R11, R11, c[0x0][0x198], RZ ;  /* 0x000066000b0b7a24 */ /* 0x000fe200078e02ff */
[----:B------:R3:W-:Y:S01]  /*12990*/  @P2 STG.E [R12.64], R15 ;  /* 0x0000000f0c002986 */ /* 0x0007e2000c10190a */
[-C--:B-1----:R-:W-:Y:S01]  /*129a0*/  LEA R6, P5, R10, R3.reuse, 0x2 ;  /* 0x000000030a067211 */ /* 0x082fe200078a10ff */
[C---:B--2---:R-:W-:Y:S01]  /*129b0*/  IMAD R9, R4.reuse, c[0x0][0x198], RZ ;  /* 0x0000660004097a24 */ /* 0x044fe200078e02ff */
[----:B------:R-:W-:Y:S01]  /*129c0*/  ISETP.LT.AND P2, PT, R4, c[0x0][0x17c], !P0 ;  /* 0x00005f0004007a0c */ /* 0x000fe20004741270 */
[----:B------:R-:W-:Y:S01]  /*129d0*/  @P6 STG.E [R16.64], R27 ;  /* 0x0000001b10006986 */ /* 0x000fe2000c10190a */
[----:B------:R-:W-:Y:S02]  /*129e0*/  LEA R4, P6, R11, R3, 0x2 ;  /* 0x000000030b047211 */ /* 0x000fe400078c10ff */
[----:B------:R-:W-:Y:S01]  /*129f0*/  LEA.HI.X.SX32 R7, R10, R2, 0x2, P5 ;  /* 0x000000020a077211 */ /* 0x000fe200028f16ff */
[C---:B---3--:R-:W-:Y:S01]  /*12a00*/  IMAD R12, R5.reuse, c[0x0][0x198], RZ ;  /* 0x00006600050c7a24 */ /* 0x048fe200078e02ff */
[----:B------:R-:W-:-:S02]  /*12a10*/  ISETP.LT.AND P4, PT, R5, c[0x0][0x17c], !P0 ;  /* 0x00005f0005007a0c */ /* 0x000fc40004781270 */
[--C-:B------:R-:W-:Y:S02]  /*12a20*/  LOP3.LUT R21, R80, 0x74, R114.reuse, 0xfe, !PT ;  /* 0x0000007450157812 */ /* 0x100fe400078efe72 */
[CC--:B------:R-:W-:Y:S02]  /*12a30*/  LEA R10, P5, R12.reuse, R3.reuse, 0x2 ;  /* 0x000000030c0a7211 */ /* 0x0c0fe400078a10ff */
[-C--:B------:R-:W-:Y:S02]  /*12a40*/  LEA.HI.X.SX32 R5, R11, R2.reuse, 0x2, P6 ;  /* 0x000000020b057211 */ /* 0x080fe400030f16ff */
[----:B------:R-:W-:Y:S02]  /*12a50*/  LEA R8, P6, R9, R3, 0x2 ;  /* 0x0000000309087211 */ /* 0x000fe400078c10ff */
[----:B------:R-:W-:Y:S02]  /*12a60*/  LEA.HI.X.SX32 R11, R12, R2, 0x2, P5 ;  /* 0x000000020c0b7211 */ /* 0x000fe400028f16ff */
[----:B------:R-:W-:-:S02]  /*12a70*/  LOP3.LUT R18, R80, 0x78, R114, 0xfe, !PT ;  /* 0x0000007850127812 */ /* 0x000fc400078efe72 */
[C---:B------:R-:W-:Y:S01]  /*12a80*/  ISETP.LT.AND P5, PT, R21.reuse, c[0x0][0x17c], !P0 ;  /* 0x00005f0015007a0c */ /* 0x040fe200047a1270 */
[----:B------:R-:W-:Y:S01]  /*12a90*/  IMAD R21, R21, c[0x0][0x198], RZ ;  /* 0x0000660015157a24 */ /* 0x000fe200078e02ff */
[----:B------:R-:W-:Y:S01]  /*12aa0*/  LOP3.LUT R14, R80, 0x7a, R114, 0xfe, !PT ;  /* 0x0000007a500e7812 */ /* 0x000fe200078efe72 */
[----:B------:R1:W-:Y:S01]  /*12ab0*/  @P1 STG.E [R4.64], R39 ;  /* 0x0000002704001986 */ /* 0x0003e2000c10190a */
[----:B------:R-:W-:-:S03]  /*12ac0*/  LEA.HI.X.SX32 R9, R9, R2, 0x2, P6 ;  /* 0x0000000209097211 */ /* 0x000fc600030f16ff */
[----:B------:R-:W-:Y:S01]  /*12ad0*/  @P3 STG.E [R6.64], R35 ;  /* 0x0000002306003986 */ /* 0x000fe2000c10190a */
[C---:B------:R-:W-:Y:S01]  /*12ae0*/  ISETP.LT.AND P3, PT, R18.reuse, c[0x0][0x17c], !P0 ;  /* 0x00005f0012007a0c */ /* 0x040fe20004761270 */
[----:B------:R-:W-:Y:S01]  /*12af0*/  IMAD R18, R18, c[0x0][0x198], RZ ;  /* 0x0000660012127a24 */ /* 0x000fe200078e02ff */
[----:B------:R-:W-:Y:S01]  /*12b00*/  LOP3.LUT R20, R80, 0x76, R114, 0xfe, !PT ;  /* 0x0000007650147812 */ /* 0x000fe200078efe72 */
[----:B------:R-:W-:Y:S01]  /*12b10*/  IMAD R13, R14, c[0x0][0x198], RZ ;  /* 0x000066000e0d7a24 */ /* 0x000fe200078e02ff */
[----:B------:R2:W-:Y:S01]  /*12b20*/  @P2 STG.E [R8.64], R31 ;  /* 0x0000001f08002986 */ /* 0x0005e2000c10190a */
[----:B-1----:R-:W-:-:S03]  /*12b30*/  LEA R4, P1, R21, R3, 0x2 ;  /* 0x0000000315047211 */ /* 0x002fc600078210ff */
[----:B------:R1:W-:Y:S01]  /*12b40*/  @P4 STG.E [R10.64], R43 ;  /* 0x0000002b0a004986 */ /* 0x0003e2000c10190a */
[C---:B------:R-:W-:Y:S01]  /*12b50*/  ISETP.LT.AND P4, PT, R20.reuse, c[0x0][0x17c], !P0 ;  /* 0x00005f0014007a0c */ /* 0x040fe20004781270 */
[----:B------:R-:W-:Y:S01]  /*12b60*/  IMAD R20, R20, c[0x0][0x198], RZ ;  /* 0x0000660014147a24 */ /* 0x000fe200078e02ff */
[--C-:B------:R-:W-:Y:S02]  /*12b70*/  LOP3.LUT R0, R80, 0x7c, R114.reuse, 0xfe, !PT ;  /* 0x0000007c50007812 */ /* 0x100fe400078efe72 */
[-C--:B------:R-:W-:Y:S02]  /*12b80*/  LEA.HI.X.SX32 R5, R21, R2.reuse, 0x2, P1 ;  /* 0x0000000215057211 */ /* 0x080fe400008f16ff */
[-C--:B--2---:R-:W-:Y:S02]  /*12b90*/  LEA R8, P2, R18, R3.reuse, 0x2 ;  /* 0x0000000312087211 */ /* 0x084fe400078410ff */
[----:B------:R-:W-:Y:S02]  /*12ba0*/  LOP3.LUT R114, R80, 0x7e, R114, 0xfe, !PT ;  /* 0x0000007e50727812 */ /* 0x000fe400078efe72 */
[----:B-1----:R-:W-:Y:S01]  /*12bb0*/  LEA R10, P1, R13, R3, 0x2 ;  /* 0x000000030d0a7211 */ /* 0x002fe200078210ff */
[----:B------:R-:W-:Y:S01]  /*12bc0*/  IMAD R15, R0, c[0x0][0x198], RZ ;  /* 0x00006600000f7a24 */ /* 0x000fe200078e02ff */
[----:B------:R-:W-:-:S02]  /*12bd0*/  LEA.HI.X.SX32 R9, R18, R2, 0x2, P2 ;  /* 0x0000000212097211 */ /* 0x000fc400010f16ff */
[----:B------:R-:W-:Y:S02]  /*12be0*/  LEA R6, P6, R20, R3, 0x2 ;  /* 0x0000000314067211 */ /* 0x000fe400078c10ff */
[----:B------:R-:W-:Y:S02]  /*12bf0*/  ISETP.LT.AND P2, PT, R14, c[0x0][0x17c], !P0 ;  /* 0x00005f000e007a0c */ /* 0x000fe40004741270 */
[-C--:B------:R-:W-:Y:S02]  /*12c00*/  LEA.HI.X.SX32 R11, R13, R2.reuse, 0x2, P1 ;  /* 0x000000020d0b7211 */ /* 0x080fe400008f16ff */
[----:B------:R-:W-:Y:S02]  /*12c10*/  ISETP.LT.AND P1, PT, R0, c[0x0][0x17c], !P0 ;  /* 0x00005f0000007a0c */ /* 0x000fe40004721270 */
[----:B------:R-:W-:Y:S02]  /*12c20*/  ISETP.LT.AND P0, PT, R114, c[0x0][0x17c], !P0 ;  /* 0x00005f0072007a0c */ /* 0x000fe40004701270 */
[----:B------:R-:W-:-:S02]  /*12c30*/  LEA.HI.X.SX32 R7, R20, R2, 0x2, P6 ;  /* 0x0000000214077211 */ /* 0x000fc400030f16ff */
[CC--:B------:R-:W-:Y:S01]  /*12c40*/  LEA R12, P6, R15.reuse, R3.reuse, 0x2 ;  /* 0x000000030f0c7211 */ /* 0x0c0fe200078c10ff */
[----:B------:R-:W-:Y:S01]  /*12c50*/  IMAD R16, R114, c[0x0][0x198], RZ ;  /* 0x0000660072107a24 */ /* 0x000fe200078e02ff */
[----:B------:R1:W-:Y:S02]  /*12c60*/  @P5 STG.E [R4.64], R51 ;  /* 0x0000003304005986 */ /* 0x0003e4000c10190a */
[----:B------:R-:W-:Y:S02]  /*12c70*/  LEA.HI.X.SX32 R13, R15, R2, 0x2, P6 ;  /* 0x000000020f0d7211 */ /* 0x000fe400030f16ff */
[----:B------:R1:W-:Y:S01]  /*12c80*/  @P4 STG.E [R6.64], R47 ;  /* 0x0000002f06004986 */ /* 0x0003e2000c10190a */
[----:B------:R-:W-:-:S03]  /*12c90*/  LEA R14, P6, R16, R3, 0x2 ;  /* 0x00000003100e7211 */ /* 0x000fc600078c10ff */
[----:B------:R1:W-:Y:S04]  /*12ca0*/  @P3 STG.E [R8.64], R55 ;  /* 0x0000003708003986 */ /* 0x0003e8000c10190a */
[----:B------:R1:W-:Y:S01]  /*12cb0*/  @P2 STG.E [R10.64], R59 ;  /* 0x0000003b0a002986 */ /* 0x0003e2000c10190a */
[----:B------:R-:W-:-:S03]  /*12cc0*/  LEA.HI.X.SX32 R15, R16, R2, 0x2, P6 ;  /* 0x00000002100f7211 */ /* 0x000fc600030f16ff */
[----:B------:R1:W-:Y:S01]  /*12cd0*/  @P1 STG.E [R12.64], R67 ;  /* 0x000000430c001986 */ /* 0x0003e2000c10190a */
[----:B------:R-:W-:Y:S05]  /*12ce0*/  @!P0 EXIT ;  /* 0x000000000000894d */ /* 0x000fea0003800000 */
[----:B------:R-:W-:Y:S01]  /*12cf0*/  STG.E [R14.64], R63 ;  /* 0x0000003f0e007986 */ /* 0x000fe2000c10190a */
[----:B------:R-:W-:Y:S05]  /*12d00*/  EXIT ;  /* 0x000000000000794d */ /* 0x000fea0003800000 */
.L_x_2:
[----:B------:R-:W-:-:S00]  /*12d10*/  BRA `(.L_x_2) ;  /* 0xfffffff000007947 */ /* 0x000fc0000383ffff */
[----:B------:R-:W-:-:S00]  /*12d20*/  NOP ;  /* 0x0000000000007918 */ /* 0x000fc00000000000 */
        /* <DEDUP_REMOVED lines=13> */
.L_x_3:


//--------------------- .nv.shared.matmul_kernel  --------------------------
	.section	.nv.shared.matmul_kernel,"aw",@nobits
	.sectionflags	@""
	.align	16
